def matmul_kernel(
    a_ptr,
    b_ptr,
    c_ptr,
    M,
    N,
    K,
    stride_am,
    stride_ak,
    stride_bk,
    stride_bn,
    stride_cm,
    stride_cn,
    BLOCK_M: tl.constexpr,
    BLOCK_N: tl.constexpr,
    BLOCK_K: tl.constexpr,
    GROUP_M: tl.constexpr,
):
    pid = tl.program_id(axis=0)
    num_pid_m = tl.cdiv(M, BLOCK_M)
    num_pid_n = tl.cdiv(N, BLOCK_N)
    num_pid_in_group = GROUP_M * num_pid_n
    group_id = pid // num_pid_in_group
    first_pid_m = group_id * GROUP_M
    group_size_m = min(num_pid_m - first_pid_m, GROUP_M)
    pid_m = first_pid_m + ((pid % num_pid_in_group) % group_size_m)
    pid_n = (pid % num_pid_in_group) // group_size_m

    offs_am = (pid_m * BLOCK_M + tl.arange(0, BLOCK_M)) % M
    offs_bn = (pid_n * BLOCK_N + tl.arange(0, BLOCK_N)) % N
    offs_k = tl.arange(0, BLOCK_K)
    a_ptrs = a_ptr + offs_am[:, None] * stride_am + offs_k[None, :] * stride_ak
    b_ptrs = b_ptr + offs_k[:, None] * stride_bk + offs_bn[None, :] * stride_bn

    acc = tl.zeros((BLOCK_M, BLOCK_N), dtype=tl.float32)
    for kk in range(0, tl.cdiv(K, BLOCK_K)):
        a = tl.load(a_ptrs, mask=offs_k[None, :] < K - kk * BLOCK_K, other=0.0)
        b = tl.load(b_ptrs, mask=offs_k[:, None] < K - kk * BLOCK_K, other=0.0)
        acc = tl.dot(a, b, acc)
        a_ptrs += BLOCK_K * stride_ak
        b_ptrs += BLOCK_K * stride_bk

    c = acc.to(c_ptr.dtype.element_ty)
    offs_cm = pid_m * BLOCK_M + tl.arange(0, BLOCK_M)
    offs_cn = pid_n * BLOCK_N + tl.arange(0, BLOCK_N)
    c_ptrs = c_ptr + offs_cm[:, None] * stride_cm + offs_cn[None, :] * stride_cn
    mask = (offs_cm[:, None] < M) & (offs_cn[None, :] < N)
    tl.store(c_ptrs, c, mask=mask)

# config = {"BLOCK_K": 256, "BLOCK_M": 512, "BLOCK_N": 32, "GROUP_M": 8, "arch": "sm_100", "dtype": "fp8e4m3", "num_ctas": 1, "num_stages": 3, "num_warps": 4}
# arch = sm_100


// ===== COMPILED SASS (sm_100a) =====

	.target	sm_100a

	.elftype	@"ET_EXEC"


//--------------------- .note.nv.tkinfo           --------------------------
	.section	.note.nv.tkinfo,"",@"SHT_NOTE"
	.sectionflags	@"SHF_NOTE_NV_TKINFO"
	.tkinfo
        /*0018*/ 	.word	0x00000081
        /*0030*/ 	.string	""
        /*0030*/ 	.string	"ptxas-blackwell"
        /*0030*/ 	.string	"Cuda compilation tools, release 12.9, V12.9.86"
        /*0030*/ 	.string	"Build cuda_12.9.r12.9/compiler.36037853_0"
        /*0030*/ 	.string	"-v  -suppress-debug-info  -lineinfo  -arch sm_100a "



//--------------------- .note.nv.cuver            --------------------------
	.section	.note.nv.cuver,"",@"SHT_NOTE"
	.sectionflags	@"SHF_NOTE_NV_CUVER"
        /*0018*/ 	.short	0x0001
        /*001a*/ 	.short	0x0064
        /*001c*/ 	.short	0x0001
        /*001e*/ 	.short	0x0000
        /*0020*/ 	.short	0x0001
        /*0022*/ 	.short	0x0000


//--------------------- .nv.info                  --------------------------
	.section	.nv.info,"",@"SHT_CUDA_INFO"
	.align	4


	//----- nvinfo : EIATTR_REGCOUNT
	.align		4
        /*0000*/ 	.byte	0x04, 0x2f
        /*0002*/ 	.short	(.L_4 - .L_3)
	.align		4
.L_3:
        /*0004*/ 	.word	index@(matmul_kernel)
        /*0008*/ 	.word	0x000000a8


	//----- nvinfo : EIATTR_FRAME_SIZE
	.align		4
.L_4:
        /*000c*/ 	.byte	0x04, 0x11
        /*000e*/ 	.short	(.L_6 - .L_5)
	.align		4
.L_5:
        /*0010*/ 	.word	index@($__internal_2_$__cuda_sm10x_tcgen05_guardrail_trap_unallocated_columns_being_dealloced)
        /*0014*/ 	.word	0x00003ea8


	//----- nvinfo : EIATTR_FRAME_SIZE
	.align		4
.L_6:
        /*0018*/ 	.byte	0x04, 0x11
        /*001a*/ 	.short	(.L_8 - .L_7)
	.align		4
.L_7:
        /*001c*/ 	.word	index@($__internal_1_$__cuda_sm10x_tcgen05_guardrail_trap_phase_invalid_during_alloc)
        /*0020*/ 	.word	0x00003ea8


	//----- nvinfo : EIATTR_FRAME_SIZE
	.align		4
.L_8:
        /*0024*/ 	.byte	0x04, 0x11
        /*0026*/ 	.short	(.L_10 - .L_9)
	.align		4
.L_9:
        /*0028*/ 	.word	index@($__internal_0_$__cuda_sm10x_tcgen05_guardrail_trap_col_being_dealloced_not_returned_by_alloc)
        /*002c*/ 	.word	0x00003ea8


	//----- nvinfo : EIATTR_FRAME_SIZE
	.align		4
.L_10:
        /*0030*/ 	.byte	0x04, 0x11
        /*0032*/ 	.short	(.L_12 - .L_11)
	.align		4
.L_11:
        /*0034*/ 	.word	index@(matmul_kernel)
        /*0038*/ 	.word	0x00003ea8


	//----- nvinfo : EIATTR_MIN_STACK_SIZE
	.align		4
.L_12:
        /*003c*/ 	.byte	0x04, 0x12
        /*003e*/ 	.short	(.L_14 - .L_13)
	.align		4
.L_13:
        /*0040*/ 	.word	index@(matmul_kernel)
        /*0044*/ 	.word	0x00003ea8
.L_14:


//--------------------- .nv.info.matmul_kernel    --------------------------
	.section	.nv.info.matmul_kernel,"",@"SHT_CUDA_INFO"
	.sectionflags	@""
	.align	4


	//----- nvinfo : EIATTR_CUDA_API_VERSION
	.align		4
        /*0000*/ 	.byte	0x04, 0x37
        /*0002*/ 	.short	(.L_16 - .L_15)
.L_15:
        /*0004*/ 	.word	0x00000081


	//----- nvinfo : EIATTR_KPARAM_INFO
	.align		4
.L_16:
        /*0008*/ 	.byte	0x04, 0x17
        /*000a*/ 	.short	(.L_18 - .L_17)
.L_17:
        /*000c*/ 	.word	0x00000000
        /*0010*/ 	.short	0x000d
        /*0012*/ 	.short	0x0048
        /*0014*/ 	.byte	0x00, 0xf4, 0x21, 0x00


	//----- nvinfo : EIATTR_KPARAM_INFO
	.align		4
.L_18:
        /*0018*/ 	.byte	0x04, 0x17
        /*001a*/ 	.short	(.L_20 - .L_19)
.L_19:
        /*001c*/ 	.word	0x00000000
        /*0020*/ 	.short	0x000c
        /*0022*/ 	.short	0x0040
        /*0024*/ 	.byte	0x00, 0xf4, 0x21, 0x00


	//----- nvinfo : EIATTR_KPARAM_INFO
	.align		4
.L_20:
        /*0028*/ 	.byte	0x04, 0x17
        /*002a*/ 	.short	(.L_22 - .L_21)
.L_21:
        /*002c*/ 	.word	0x00000000
        /*0030*/ 	.short	0x000b
        /*0032*/ 	.short	0x0038
        /*0034*/ 	.byte	0x00, 0xf0, 0x11, 0x00


	//----- nvinfo : EIATTR_KPARAM_INFO
	.align		4
.L_22:
        /*0038*/ 	.byte	0x04, 0x17
        /*003a*/ 	.short	(.L_24 - .L_23)
.L_23:
        /*003c*/ 	.word	0x00000000
        /*0040*/ 	.short	0x000a
        /*0042*/ 	.short	0x0034
        /*0044*/ 	.byte	0x00, 0xf0, 0x11, 0x00


	//----- nvinfo : EIATTR_KPARAM_INFO
	.align		4
.L_24:
        /*0048*/ 	.byte	0x04, 0x17
        /*004a*/ 	.short	(.L_26 - .L_25)
.L_25:
        /*004c*/ 	.word	0x00000000
        /*0050*/ 	.short	0x0009
        /*0052*/ 	.short	0x0030
        /*0054*/ 	.byte	0x00, 0xf0, 0x11, 0x00


	//----- nvinfo : EIATTR_KPARAM_INFO
	.align		4
.L_26:
        /*0058*/ 	.byte	0x04, 0x17
        /*005a*/ 	.short	(.L_28 - .L_27)
.L_27:
        /*005c*/ 	.word	0x00000000
        /*0060*/ 	.short	0x0008
        /*0062*/ 	.short	0x002c
        /*0064*/ 	.byte	0x00, 0xf0, 0x11, 0x00


	//----- nvinfo : EIATTR_KPARAM_INFO
	.align		4
.L_28:
        /*0068*/ 	.byte	0x04, 0x17
        /*006a*/ 	.short	(.L_30 - .L_29)
.L_29:
        /*006c*/ 	.word	0x00000000
        /*0070*/ 	.short	0x0007
        /*0072*/ 	.short	0x0028
        /*0074*/ 	.byte	0x00, 0xf0, 0x11, 0x00


	//----- nvinfo : EIATTR_KPARAM_INFO
	.align		4
.L_30:
        /*0078*/ 	.byte	0x04, 0x17
        /*007a*/ 	.short	(.L_32 - .L_31)
.L_31:
        /*007c*/ 	.word	0x00000000
        /*0080*/ 	.short	0x0006
        /*0082*/ 	.short	0x0024
        /*0084*/ 	.byte	0x00, 0xf0, 0x11, 0x00


	//----- nvinfo : EIATTR_KPARAM_INFO
	.align		4
.L_32:
        /*0088*/ 	.byte	0x04, 0x17
        /*008a*/ 	.short	(.L_34 - .L_33)
.L_33:
        /*008c*/ 	.word	0x00000000
        /*0090*/ 	.short	0x0005
        /*0092*/ 	.short	0x0020
        /*0094*/ 	.byte	0x00, 0xf0, 0x11, 0x00


	//----- nvinfo : EIATTR_KPARAM_INFO
	.align		4
.L_34:
        /*0098*/ 	.byte	0x04, 0x17
        /*009a*/ 	.short	(.L_36 - .L_35)
.L_35:
        /*009c*/ 	.word	0x00000000
        /*00a0*/ 	.short	0x0004
        /*00a2*/ 	.short	0x001c
        /*00a4*/ 	.byte	0x00, 0xf0, 0x11, 0x00


	//----- nvinfo : EIATTR_KPARAM_INFO
	.align		4
.L_36:
        /*00a8*/ 	.byte	0x04, 0x17
        /*00aa*/ 	.short	(.L_38 - .L_37)
.L_37:
        /*00ac*/ 	.word	0x00000000
        /*00b0*/ 	.short	0x0003
        /*00b2*/ 	.short	0x0018
        /*00b4*/ 	.byte	0x00, 0xf0, 0x11, 0x00


	//----- nvinfo : EIATTR_KPARAM_INFO
	.align		4
.L_38:
        /*00b8*/ 	.byte	0x04, 0x17
        /*00ba*/ 	.short	(.L_40 - .L_39)
.L_39:
        /*00bc*/ 	.word	0x00000000
        /*00c0*/ 	.short	0x0002
        /*00c2*/ 	.short	0x0010
        /*00c4*/ 	.byte	0x00, 0xf4, 0x21, 0x00


	//----- nvinfo : EIATTR_KPARAM_INFO
	.align		4
.L_40:
        /*00c8*/ 	.byte	0x04, 0x17
        /*00ca*/ 	.short	(.L_42 - .L_41)
.L_41:
        /*00cc*/ 	.word	0x00000000
        /*00d0*/ 	.short	0x0001
        /*00d2*/ 	.short	0x0008
        /*00d4*/ 	.byte	0x00, 0xf4, 0x21, 0x00


	//----- nvinfo : EIATTR_KPARAM_INFO
	.align		4
.L_42:
        /*00d8*/ 	.byte	0x04, 0x17
        /*00da*/ 	.short	(.L_44 - .L_43)
.L_43:
        /*00dc*/ 	.word	0x00000000
        /*00e0*/ 	.short	0x0000
        /*00e2*/ 	.short	0x0000
        /*00e4*/ 	.byte	0x00, 0xf4, 0x21, 0x00


	//----- nvinfo : EIATTR_AT_ENTRY_FRAGMENTS
	.align		4
.L_44:
        /*00e8*/ 	.byte	0x04, 0x4f
        /*00ea*/ 	.short	(.L_46 - .L_45)


	//   ....[0]....
.L_45:
        /*00ec*/ 	.word	0x00000004


	//----- nvinfo : EIATTR_RESERVED_SMEM_USED
	.align		4
.L_46:
        /*00f0*/ 	.byte	0x01, 0x41
	.zero		2


	//----- nvinfo : EIATTR_SPARSE_MMA_MASK
	.align		4
        /*00f4*/ 	.byte	0x03, 0x50
        /*00f6*/ 	.short	0x0000


	//----- nvinfo : EIATTR_TCGEN05_1CTA_USED
	.align		4
        /*00f8*/ 	.byte	0x01, 0x51
	.zero		2


	//----- nvinfo : EIATTR_MAXREG_COUNT
	.align		4
        /*00fc*/ 	.byte	0x03, 0x1b
        /*00fe*/ 	.short	0x00ff


	//----- nvinfo : EIATTR_NUM_BARRIERS
	.align		4
        /*0100*/ 	.byte	0x02, 0x4c
        /*0102*/ 	.byte	0x01
	.zero		1


	//----- nvinfo : EIATTR_ANNOTATIONS
	.align		4
        /*0104*/ 	.byte	0x04, 0x55
        /*0106*/ 	.short	(.L_48 - .L_47)


	//   ....[0]....
.L_47:
        /*0108*/ 	.word	0x00000001
        /*010c*/ 	.byte	0x30, 0x09, 0x00, 0x00, 0x01, 0x00, 0x00, 0x00, 0x70, 0x09, 0x00, 0x00, 0x01, 0x00, 0x00, 0x00
        /* <DEDUP_REMOVED lines=3818> */
        /*efbc*/ 	.byte	0xc0, 0xab, 0x04, 0x00, 0x01, 0x00, 0x00, 0x00, 0xe0, 0xab, 0x04, 0x00


	//----- nvinfo : EIATTR_INT_WARP_WIDE_INSTR_OFFSETS
	.align		4
.L_48:
        /*efc8*/ 	.byte	0x04, 0x31
        /*efca*/ 	.short	(.L_50 - .L_49)


	//   ....[0]....
.L_49:
        /*efcc*/ 	.word	0x00000e20


	//   ....[1]....
        /*efd0*/ 	.word	0x00000e30


	//   ....[2]....
        /*efd4*/ 	.word	0x0001fe60


	//   ....[3]....
        /*efd8*/ 	.word	0x0008d770


	//   ....[4]....
        /*efdc*/ 	.word	0x0008d7b0


	//----- nvinfo : EIATTR_COOP_GROUP_MASK_REGIDS
	.align		4
.L_50:
        /*efe0*/ 	.byte	0x04, 0x29
        /*efe2*/ 	.short	(.L_52 - .L_51)


	//   ....[0]....
.L_51:
        /*efe4*/ 	.word	0xffffffff


	//   ....[1]....
        /*efe8*/ 	.word	0xffffffff


	//   ....[2]....
        /*efec*/ 	.word	0xffffffff


	//   ....[3]....
        /*eff0*/ 	.word	0xffffffff


	//----- nvinfo : EIATTR_COOP_GROUP_INSTR_OFFSETS
	.align		4
.L_52:
        /*eff4*/ 	.byte	0x04, 0x28
        /*eff6*/ 	.short	(.L_54 - .L_53)


	//   ....[0]....
.L_53:
        /*eff8*/ 	.word	0x00000060


	//   ....[1]....
        /*effc*/ 	.word	0x00000320


	//   ....[2]....
        /*f000*/ 	.word	0x0008d5f0


	//   ....[3]....
        /*f004*/ 	.word	0x0008d860


	//----- nvinfo : EIATTR_VRC_CTA_INIT_COUNT
	.align		4
.L_54:
        /*f008*/ 	.byte	0x02, 0x4a
        /*f00a*/ 	.byte	0x80
	.zero		1


	//----- nvinfo : EIATTR_MBARRIER_INSTR_OFFSETS
	.align		4
        /*f00c*/ 	.byte	0x04, 0x39
        /*f00e*/ 	.short	(.L_56 - .L_55)


	//   ....[0]....
.L_55:
        /*f010*/ 	.word	0x00001020
        /*f014*/ 	.word	0x000000ff
        /*f018*/ 	.word	0x00000000
        /*f01c*/ 	.short	0x0100
        /*f01e*/ 	.byte	0x4c
	.zero		1


	//   ....[1]....
        /*f020*/ 	.word	0x0001fea0
        /*f024*/ 	.word	0x000000ff
        /*f028*/ 	.word	0x00044008
        /*f02c*/ 	.short	0x0100
        /*f02e*/ 	.byte	0x04
	.zero		1


	//   ....[2]....
        /*f030*/ 	.word	0x00058d40
        /*f034*/ 	.word	0x000000ff
        /*f038*/ 	.word	0x00000000
        /*f03c*/ 	.short	0x010a
        /*f03e*/ 	.byte	0x4c
	.zero		1


	//   ....[3]....
        /*f040*/ 	.word	0x00089740
        /*f044*/ 	.word	0x000000ff
        /*f048*/ 	.word	0x00000000
        /*f04c*/ 	.short	0x010a
        /*f04e*/ 	.byte	0x4c
	.zero		1


	//   ....[4]....
        /*f050*/ 	.word	0x000897c0
        /*f054*/ 	.word	0x000000ff
        /*f058*/ 	.word	0x00044000
        /*f05c*/ 	.short	0x0108
        /*f05e*/ 	.byte	0x04
	.zero		1


	//   ....[5]....
        /*f060*/ 	.word	0x000897e0
        /*f064*/ 	.word	0x000000ff
        /*f068*/ 	.word	0x00044008
        /*f06c*/ 	.short	0x0108
        /*f06e*/ 	.byte	0x04
	.zero		1


	//   ....[6]....
        /*f070*/ 	.word	0x0008d880
        /*f074*/ 	.word	0x000000ff
        /*f078*/ 	.word	0x00000000
        /*f07c*/ 	.short	0x010a
        /*f07e*/ 	.byte	0x4c
	.zero		1


	//   ....[7]....
        /*f080*/ 	.word	0x0008d8b0
        /*f084*/ 	.word	0x000000ff
        /*f088*/ 	.word	0x00000000
        /*f08c*/ 	.short	0x010a
        /*f08e*/ 	.byte	0x4c
	.zero		1


	//----- nvinfo : EIATTR_NUM_MBARRIERS
	.align		4
.L_56:
        /*f090*/ 	.byte	0x03, 0x38
        /*f092*/ 	.short	0x0002


	//----- nvinfo : EIATTR_EXIT_INSTR_OFFSETS
	.align		4
        /*f094*/ 	.byte	0x04, 0x1c
        /*f096*/ 	.short	(.L_58 - .L_57)


	//   ....[0]....
.L_57:
        /*f098*/ 	.word	0x0008d870


	//----- nvinfo : EIATTR_REQNTID
	.align		4
.L_58:
        /*f09c*/ 	.byte	0x04, 0x10
        /*f09e*/ 	.short	(.L_60 - .L_59)
.L_59:
        /*f0a0*/ 	.word	0x00000080
        /*f0a4*/ 	.word	0x00000001
        /*f0a8*/ 	.word	0x00000001


	//----- nvinfo : EIATTR_CRS_STACK_SIZE
	.align		4
.L_60:
        /*f0ac*/ 	.byte	0x04, 0x1e
        /*f0ae*/ 	.short	(.L_62 - .L_61)
.L_61:
        /*f0b0*/ 	.word	0x00000000


	//----- nvinfo : EIATTR_CBANK_PARAM_SIZE
	.align		4
.L_62:
        /*f0b4*/ 	.byte	0x03, 0x19
        /*f0b6*/ 	.short	0x0050


	//----- nvinfo : EIATTR_PARAM_CBANK
	.align		4
        /*f0b8*/ 	.byte	0x04, 0x0a
        /*f0ba*/ 	.short	(.L_64 - .L_63)
	.align		4
.L_63:
        /*f0bc*/ 	.word	index@(.nv.constant0.matmul_kernel)
        /*f0c0*/ 	.short	0x0380
        /*f0c2*/ 	.short	0x0050


	//----- nvinfo : EIATTR_SW_WAR
	.align		4
.L_64:
        /*f0c4*/ 	.byte	0x04, 0x36
        /*f0c6*/ 	.short	(.L_66 - .L_65)
.L_65:
        /*f0c8*/ 	.word	0x00000008
.L_66:


//--------------------- .nv.compat                --------------------------
	.section	.nv.compat,"",@"SHT_CUDA_COMPAT_INFO"
	.align	4
        /*0000*/ 	.byte	0x02, 0x02, 0x02, 0x00, 0x02, 0x05, 0x05, 0x00, 0x02, 0x03, 0x00, 0x00, 0x02, 0x06, 0x01, 0x00


//--------------------- .nv.callgraph             --------------------------
	.section	.nv.callgraph,"",@"SHT_CUDA_CALLGRAPH"
	.align	4
	.sectionentsize	8
	.align		4
        /*0000*/ 	.word	0x00000000
	.align		4
        /*0004*/ 	.word	0xffffffff
	.align		4
        /*0008*/ 	.word	0x00000000
	.align		4
        /*000c*/ 	.word	0xfffffffe
	.align		4
        /*0010*/ 	.word	0x00000000
	.align		4
        /*0014*/ 	.word	0xfffffffd
	.align		4
        /*0018*/ 	.word	0x00000000
	.align		4
        /*001c*/ 	.word	0xfffffffc


//--------------------- .text.matmul_kernel       --------------------------
	.section	.text.matmul_kernel,"ax",@progbits
	.align	128
        .global         matmul_kernel
        .type           matmul_kernel,@function
        .size           matmul_kernel,(.L_x_20 - matmul_kernel)
        .other          matmul_kernel,@"STO_CUDA_ENTRY STV_DEFAULT"
matmul_kernel:
.text.matmul_kernel:
[----:B------:R-:W0:Y:S01]  /*0000*/  LDC R1, c[0x0][0x37c] ;  /* 0x0000df00ff017b82 */ /* 0x000e220000000800 */
[----:B------:R-:W1:Y:S01]  /*0010*/  S2R R8, SR_TID.X ;  /* 0x0000000000087919 */ /* 0x000e620000002100 */
[----:B0-----:R-:W-:Y:S01]  /*0020*/  VIADD R1, R1, 0xffffc158 ;  /* 0xffffc15801017836 */ /* 0x001fe20000000000 */
[----:B-1----:R-:W-:-:S13]  /*0030*/  ISETP.GE.U32.AND P3, PT, R8, 0x20, PT ;  /* 0x000000200800780c */ /* 0x002fda0003f66070 */
[----:B------:R-:W-:Y:S05]  /*0040*/  @P3 BRA `(.L_x_0) ;  /* 0x0000000000b83947 */ /* 0x000fea0003800000 */
[----:B------:R-:W0:Y:S01]  /*0050*/  S2R R7, SR_CgaCtaId ;  /* 0x0000000000077919 */ /* 0x000e220000008800 */
[----:B------:R-:W-:Y:S01]  /*0060*/  NOP ;  /* 0x0000000000007918 */ /* 0x000fe20000000000 */
[----:B------:R-:W-:-:S04]  /*0070*/  MOV R0, 0x40 ;  /* 0x0000004000007802 */ /* 0x000fc80000000f00 */
[----:B0-----:R-:W-:Y:S02]  /*0080*/  LEA R2, R7, R0, 0x18 ;  /* 0x0000000007027211 */ /* 0x001fe400078ec0ff */
[----:B------:R-:W-:-:S04]  /*0090*/  MOV R0, 0x400 ;  /* 0x0000040000007802 */ /* 0x000fc80000000f00 */
[----:B------:R-:W0:Y:S01]  /*00a0*/  LDS.U8 R2, [R2] ;  /* 0x0000000002027984 */ /* 0x000e220000000000 */
[----:B------:R-:W-:Y:S02]  /*00b0*/  LEA R0, R7, R0, 0x18 ;  /* 0x0000000007007211 */ /* 0x000fe400078ec0ff */
[----:B0-----:R-:W-:-:S13]  /*00c0*/  ISETP.NE.AND P0, PT, R2, RZ, PT ;  /* 0x000000ff0200720c */ /* 0x001fda0003f05270 */
[----:B------:R-:W-:Y:S05]  /*00d0*/  @P0 BRA `(.L_x_1) ;  /* 0x00000000007c0947 */ /* 0x000fea0003800000 */
[----:B------:R-:W-:-:S13]  /*00e0*/  ELECT P0, URZ, PT ;  /* 0x0000000000ff782f */ /* 0x000fda0003800000 */
[----:B------:R-:W-:Y:S05]  /*00f0*/  @!P0 BRA `(.L_x_2) ;  /* 0x0000000000848947 */ /* 0x000fea0003800000 */
[----:B------:R-:W-:Y:S01]  /*0100*/  UMOV UR4, 0x4 ;  /* 0x0000000400047882 */ /* 0x000fe20000000000 */
[----:B------:R-:W-:Y:S02]  /*0110*/  IMAD.MOV.U32 R9, RZ, RZ, 0x1 ;  /* 0x00000001ff097424 */ /* 0x000fe400078e00ff */
[----:B------:R-:W-:Y:S02]  /*0120*/  IMAD.MOV.U32 R3, RZ, RZ, 0xf ;  /* 0x0000000fff037424 */ /* 0x000fe400078e00ff */
[----:B------:R-:W-:Y:S04]  /*0130*/  DEPBAR.LE SB0, 0x36 ;  /* 0x00008d800000791a */ /* 0x000fe80000000000 */
[----:B------:R-:W0:Y:S02]  /*0140*/  UTCATOMSWS.FIND_AND_SET.ALIGN UP0, UR4, UR4 ;  /* 0x00000004000475e3 */ /* 0x000e240008000800 */
[----:B0-----:R-:W-:-:S04]  /*0150*/  PLOP3.LUT P0, PT, PT, PT, UP0, 0x80, 0x8 ;  /* 0x000000000008781c */ /* 0x001fc80003f0f008 */
[----:B------:R-:W-:-:S04]  /*0160*/  SEL R2, RZ, 0xffffffff, !P0 ;  /* 0xffffffffff027807 */ /* 0x000fc80004000000 */
[----:B------:R-:W-:Y:S01]  /*0170*/  ISETP.NE.AND P0, PT, R2, RZ, PT ;  /* 0x000000ff0200720c */ /* 0x000fe20003f05270 */
[----:B------:R-:W-:-:S12]  /*0180*/  IMAD.U32 R2, RZ, RZ, UR4 ;  /* 0x00000004ff027e24 */ /* 0x000fd8000f8e00ff */
[----:B------:R-:W-:Y:S05]  /*0190*/  @P0 BRA `(.L_x_3) ;  /* 0x0000000000240947 */ /* 0x000fea0003800000 */
.L_x_4:
[----:B------:R-:W-:Y:S05]  /*01a0*/  NANOSLEEP 0x64 ;  /* 0x000000640000795d */ /* 0x000fea0003800000 */
[----:B------:R-:W-:-:S05]  /*01b0*/  UMOV UR4, 0x4 ;  /* 0x0000000400047882 */ /* 0x000fca0000000000 */
[----:B------:R-:W-:Y:S04]  /*01c0*/  DEPBAR.LE SB0, 0x36 ;  /* 0x00008d800000791a */ /* 0x000fe80000000000 */
[----:B------:R-:W0:Y:S02]  /*01d0*/  UTCATOMSWS.FIND_AND_SET.ALIGN UP0, UR4, UR4 ;  /* 0x00000004000475e3 */ /* 0x000e240008000800 */
[----:B0-----:R-:W-:-:S04]  /*01e0*/  PLOP3.LUT P0, PT, PT, PT, UP0, 0x80, 0x8 ;  /* 0x000000000008781c */ /* 0x001fc80003f0f008 */
[----:B------:R-:W-:-:S04]  /*01f0*/  SEL R2, RZ, 0xffffffff, !P0 ;  /* 0xffffffffff027807 */ /* 0x000fc80004000000 */
[----:B------:R-:W-:Y:S01]  /*0200*/  ISETP.NE.AND P0, PT, R2, RZ, PT ;  /* 0x000000ff0200720c */ /* 0x000fe20003f05270 */
[----:B------:R-:W-:-:S12]  /*0210*/  IMAD.U32 R2, RZ, RZ, UR4 ;  /* 0x00000004ff027e24 */ /* 0x000fd8000f8e00ff */
[----:B------:R-:W-:Y:S05]  /*0220*/  @!P0 BRA `(.L_x_4) ;  /* 0xfffffffc00dc8947 */ /* 0x000fea000383ffff */
.L_x_3:
[C---:B------:R-:W-:Y:S01]  /*0230*/  VIADD R4, R2.reuse, 0x10 ;  /* 0x0000001002047836 */ /* 0x040fe20000000000 */
[----:B------:R-:W-:Y:S02]  /*0240*/  SHF.L.U32 R3, R3, R2, RZ ;  /* 0x0000000203037219 */ /* 0x000fe400000006ff */
[----:B------:R-:W-:Y:S02]  /*0250*/  MOV R5, 0x50 ;  /* 0x0000005000057802 */ /* 0x000fe40000000f00 */
[----:B------:R-:W-:Y:S02]  /*0260*/  SHF.L.U32 R4, R9, R4, RZ ;  /* 0x0000000409047219 */ /* 0x000fe400000006ff */
[----:B------:R-:W-:Y:S01]  /*0270*/  LEA R6, R7, R5, 0x18 ;  /* 0x0000000507067211 */ /* 0x000fe200078ec0ff */
[----:B------:R-:W-:Y:S01]  /*0280*/  IMAD.SHL.U32 R5, R2, 0x20, RZ ;  /* 0x0000002002057824 */ /* 0x000fe200078e00ff */
[----:B------:R-:W-:-:S05]  /*0290*/  LOP3.LUT R3, R4, R3, RZ, 0xfc, !PT ;  /* 0x0000000304037212 */ /* 0x000fca00078efcff */
[----:B------:R0:W-:Y:S04]  /*02a0*/  ATOMS.OR RZ, [R6], R3 ;  /* 0x0000000306ff738c */ /* 0x0001e80003000000 */
[----:B------:R0:W-:Y:S01]  /*02b0*/  STS [R0], R5 ;  /* 0x0000000500007388 */ /* 0x0001e20000000800 */
[----:B------:R-:W-:Y:S05]  /*02c0*/  BRA `(.L_x_2) ;  /* 0x0000000000107947 */ /* 0x000fea0003800000 */
.L_x_1:
[----:B------:R-:W-:Y:S01]  /*02d0*/  IMAD.MOV.U32 R3, RZ, RZ, -0x1 ;  /* 0xffffffffff037424 */ /* 0x000fe200078e00ff */
[----:B------:R-:W-:-:S04]  /*02e0*/  MOV R2, 0x310 ;  /* 0x0000031000027802 */ /* 0x000fc80000000f00 */
[----:B------:R0:W-:Y:S03]  /*02f0*/  STS [R0], R3 ;  /* 0x0000000300007388 */ /* 0x0001e60000000800 */
[----:B0-----:R-:W-:Y:S05]  /*0300*/  CALL.REL.NOINC `($__internal_1_$__cuda_sm10x_tcgen05_guardrail_trap_phase_invalid_during_alloc) ;  /* 0x000008d400807944 */ /* 0x001fea0003c00000 */
.L_x_2:
[----:B------:R-:W-:Y:S05]  /*0310*/  WARPSYNC.ALL ;  /* 0x0000000000007948 */ /* 0x000fea0003800000 */
[----:B------:R-:W-:Y:S01]  /*0320*/  NOP ;  /* 0x0000000000007918 */ /* 0x000fe20000000000 */
.L_x_0:
[----:B------:R-:W1:Y:S01]  /*0330*/  LDC.64 R36, c[0x0][0x398] ;  /* 0x0000e600ff247b82 */ /* 0x000e620000000a00 */
[----:B0-----:R-:W0:Y:S01]  /*0340*/  S2R R5, SR_CTAID.X ;  /* 0x0000000000057919 */ /* 0x001e220000002500 */
[----:B------:R-:W-:-:S06]  /*0350*/  SHF.R.U32.HI R71, RZ, 0x5, R8 ;  /* 0x00000005ff477819 */ /* 0x000fcc0000011608 */
[----:B------:R-:W2:Y:S01]  /*0360*/  S2UR UR5, SR_CgaCtaId ;  /* 0x00000000000579c3 */ /* 0x000ea20000008800 */
[----:B-1----:R-:W-:Y:S01]  /*0370*/  VIADD R0, R37, 0x1f ;  /* 0x0000001f25007836 */ /* 0x002fe20000000000 */
[----:B------:R-:W-:-:S04]  /*0380*/  IABS R33, R37 ;  /* 0x0000002500217213 */ /* 0x000fc80000000000 */
[----:B------:R-:W-:-:S04]  /*0390*/  SHF.R.S32.HI R3, RZ, 0x1f, R0 ;  /* 0x0000001fff037819 */ /* 0x000fc80000011400 */
[----:B------:R-:W-:Y:S02]  /*03a0*/  LEA.HI R3, R3, R0, RZ, 0x5 ;  /* 0x0000000003037211 */ /* 0x000fe400078f28ff */
[----:B0-----:R-:W-:Y:S02]  /*03b0*/  IABS R10, R5 ;  /* 0x00000005000a7213 */ /* 0x001fe40000000000 */
[----:B------:R-:W-:-:S05]  /*03c0*/  SHF.R.S32.HI R3, RZ, 0x5, R3 ;  /* 0x00000005ff037819 */ /* 0x000fca0000011403 */
[----:B------:R-:W-:-:S05]  /*03d0*/  IMAD.SHL.U32 R4, R3, 0x8, RZ ;  /* 0x0000000803047824 */ /* 0x000fca00078e00ff */
[-C--:B------:R-:W-:Y:S02]  /*03e0*/  IABS R7, R4.reuse ;  /* 0x0000000400077213 */ /* 0x080fe40000000000 */
[----:B------:R-:W-:Y:S02]  /*03f0*/  IABS R11, R4 ;  /* 0x00000004000b7213 */ /* 0x000fe40000000000 */
[----:B------:R-:W0:Y:S08]  /*0400*/  I2F.RP R0, R7 ;  /* 0x0000000700007306 */ /* 0x000e300000209400 */
[----:B0-----:R-:W0:Y:S02]  /*0410*/  MUFU.RCP R0, R0 ;  /* 0x0000000000007308 */ /* 0x001e240000001000 */
[----:B0-----:R-:W-:-:S02]  /*0420*/  VIADD R2, R0, 0xffffffe ;  /* 0x0ffffffe00027836 */ /* 0x001fc40000000000 */
[----:B------:R-:W-:Y:S01]  /*0430*/  IMAD.MOV R0, RZ, RZ, -R11 ;  /* 0x000000ffff007224 */ /* 0x000fe200078e0a0b */
[----:B------:R-:W-:-:S03]  /*0440*/  IABS R11, R36 ;  /* 0x00000024000b7213 */ /* 0x000fc60000000000 */
[----:B------:R0:W1:Y:S02]  /*0450*/  F2I.FTZ.U32.TRUNC.NTZ R3, R2 ;  /* 0x0000000200037305 */ /* 0x000064000021f000 */
[----:B0-----:R-:W-:Y:S02]  /*0460*/  IMAD.MOV.U32 R2, RZ, RZ, RZ ;  /* 0x000000ffff027224 */ /* 0x001fe400078e00ff */
[----:B-1----:R-:W-:-:S04]  /*0470*/  IMAD.MOV R6, RZ, RZ, -R3 ;  /* 0x000000ffff067224 */ /* 0x002fc800078e0a03 */
[----:B------:R-:W-:Y:S02]  /*0480*/  IMAD R9, R6, R7, RZ ;  /* 0x0000000706097224 */ /* 0x000fe400078e02ff */
[----:B------:R-:W-:Y:S02]  /*0490*/  IMAD.MOV.U32 R6, RZ, RZ, R10 ;  /* 0x000000ffff067224 */ /* 0x000fe400078e000a */
[----:B------:R-:W-:-:S06]  /*04a0*/  IMAD.HI.U32 R3, R3, R9, R2 ;  /* 0x0000000903037227 */ /* 0x000fcc00078e0002 */
[----:B------:R-:W-:-:S04]  /*04b0*/  IMAD.HI.U32 R3, R3, R6, RZ ;  /* 0x0000000603037227 */ /* 0x000fc800078e00ff */
[----:B------:R-:W-:Y:S01]  /*04c0*/  IMAD R0, R3, R0, R6 ;  /* 0x0000000003007224 */ /* 0x000fe200078e0206 */
[----:B------:R-:W-:Y:S04]  /*04d0*/  BAR.SYNC.DEFER_BLOCKING 0x0 ;  /* 0x0000000000007b1d */ /* 0x000fe80000010000 */
[----:B------:R-:W-:-:S13]  /*04e0*/  ISETP.GT.U32.AND P1, PT, R7, R0, PT ;  /* 0x000000000700720c */ /* 0x000fda0003f24070 */
[----:B------:R-:W-:Y:S02]  /*04f0*/  @!P1 IMAD.IADD R0, R0, 0x1, -R7 ;  /* 0x0000000100009824 */ /* 0x000fe400078e0a07 */
[----:B------:R-:W-:Y:S01]  /*0500*/  @!P1 VIADD R3, R3, 0x1 ;  /* 0x0000000103039836 */ /* 0x000fe20000000000 */
[----:B------:R-:W-:Y:S02]  /*0510*/  ISETP.NE.AND P1, PT, R4, RZ, PT ;  /* 0x000000ff0400720c */ /* 0x000fe40003f25270 */
[----:B------:R-:W-:Y:S02]  /*0520*/  ISETP.GE.U32.AND P0, PT, R0, R7, PT ;  /* 0x000000070000720c */ /* 0x000fe40003f06070 */
[----:B------:R-:W-:-:S04]  /*0530*/  LOP3.LUT R0, R5, R4, RZ, 0x3c, !PT ;  /* 0x0000000405007212 */ /* 0x000fc800078e3cff */
[----:B------:R-:W-:Y:S01]  /*0540*/  ISETP.GE.AND P2, PT, R0, RZ, PT ;  /* 0x000000ff0000720c */ /* 0x000fe20003f46270 */
[----:B------:R-:W-:-:S06]  /*0550*/  VIADD R0, R36, 0x1ff ;  /* 0x000001ff24007836 */ /* 0x000fcc0000000000 */
[----:B------:R-:W-:-:S04]  /*0560*/  @P0 VIADD R3, R3, 0x1 ;  /* 0x0000000103030836 */ /* 0x000fc80000000000 */
[----:B------:R-:W-:Y:S01]  /*0570*/  IMAD.MOV.U32 R2, RZ, RZ, R3 ;  /* 0x000000ffff027224 */ /* 0x000fe200078e0003 */
[----:B------:R-:W-:-:S03]  /*0580*/  SHF.R.S32.HI R3, RZ, 0x1f, R0 ;  /* 0x0000001fff037819 */ /* 0x000fc60000011400 */
[----:B------:R-:W-:Y:S01]  /*0590*/  @!P2 IMAD.MOV R2, RZ, RZ, -R2 ;  /* 0x000000ffff02a224 */ /* 0x000fe200078e0a02 */
[----:B------:R-:W-:Y:S02]  /*05a0*/  @!P1 LOP3.LUT R2, RZ, R4, RZ, 0x33, !PT ;  /* 0x00000004ff029212 */ /* 0x000fe400078e33ff */
[----:B------:R-:W-:-:S03]  /*05b0*/  LEA.HI R3, R3, R0, RZ, 0x9 ;  /* 0x0000000003037211 */ /* 0x000fc600078f48ff */
[----:B------:R-:W-:Y:S02]  /*05c0*/  IMAD.SHL.U32 R6, R2, 0x8, RZ ;  /* 0x0000000802067824 */ /* 0x000fe400078e00ff */
[----:B------:R-:W-:-:S03]  /*05d0*/  IMAD.MOV R2, RZ, RZ, -R2 ;  /* 0x000000ffff027224 */ /* 0x000fc600078e0a02 */
[----:B------:R-:W-:Y:S01]  /*05e0*/  LEA.HI.SX32 R3, R3, -R6, 0x17 ;  /* 0x8000000603037211 */ /* 0x000fe200078fbaff */
[----:B------:R-:W-:-:S03]  /*05f0*/  IMAD R10, R4, R2, R5 ;  /* 0x00000002040a7224 */ /* 0x000fc600078e0205 */
[----:B------:R-:W-:-:S04]  /*0600*/  VIMNMX R13, PT, PT, R3, 0x8, PT ;  /* 0x00000008030d7848 */ /* 0x000fc80003fe0100 */
[-C--:B------:R-:W-:Y:S02]  /*0610*/  IABS R7, R13.reuse ;  /* 0x0000000d00077213 */ /* 0x080fe40000000000 */
[----:B------:R-:W-:Y:S02]  /*0620*/  IABS R4, R13 ;  /* 0x0000000d00047213 */ /* 0x000fe40000000000 */
[----:B------:R-:W0:Y:S08]  /*0630*/  I2F.RP R0, R7 ;  /* 0x0000000700007306 */ /* 0x000e300000209400 */
[----:B0-----:R-:W0:Y:S02]  /*0640*/  MUFU.RCP R0, R0 ;  /* 0x0000000000007308 */ /* 0x001e240000001000 */
[----:B0-----:R-:W-:-:S02]  /*0650*/  VIADD R3, R0, 0xffffffe ;  /* 0x0ffffffe00037836 */ /* 0x001fc40000000000 */
[----:B------:R-:W-:-:S04]  /*0660*/  IMAD.MOV R0, RZ, RZ, -R4 ;  /* 0x000000ffff007224 */ /* 0x000fc800078e0a04 */
[----:B------:R-:W0:Y:S08]  /*0670*/  I2F.RP R4, R11 ;  /* 0x0000000b00047306 */ /* 0x000e300000209400 */
[----:B------:R-:W1:Y:S08]  /*0680*/  F2I.FTZ.U32.TRUNC.NTZ R3, R3 ;  /* 0x0000000300037305 */ /* 0x000e70000021f000 */
[----:B0-----:R-:W0:Y:S01]  /*0690*/  MUFU.RCP R4, R4 ;  /* 0x0000000400047308 */ /* 0x001e220000001000 */
[----:B-1----:R-:W-:-:S04]  /*06a0*/  IMAD.MOV R9, RZ, RZ, -R3 ;  /* 0x000000ffff097224 */ /* 0x002fc800078e0a03 */
[----:B------:R-:W-:Y:S01]  /*06b0*/  IMAD.MOV.U32 R2, RZ, RZ, R9 ;  /* 0x000000ffff027224 */ /* 0x000fe200078e0009 */
[----:B------:R-:W-:-:S03]  /*06c0*/  IABS R9, R10 ;  /* 0x0000000a00097213 */ /* 0x000fc60000000000 */
[----:B------:R-:W-:Y:S02]  /*06d0*/  IMAD R5, R2, R7, RZ ;  /* 0x0000000702057224 */ /* 0x000fe400078e02ff */
[----:B------:R-:W-:-:S04]  /*06e0*/  IMAD.MOV.U32 R2, RZ, RZ, RZ ;  /* 0x000000ffff027224 */ /* 0x000fc800078e00ff */
[----:B------:R-:W-:-:S06]  /*06f0*/  IMAD.HI.U32 R2, R3, R5, R2 ;  /* 0x0000000503027227 */ /* 0x000fcc00078e0002 */
[----:B------:R-:W-:-:S04]  /*0700*/  IMAD.HI.U32 R132, R2, R9, RZ ;  /* 0x0000000902847227 */ /* 0x000fc800078e00ff */
[----:B------:R-:W-:Y:S02]  /*0710*/  IMAD R0, R132, R0, R9 ;  /* 0x0000000084007224 */ /* 0x000fe400078e0209 */
[----:B0-----:R-:W-:Y:S02]  /*0720*/  VIADD R2, R4, 0xffffffe ;  /* 0x0ffffffe04027836 */ /* 0x001fe40000000000 */
[----:B------:R-:W-:Y:S01]  /*0730*/  I2F.RP R4, R33 ;  /* 0x0000002100047306 */ /* 0x000fe20000209400 */
[----:B------:R-:W-:-:S07]  /*0740*/  ISETP.GT.U32.AND P1, PT, R7, R0, PT ;  /* 0x000000000700720c */ /* 0x000fce0003f24070 */
[----:B------:R-:W0:Y:S06]  /*0750*/  F2I.FTZ.U32.TRUNC.NTZ R3, R2 ;  /* 0x0000000200037305 */ /* 0x000e2c000021f000 */
[----:B------:R-:W-:Y:S02]  /*0760*/  @!P1 IMAD.IADD R0, R0, 0x1, -R7 ;  /* 0x0000000100009824 */ /* 0x000fe400078e0a07 */
[----:B------:R-:W-:Y:S01]  /*0770*/  @!P1 VIADD R132, R132, 0x1 ;  /* 0x0000000184849836 */ /* 0x000fe20000000000 */
[----:B------:R-:W-:Y:S02]  /*0780*/  ISETP.NE.AND P1, PT, R13, RZ, PT ;  /* 0x000000ff0d00720c */ /* 0x000fe40003f25270 */
[----:B------:R-:W-:-:S02]  /*0790*/  ISETP.GE.U32.AND P0, PT, R0, R7, PT ;  /* 0x000000070000720c */ /* 0x000fc40003f06070 */
[----:B------:R-:W-:Y:S01]  /*07a0*/  LOP3.LUT R0, R10, R13, RZ, 0x3c, !PT ;  /* 0x0000000d0a007212 */ /* 0x000fe200078e3cff */
[----:B0-----:R-:W-:-:S03]  /*07b0*/  IMAD.MOV R5, RZ, RZ, -R3 ;  /* 0x000000ffff057224 */ /* 0x001fc600078e0a03 */
[----:B------:R-:W-:Y:S02]  /*07c0*/  ISETP.GE.AND P2, PT, R0, RZ, PT ;  /* 0x000000ff0000720c */ /* 0x000fe40003f46270 */
[----:B------:R-:W-:-:S04]  /*07d0*/  MOV R0, 0x400 ;  /* 0x0000040000007802 */ /* 0x000fc80000000f00 */
[----:B------:R-:W-:Y:S01]  /*07e0*/  R2UR UR4, R0 ;  /* 0x00000000000472ca */ /* 0x000fe200000e0000 */
[----:B------:R-:W-:-:S06]  /*07f0*/  @P0 VIADD R132, R132, 0x1 ;  /* 0x0000000184840836 */ /* 0x000fcc0000000000 */
[----:B------:R-:W-:Y:S01]  /*0800*/  @!P2 IMAD.MOV R132, RZ, RZ, -R132 ;  /* 0x000000ffff84a224 */ /* 0x000fe200078e0a84 */
[----:B------:R-:W-:-:S05]  /*0810*/  @!P1 LOP3.LUT R132, RZ, R13, RZ, 0x33, !PT ;  /* 0x0000000dff849212 */ /* 0x000fca00078e33ff */
[----:B------:R-:W-:Y:S01]  /*0820*/  IMAD.MOV R0, RZ, RZ, -R132 ;  /* 0x000000ffff007224 */ /* 0x000fe200078e0a84 */
[----:B--2---:R-:W-:-:S03]  /*0830*/  ULEA UR4, UR5, UR4, 0x18 ;  /* 0x0000000405047291 */ /* 0x004fc6000f8ec0ff */
[----:B------:R-:W-:Y:S02]  /*0840*/  IMAD R0, R13, R0, R10 ;  /* 0x000000000d007224 */ /* 0x000fe400078e020a */
[----:B------:R-:W-:Y:S02]  /*0850*/  IMAD.MOV.U32 R10, RZ, RZ, R5 ;  /* 0x000000ffff0a7224 */ /* 0x000fe400078e0005 */
[----:B------:R-:W-:Y:S01]  /*0860*/  IMAD.IADD R2, R6, 0x1, R0 ;  /* 0x0000000106027824 */ /* 0x000fe200078e0200 */
[----:B------:R-:W-:Y:S01]  /*0870*/  LOP3.LUT R0, R8, 0x7f, RZ, 0xc0, !PT ;  /* 0x0000007f08007812 */ /* 0x000fe200078ec0ff */
[----:B------:R-:W-:Y:S01]  /*0880*/  IMAD R7, R10, R11, RZ ;  /* 0x0000000b0a077224 */ /* 0x000fe200078e02ff */
[----:B------:R0:W1:Y:S01]  /*0890*/  MUFU.RCP R6, R4 ;  /* 0x0000000400067308 */ /* 0x0000620000001000 */
[----:B------:R-:W-:Y:S01]  /*08a0*/  IMAD.SHL.U32 R5, R2, 0x200, RZ ;  /* 0x0000020002057824 */ /* 0x000fe200078e00ff */
[----:B------:R-:W2:Y:S01]  /*08b0*/  LDS R14, [UR4] ;  /* 0x00000004ff0e7984 */ /* 0x000ea20008000800 */
[----:B------:R-:W-:-:S03]  /*08c0*/  IMAD.MOV.U32 R2, RZ, RZ, RZ ;  /* 0x000000ffff027224 */ /* 0x000fc600078e00ff */
[----:B------:R-:W-:Y:S01]  /*08d0*/  LOP3.LUT R20, R5, 0x7f, R8, 0xf8, !PT ;  /* 0x0000007f05147812 */ /* 0x000fe200078ef808 */
[----:B------:R-:W-:Y:S01]  /*08e0*/  IMAD.HI.U32 R2, R3, R7, R2 ;  /* 0x0000000703027227 */ /* 0x000fe200078e0002 */
[----:B------:R-:W-:Y:S01]  /*08f0*/  LOP3.LUT R19, R5, 0x80, R0, 0xfe, !PT ;  /* 0x0000008005137812 */ /* 0x000fe200078efe00 */
[----:B------:R-:W3:Y:S01]  /*0900*/  S2R R8, SR_CgaCtaId ;  /* 0x0000000000087919 */ /* 0x000ee20000008800 */
[----:B------:R-:W-:Y:S02]  /*0910*/  IABS R7, R20 ;  /* 0x0000001400077213 */ /* 0x000fe40000000000 */
[C---:B------:R-:W-:Y:S01]  /*0920*/  LOP3.LUT R18, R20.reuse, 0x100, RZ, 0xfc, !PT ;  /* 0x0000010014127812 */ /* 0x040fe200078efcff */
[----:B------:R4:W-:Y:S01]  /*0930*/  STL [R1+0x2fa0], R20 ;  /* 0x002fa01401007387 */ /* 0x0009e20000100800 */
[----:B------:R-:W-:Y:S01]  /*0940*/  LOP3.LUT R17, R20, 0x180, RZ, 0xfc, !PT ;  /* 0x0000018014117812 */ /* 0x000fe200078efcff */
[C---:B------:R-:W-:Y:S01]  /*0950*/  IMAD.HI.U32 R3, R2.reuse, R7, RZ ;  /* 0x0000000702037227 */ /* 0x040fe200078e00ff */
[----:B------:R-:W-:Y:S01]  /*0960*/  IABS R9, R19 ;  /* 0x0000001300097213 */ /* 0x000fe20000000000 */
[----:B------:R4:W-:Y:S01]  /*0970*/  STL [R1+0x2fa4], R19 ;  /* 0x002fa41301007387 */ /* 0x0009e20000100800 */
[----:B------:R-:W-:Y:S01]  /*0980*/  IABS R12, R18 ;  /* 0x00000012000c7213 */ /* 0x000fe20000000000 */
[----:B------:R-:W-:Y:S01]  /*0990*/  IMAD.MOV R10, RZ, RZ, -R3 ;  /* 0x000000ffff0a7224 */ /* 0x000fe200078e0a03 */
[----:B------:R-:W-:Y:S01]  /*09a0*/  IABS R13, R17 ;  /* 0x00000011000d7213 */ /* 0x000fe20000000000 */
[C---:B0-----:R-:W-:Y:S01]  /*09b0*/  IMAD.HI.U32 R4, R2.reuse, R9, RZ ;  /* 0x0000000902047227 */ /* 0x041fe200078e00ff */
[----:B------:R4:W-:Y:S03]  /*09c0*/  STL [R1+0x2fb0], R18 ;  /* 0x002fb01201007387 */ /* 0x0009e60000100800 */
[C---:B------:R-:W-:Y:S01]  /*09d0*/  IMAD.HI.U32 R3, R2.reuse, R12, RZ ;  /* 0x0000000c02037227 */ /* 0x040fe200078e00ff */
[----:B------:R4:W-:Y:S03]  /*09e0*/  STL [R1+0x2fac], R17 ;  /* 0x002fac1101007387 */ /* 0x0009e60000100800 */
[----:B------:R-:W-:-:S04]  /*09f0*/  IMAD.HI.U32 R5, R2, R13, RZ ;  /* 0x0000000d02057227 */ /* 0x000fc800078e00ff */
[----:B-1----:R-:W-:Y:S02]  /*0a00*/  VIADD R34, R6, 0xffffffe ;  /* 0x0ffffffe06227836 */ /* 0x002fe40000000000 */
[----:B------:R-:W-:Y:S02]  /*0a10*/  IMAD.MOV R4, RZ, RZ, -R4 ;  /* 0x000000ffff047224 */ /* 0x000fe400078e0a04 */
[----:B------:R-:W-:Y:S01]  /*0a20*/  IMAD.MOV R3, RZ, RZ, -R3 ;  /* 0x000000ffff037224 */ /* 0x000fe200078e0a03 */
[----:B------:R-:W0:Y:S01]  /*0a30*/  F2I.FTZ.U32.TRUNC.NTZ R35, R34 ;  /* 0x0000002200237305 */ /* 0x000e22000021f000 */
[----:B------:R-:W-:Y:S02]  /*0a40*/  IMAD.MOV R6, RZ, RZ, -R5 ;  /* 0x000000ffff067224 */ /* 0x000fe400078e0a05 */
[C---:B------:R-:W-:Y:S01]  /*0a50*/  IMAD R2, R11.reuse, R10, R7 ;  /* 0x0000000a0b027224 */ /* 0x040fe200078e0207 */
[----:B--2---:R-:W-:Y:S01]  /*0a60*/  R2UR UR5, R14 ;  /* 0x000000000e0572ca */ /* 0x004fe200000e0000 */
[----:B------:R-:W-:-:S02]  /*0a70*/  IMAD R4, R11, R4, R9 ;  /* 0x000000040b047224 */ /* 0x000fc400078e0209 */
[C---:B------:R-:W-:Y:S01]  /*0a80*/  IMAD R5, R11.reuse, R3, R12 ;  /* 0x000000030b057224 */ /* 0x040fe200078e020c */
[----:B------:R-:W-:Y:S01]  /*0a90*/  BAR.SYNC.DEFER_BLOCKING 0x0 ;  /* 0x0000000000007b1d */ /* 0x000fe20000010000 */
[C---:B------:R-:W-:Y:S01]  /*0aa0*/  IMAD R6, R11.reuse, R6, R13 ;  /* 0x000000060b067224 */ /* 0x040fe200078e020d */
[----:B------:R-:W-:Y:S01]  /*0ab0*/  ISETP.GT.U32.AND P0, PT, R11, R2, PT ;  /* 0x000000020b00720c */ /* 0x000fe20003f04070 */
[----:B------:R-:W-:Y:S01]  /*0ac0*/  IMAD.SHL.U32 R3, R71, 0x200000, RZ ;  /* 0x0020000047037824 */ /* 0x000fe200078e00ff */
[C---:B------:R-:W-:Y:S02]  /*0ad0*/  ISETP.GT.U32.AND P1, PT, R11.reuse, R4, PT ;  /* 0x000000040b00720c */ /* 0x040fe40003f24070 */
[C---:B------:R-:W-:Y:S01]  /*0ae0*/  ISETP.GT.U32.AND P2, PT, R11.reuse, R5, PT ;  /* 0x000000050b00720c */ /* 0x040fe20003f44070 */
[----:B0-----:R-:W-:Y:S01]  /*0af0*/  IMAD.MOV R10, RZ, RZ, -R35 ;  /* 0x000000ffff0a7224 */ /* 0x001fe200078e0a23 */
[----:B------:R-:W-:Y:S02]  /*0b00*/  ISETP.GT.U32.AND P4, PT, R11, R6, PT ;  /* 0x000000060b00720c */ /* 0x000fe40003f84070 */
[----:B------:R-:W-:Y:S01]  /*0b10*/  LOP3.LUT R3, R3, 0x600000, RZ, 0xc0, !PT ;  /* 0x0060000003037812 */ /* 0x000fe200078ec0ff */
[----:B------:R-:W-:-:S03]  /*0b20*/  IMAD R7, R10, R33, RZ ;  /* 0x000000210a077224 */ /* 0x000fc600078e02ff */
[----:B------:R-:W-:Y:S01]  /*0b30*/  R2UR UR8, R3 ;  /* 0x00000000030872ca */ /* 0x000fe200000e0000 */
[--C-:B------:R-:W-:Y:S02]  /*0b40*/  @!P0 IMAD.IADD R2, R2, 0x1, -R11.reuse ;  /* 0x0000000102028824 */ /* 0x100fe400078e0a0b */
[--C-:B------:R-:W-:Y:S02]  /*0b50*/  @!P1 IMAD.IADD R4, R4, 0x1, -R11.reuse ;  /* 0x0000000104049824 */ /* 0x100fe400078e0a0b */
[--C-:B------:R-:W-:Y:S01]  /*0b60*/  @!P2 IMAD.IADD R5, R5, 0x1, -R11.reuse ;  /* 0x000000010505a824 */ /* 0x100fe200078e0a0b */
[C---:B------:R-:W-:Y:S01]  /*0b70*/  ISETP.GT.U32.AND P6, PT, R11.reuse, R2, PT ;  /* 0x000000020b00720c */ /* 0x040fe20003fc4070 */
[----:B------:R-:W-:Y:S01]  /*0b80*/  @!P4 IMAD.IADD R6, R6, 0x1, -R11 ;  /* 0x000000010606c824 */ /* 0x000fe200078e0a0b */
[C---:B------:R-:W-:Y:S02]  /*0b90*/  ISETP.GT.U32.AND P0, PT, R11.reuse, R4, PT ;  /* 0x000000040b00720c */ /* 0x040fe40003f04070 */
[----:B------:R-:W-:-:S02]  /*0ba0*/  ISETP.GT.U32.AND P1, PT, R11, R5, PT ;  /* 0x000000050b00720c */ /* 0x000fc40003f24070 */
[----:B------:R-:W-:Y:S01]  /*0bb0*/  ISETP.GT.U32.AND P2, PT, R11, R6, PT ;  /* 0x000000060b00720c */ /* 0x000fe20003f44070 */
[----:B---34-:R-:W-:-:S12]  /*0bc0*/  @P3 BRA `(.L_x_5) ;  /* 0x0000000000183947 */ /* 0x018fd80003800000 */
[----:B------:R-:W-:Y:S01]  /*0bd0*/  ELECT P4, URZ, PT ;  /* 0x0000000000ff782f */ /* 0x000fe20003880000 */
[----:B------:R-:W-:Y:S01]  /*0be0*/  IMAD.MOV.U32 R3, RZ, RZ, 0x1 ;  /* 0x00000001ff037424 */ /* 0x000fe200078e00ff */
[----:B------:R-:W-:Y:S11]  /*0bf0*/  UVIRTCOUNT.DEALLOC.SMPOOL 0x80 ;  /* 0x000000800000784c */ /* 0x000ff60000000000 */
[----:B------:R-:W-:-:S04]  /*0c00*/  @P4 MOV R9, 0x40 ;  /* 0x0000004000094802 */ /* 0x000fc80000000f00 */
[----:B------:R-:W-:-:S05]  /*0c10*/  @P4 LEA R8, R8, R9, 0x18 ;  /* 0x0000000908084211 */ /* 0x000fca00078ec0ff */
[----:B------:R0:W-:Y:S02]  /*0c20*/  @P4 STS.U8 [R8], R3 ;  /* 0x0000000308004388 */ /* 0x0001e40000000000 */
.L_x_5:
[--C-:B------:R-:W-:Y:S01]  /*0c30*/  @!P0 IMAD.IADD R4, R4, 0x1, -R11.reuse ;  /* 0x0000000104048824 */ /* 0x100fe200078e0a0b */
[----:B------:R-:W-:Y:S01]  /*0c40*/  ISETP.GE.AND P0, PT, R17, RZ, PT ;  /* 0x000000ff1100720c */ /* 0x000fe20003f06270 */
[--C-:B------:R-:W-:Y:S01]  /*0c50*/  @!P2 IMAD.IADD R6, R6, 0x1, -R11.reuse ;  /* 0x000000010606a824 */ /* 0x100fe200078e0a0b */
[----:B------:R-:W-:Y:S01]  /*0c60*/  UIADD3 UR8, UPT, UPT, UR5, UR8, URZ ;  /* 0x0000000805087290 */ /* 0x000fe2000fffe0ff */
[----:B------:R-:W1:Y:S01]  /*0c70*/  LDC R68, c[0x0][0x3a0] ;  /* 0x0000e800ff447b82 */ /* 0x000e620000000800 */
[----:B------:R-:W-:Y:S01]  /*0c80*/  IMAD.U32 R13, RZ, RZ, UR4 ;  /* 0x00000004ff0d7e24 */ /* 0x000fe2000f8e00ff */
[----:B------:R-:W-:Y:S01]  /*0c90*/  ISETP.GE.AND P4, PT, R20, RZ, PT ;  /* 0x000000ff1400720c */ /* 0x000fe20003f86270 */
[--C-:B------:R-:W-:Y:S01]  /*0ca0*/  @!P6 IMAD.IADD R2, R2, 0x1, -R11.reuse ;  /* 0x000000010202e824 */ /* 0x100fe200078e0a0b */
[----:B------:R-:W-:Y:S01]  /*0cb0*/  ISETP.GE.AND P5, PT, R19, RZ, PT ;  /* 0x000000ff1300720c */ /* 0x000fe20003fa6270 */
[----:B------:R-:W-:Y:S01]  /*0cc0*/  VIADD R70, R13, 0x44000 ;  /* 0x000440000d467836 */ /* 0x000fe20000000000 */
[----:B------:R-:W-:Y:S01]  /*0cd0*/  ISETP.GE.AND P6, PT, R18, RZ, PT ;  /* 0x000000ff1200720c */ /* 0x000fe20003fc6270 */
[----:B------:R-:W-:Y:S01]  /*0ce0*/  @!P1 IMAD.IADD R5, R5, 0x1, -R11 ;  /* 0x0000000105059824 */ /* 0x000fe200078e0a0b */
[----:B------:R-:W-:Y:S01]  /*0cf0*/  STTM.x128 tmem[UR8], RZ ;  /* 0x000000ff000079ed */ /* 0x000fe200083c0008 */
[----:B------:R-:W2:Y:S01]  /*0d00*/  FENCE.VIEW.ASYNC.T ;  /* 0x00000000000073c6 */ /* 0x000ea20000000200 */
[----:B------:R-:W-:Y:S01]  /*0d10*/  @!P0 IMAD.MOV R6, RZ, RZ, -R6 ;  /* 0x000000ffff068224 */ /* 0x000fe200078e0a06 */
[----:B------:R-:W-:Y:S01]  /*0d20*/  ISETP.NE.U32.AND P0, PT, R0, RZ, PT ;  /* 0x000000ff0000720c */ /* 0x000fe20003f05070 */
[----:B------:R-:W3:Y:S01]  /*0d30*/  LDC R9, c[0x0][0x3a4] ;  /* 0x0000e900ff097b82 */ /* 0x000ee20000000800 */
[----:B------:R-:W-:Y:S01]  /*0d40*/  UMOV UR9, 0x1 ;  /* 0x0000000100097882 */ /* 0x000fe20000000000 */
[----:B------:R-:W-:Y:S01]  /*0d50*/  R2UR UR76, R70 ;  /* 0x00000000464c72ca */ /* 0x000fe200000e0000 */
[----:B------:R-:W-:Y:S01]  /*0d60*/  @!P4 IMAD.MOV R2, RZ, RZ, -R2 ;  /* 0x000000ffff02c224 */ /* 0x000fe200078e0a02 */
[----:B------:R-:W-:Y:S01]  /*0d70*/  ISETP.NE.AND P1, PT, R36, RZ, PT ;  /* 0x000000ff2400720c */ /* 0x000fe20003f25270 */
[----:B------:R-:W-:Y:S01]  /*0d80*/  @!P5 IMAD.MOV R4, RZ, RZ, -R4 ;  /* 0x000000ffff04d224 */ /* 0x000fe200078e0a04 */
[----:B0-----:R-:W-:Y:S01]  /*0d90*/  LOP3.LUT R3, RZ, R36, RZ, 0x33, !PT ;  /* 0x00000024ff037212 */ /* 0x001fe200078e33ff */
[----:B------:R-:W-:Y:S01]  /*0da0*/  @!P6 IMAD.MOV R5, RZ, RZ, -R5 ;  /* 0x000000ffff05e224 */ /* 0x000fe200078e0a05 */
[----:B------:R-:W0:Y:S01]  /*0db0*/  LDC.64 R10, c[0x0][0x380] ;  /* 0x0000e000ff0a7b82 */ /* 0x000e220000000a00 */
[----:B------:R-:W-:Y:S01]  /*0dc0*/  IMAD.MOV.U32 R34, RZ, RZ, RZ ;  /* 0x000000ffff227224 */ /* 0x000fe200078e00ff */
[C---:B------:R-:W-:Y:S01]  /*0dd0*/  SEL R2, R3.reuse, R2, !P1 ;  /* 0x0000000203027207 */ /* 0x040fe20004800000 */
[----:B------:R-:W4:Y:S01]  /*0de0*/  LDCU.64 UR6, c[0x0][0x358] ;  /* 0x00006b00ff0677ac */ /* 0x000f220008000a00 */
[----:B------:R-:W-:Y:S01]  /*0df0*/  SEL R4, R3, R4, !P1 ;  /* 0x0000000403047207 */ /* 0x000fe20004800000 */
[----:B------:R-:W-:Y:S01]  /*0e00*/  IMAD.HI.U32 R34, R35, R7, R34 ;  /* 0x0000000723227227 */ /* 0x000fe200078e0022 */
[C---:B------:R-:W-:Y:S01]  /*0e10*/  SEL R8, R3.reuse, R5, !P1 ;  /* 0x0000000503087207 */ /* 0x040fe20004800000 */
[----:B--2---:R-:W-:Y:S01]  /*0e20*/  VOTEU.ALL UP0, P0 ;  /* 0x0000000000ff7886 */ /* 0x004fe20000000000 */
[----:B------:R-:W-:Y:S01]  /*0e30*/  VOTEU.ALL UP1, P0 ;  /* 0x0000000000ff7886 */ /* 0x000fe20000020000 */
[----:B------:R-:W-:Y:S01]  /*0e40*/  SEL R12, R3, R6, !P1 ;  /* 0x00000006030c7207 */ /* 0x000fe20004800000 */
[C---:B-1----:R-:W-:Y:S01]  /*0e50*/  VIADD R3, R68.reuse, 0xffffffff ;  /* 0xffffffff44037836 */ /* 0x042fe20000000000 */
[----:B------:R-:W-:Y:S01]  /*0e60*/  PRMT R16, RZ, 0x7610, R16 ;  /* 0x00007610ff107816 */ /* 0x000fe20000000010 */
[----:B------:R-:W-:Y:S01]  /*0e70*/  VIADD R13, R68, 0xfffffffc ;  /* 0xfffffffc440d7836 */ /* 0x000fe20000000000 */
[----:B------:R-:W-:-:S04]  /*0e80*/  @!UP0 UIADD3 UR10, UPT, UPT, -UR9, 0x100000, URZ ;  /* 0x00100000090a8890 */ /* 0x000fc8000fffe1ff */
[----:B------:R-:W-:Y:S02]  /*0e90*/  @!UP0 USHF.L.U32 UR11, UR10, 0xb, URZ ;  /* 0x0000000b0a0b8899 */ /* 0x000fe400080006ff */
[----:B------:R-:W-:Y:S01]  /*0ea0*/  @!UP0 USHF.L.U32 UR10, UR10, 0x1, URZ ;  /* 0x000000010a0a8899 */ /* 0x000fe200080006ff */
[----:B------:R-:W-:Y:S01]  /*0eb0*/  BAR.SYNC.DEFER_BLOCKING 0x0 ;  /* 0x0000000000007b1d */ /* 0x000fe20000010000 */
[----:B------:R-:W-:Y:S01]  /*0ec0*/  ISETP.GE.U32.AND P2, PT, R3, 0x7fffff00, PT ;  /* 0x7fffff000300780c */ /* 0x000fe20003f46070 */
[-C--:B---3--:R-:W-:Y:S01]  /*0ed0*/  IMAD R6, R2, R9.reuse, RZ ;  /* 0x0000000902067224 */ /* 0x088fe200078e02ff */
[----:B------:R-:W-:Y:S01]  /*0ee0*/  PRMT R15, RZ, 0x7610, R15 ;  /* 0x00007610ff0f7816 */ /* 0x000fe2000000000f */
[-C--:B------:R-:W-:Y:S02]  /*0ef0*/  IMAD R7, R4, R9.reuse, RZ ;  /* 0x0000000904077224 */ /* 0x080fe400078e02ff */
[-C--:B------:R-:W-:Y:S02]  /*0f00*/  IMAD R8, R8, R9.reuse, RZ ;  /* 0x0000000908087224 */ /* 0x080fe400078e02ff */
[----:B------:R-:W1:Y:S01]  /*0f10*/  LDC R67, c[0x0][0x3a8] ;  /* 0x0000ea00ff437b82 */ /* 0x000e620000000800 */
[----:B------:R-:W-:Y:S01]  /*0f20*/  IMAD R9, R12, R9, RZ ;  /* 0x000000090c097224 */ /* 0x000fe200078e02ff */
[----:B------:R-:W-:Y:S01]  /*0f30*/  STL [R1+0x3958], R40 ;  /* 0x0039582801007387 */ /* 0x000fe20000100800 */
[-C--:B0-----:R-:W-:Y:S01]  /*0f40*/  IADD3 R2, P1, PT, R6, R10.reuse, RZ ;  /* 0x0000000a06027210 */ /* 0x081fe20007f3e0ff */
[----:B------:R-:W-:Y:S01]  /*0f50*/  VIADD R12, R68, 0xfffffffd ;  /* 0xfffffffd440c7836 */ /* 0x000fe20000000000 */
[-C--:B------:R-:W-:Y:S01]  /*0f60*/  IADD3 R4, P5, PT, R8, R10.reuse, RZ ;  /* 0x0000000a08047210 */ /* 0x080fe20007fbe0ff */
[----:B------:R-:W-:Y:S01]  /*0f70*/  STL [R1+0x3964], R40 ;  /* 0x0039642801007387 */ /* 0x000fe20000100800 */
[-C--:B------:R-:W-:Y:S01]  /*0f80*/  IADD3 R5, P6, PT, R9, R10.reuse, RZ ;  /* 0x0000000a09057210 */ /* 0x080fe20007fde0ff */
[----:B------:R-:W-:Y:S01]  /*0f90*/  IMAD.U32 R17, RZ, RZ, UR8 ;  /* 0x00000008ff117e24 */ /* 0x000fe2000f8e00ff */
[-C--:B------:R-:W-:Y:S01]  /*0fa0*/  LEA.HI.X.SX32 R6, R6, R11.reuse, 0x1, P1 ;  /* 0x0000000b06067211 */ /* 0x080fe200008f0eff */
[----:B------:R-:W-:Y:S01]  /*0fb0*/  STL [R1+0x396c], R40 ;  /* 0x00396c2801007387 */ /* 0x000fe20000100800 */
[----:B------:R-:W-:Y:S01]  /*0fc0*/  IADD3 R3, P4, PT, R7, R10, RZ ;  /* 0x0000000a07037210 */ /* 0x000fe20007f9e0ff */
[----:B------:R-:W-:Y:S01]  /*0fd0*/  VIADD R14, R68, 0xfffffffb ;  /* 0xfffffffb440e7836 */ /* 0x000fe20000000000 */
[-C--:B------:R-:W-:Y:S01]  /*0fe0*/  LEA.HI.X.SX32 R8, R8, R11.reuse, 0x1, P5 ;  /* 0x0000000b08087211 */ /* 0x080fe200028f0eff */
[----:B------:R-:W-:Y:S01]  /*0ff0*/  STL [R1+0x3974], R40 ;  /* 0x0039742801007387 */ /* 0x000fe20000100800 */
[----:B------:R-:W-:-:S03]  /*1000*/  LEA.HI.X.SX32 R9, R9, R11, 0x1, P6 ;  /* 0x0000000b09097211 */ /* 0x000fc600030f0eff */
[----:B------:R-:W0:Y:S02]  /*1010*/  FENCE.VIEW.ASYNC.S ;  /* 0x00000000000073c6 */ /* 0x000e240000000000 */
[----:B0-----:R0:W2:Y:S01]  /*1020*/  @!UP1 SYNCS.EXCH.64 URZ, [UR76], UR10 ;  /* 0x0000000a4cff95b2 */ /* 0x0010a20008000100 */
[----:B------:R-:W-:Y:S01]  /*1030*/  ISETP.GE.U32.AND P6, PT, R12, 0x7ffffefe, PT ;  /* 0x7ffffefe0c00780c */ /* 0x000fe20003fc6070 */
[----:B------:R-:W-:Y:S01]  /*1040*/  @!P2 IMAD.MOV.U32 R12, RZ, RZ, R2 ;  /* 0x000000ffff0ca224 */ /* 0x000fe200078e0002 */
[----:B------:R-:W-:Y:S01]  /*1050*/  ISETP.GE.U32.AND P5, PT, R13, 0x7ffffefd, PT ;  /* 0x7ffffefd0d00780c */ /* 0x000fe20003fa6070 */
[----:B------:R-:W-:Y:S01]  /*1060*/  @!P2 IMAD.MOV.U32 R13, RZ, RZ, R6 ;  /* 0x000000ffff0da224 */ /* 0x000fe200078e0006 */
[----:B--2---:R-:W-:Y:S01]  /*1070*/  BAR.SYNC.DEFER_BLOCKING 0x0 ;  /* 0x0000000000007b1d */ /* 0x004fe20000010000 */
[----:B------:R-:W-:Y:S02]  /*1080*/  LEA.HI.X.SX32 R7, R7, R11, 0x1, P4 ;  /* 0x0000000b07077211 */ /* 0x000fe400020f0eff */
[----:B------:R-:W-:-:S03]  /*1090*/  ISETP.GE.U32.AND P4, PT, R14, 0x7ffffefc, PT ;  /* 0x7ffffefc0e00780c */ /* 0x000fc60003f86070 */
[----:B------:R-:W-:Y:S04]  /*10a0*/  STL [R1+0x397c], R40 ;  /* 0x00397c2801007387 */ /* 0x000fe80000100800 */
[----:B------:R-:W-:Y:S04]  /*10b0*/  STL [R1+0x3984], R40 ;  /* 0x0039842801007387 */ /* 0x000fe80000100800 */
[----:B------:R-:W-:Y:S04]  /*10c0*/  STL [R1+0x398c], R40 ;  /* 0x00398c2801007387 */ /* 0x000fe80000100800 */
[----:B------:R-:W-:Y:S04]  /*10d0*/  STL [R1+0x3994], R40 ;  /* 0x0039942801007387 */ /* 0x000fe80000100800 */
[----:B----4-:R2:W3:Y:S04]  /*10e0*/  @!P2 LDG.E.U8 R16, desc[UR6][R12.64] ;  /* 0x000000060c10a981 */ /* 0x0104e8000c1e1100 */
[----:B------:R-:W-:Y:S04]  /*10f0*/  STL [R1+0x399c], R40 ;  /* 0x00399c2801007387 */ /* 0x000fe80000100800 */
[----:B------:R-:W-:Y:S01]  /*1100*/  STL [R1+0x39a4], R40 ;  /* 0x0039a42801007387 */ /* 0x000fe20000100800 */
[----:B--2---:R-:W-:-:S02]  /*1110*/  @!P2 IMAD.MOV.U32 R12, RZ, RZ, R3 ;  /* 0x000000ffff0ca224 */ /* 0x004fc400078e0003 */
[----:B------:R-:W-:Y:S01]  /*1120*/  @!P2 IMAD.MOV.U32 R13, RZ, RZ, R7 ;  /* 0x000000ffff0da224 */ /* 0x000fe200078e0007 */
[----:B------:R-:W-:Y:S04]  /*1130*/  STL [R1+0x39ac], R40 ;  /* 0x0039ac2801007387 */ /* 0x000fe80000100800 */
[----:B------:R-:W2:Y:S04]  /*1140*/  @!P2 LDG.E.U8 R15, desc[UR6][R12.64] ;  /* 0x000000060c0fa981 */ /* 0x000ea8000c1e1100 */
[----:B------:R-:W-:Y:S04]  /*1150*/  STL [R1+0x39b4], R40 ;  /* 0x0039b42801007387 */ /* 0x000fe80000100800 */
        /* <DEDUP_REMOVED lines=171> */
[----:B------:R-:W-:Y:S01]  /*1c10*/  STL [R1+0x3084], R71 ;  /* 0x0030844701007387 */ /* 0x000fe20000100800 */
[----:B------:R-:W-:-:S03]  /*1c20*/  PRMT R10, RZ, 0x7610, R10 ;  /* 0x00007610ff0a7816 */ /* 0x000fc6000000000a */
[----:B------:R-:W-:Y:S01]  /*1c30*/  STL [R1+0x2fbc], R70 ;  /* 0x002fbc4601007387 */ /* 0x000fe20000100800 */
[----:B------:R-:W-:-:S03]  /*1c40*/  @!P2 IMAD.MOV.U32 R14, RZ, RZ, R4 ;  /* 0x000000ffff0ea224 */ /* 0x000fc600078e0004 */
[----:B------:R-:W-:Y:S04]  /*1c50*/  STL [R1+0x3088], R70 ;  /* 0x0030884601007387 */ /* 0x000fe80000100800 */
[----:B------:R-:W-:Y:S04]  /*1c60*/  STL [R1+0x2fb8], R17 ;  /* 0x002fb81101007387 */ /* 0x000fe80000100800 */
[----:B--2---:R2:W-:Y:S02]  /*1c70*/  STL [R1+0x128], R15 ;  /* 0x0001280f01007387 */ /* 0x0045e40000100800 */
[----:B--2---:R-:W-:-:S05]  /*1c80*/  @!P2 IMAD.MOV.U32 R15, RZ, RZ, R8 ;  /* 0x000000ffff0fa224 */ /* 0x004fca00078e0008 */
[----:B------:R2:W4:Y:S01]  /*1c90*/  @!P2 LDG.E.U8 R10, desc[UR6][R14.64] ;  /* 0x000000060e0aa981 */ /* 0x000522000c1e1100 */
[----:B-1----:R-:W-:Y:S01]  /*1ca0*/  IMAD.SHL.U32 R22, R67, 0x2, RZ ;  /* 0x0000000243167824 */ /* 0x002fe200078e00ff */
[----:B------:R-:W-:Y:S01]  /*1cb0*/  PRMT R11, RZ, 0x7610, R11 ;  /* 0x00007610ff0b7816 */ /* 0x000fe2000000000b */
[----:B------:R-:W-:-:S03]  /*1cc0*/  @!P2 IMAD.MOV.U32 R17, RZ, RZ, R9 ;  /* 0x000000ffff11a224 */ /* 0x000fc600078e0009 */
[----:B------:R-:W-:Y:S01]  /*1cd0*/  SHF.R.S32.HI R23, RZ, 0x1f, R22 ;  /* 0x0000001fff177819 */ /* 0x000fe20000011416 */
[----:B------:R-:W-:Y:S01]  /*1ce0*/  VIADD R18, R68, 0xfffffffa ;  /* 0xfffffffa44127836 */ /* 0x000fe20000000000 */
[----:B--2---:R-:W-:Y:S01]  /*1cf0*/  PRMT R15, RZ, 0x7610, R15 ;  /* 0x00007610ff0f7816 */ /* 0x004fe2000000000f */
[----:B----4-:R1:W-:Y:S04]  /*1d00*/  STL [R1+0x124], R10 ;  /* 0x0001240a01007387 */ /* 0x0103e80000100800 */
[----:B---3--:R2:W-:Y:S01]  /*1d10*/  STL [R1+0x12c], R16 ;  /* 0x00012c1001007387 */ /* 0x0085e20000100800 */
[----:B-1----:R-:W-:Y:S01]  /*1d20*/  IADD3 R10, P1, PT, R22, R2, RZ ;  /* 0x00000002160a7210 */ /* 0x002fe20007f3e0ff */
[----:B--2---:R-:W-:-:S04]  /*1d30*/  @!P2 IMAD.MOV.U32 R16, RZ, RZ, R5 ;  /* 0x000000ffff10a224 */ /* 0x004fc800078e0005 */
[----:B------:R-:W-:Y:S01]  /*1d40*/  IMAD.X R12, R23, 0x1, R6, P1 ;  /* 0x00000001170c7824 */ /* 0x000fe200008e0606 */
[----:B------:R1:W2:Y:S01]  /*1d50*/  @!P2 LDG.E.U8 R11, desc[UR6][R16.64] ;  /* 0x00000006100ba981 */ /* 0x0002a2000c1e1100 */
[----:B------:R-:W-:Y:S01]  /*1d60*/  ISETP.GE.U32.AND P1, PT, R18, 0x7ffffefb, PT ;  /* 0x7ffffefb1200780c */ /* 0x000fe20003f26070 */
[----:B------:R-:W-:Y:S02]  /*1d70*/  @!P6 IMAD.MOV.U32 R18, RZ, RZ, R10 ;  /* 0x000000ffff12e224 */ /* 0x000fe400078e000a */
[----:B------:R-:W-:-:S05]  /*1d80*/  @!P6 IMAD.MOV.U32 R19, RZ, RZ, R12 ;  /* 0x000000ffff13e224 */ /* 0x000fca00078e000c */
[----:B------:R-:W3:Y:S01]  /*1d90*/  @!P6 LDG.E.U8 R15, desc[UR6][R18.64] ;  /* 0x00000006120fe981 */ /* 0x000ee2000c1e1100 */
[----:B-1----:R-:W-:-:S03]  /*1da0*/  PRMT R17, RZ, 0x7610, R17 ;  /* 0x00007610ff117816 */ /* 0x002fc60000000011 */
[----:B--2---:R1:W-:Y:S04]  /*1db0*/  STL [R1+0x120], R11 ;  /* 0x0001200b01007387 */ /* 0x0043e80000100800 */
[----:B------:R-:W-:Y:S01]  /*1dc0*/  STL [R1+0x2fc4], R10 ;  /* 0x002fc40a01007387 */ /* 0x000fe20000100800 */
[----:B-1----:R-:W-:-:S03]  /*1dd0*/  IADD3 R11, P2, PT, R22, R3, RZ ;  /* 0x00000003160b7210 */ /* 0x002fc60007f5e0ff */
[----:B------:R-:W-:Y:S02]  /*1de0*/  STL [R1+0x308c], R10 ;  /* 0x00308c0a01007387 */ /* 0x000fe40000100800 */
[C---:B------:R-:W-:Y:S01]  /*1df0*/  IMAD.X R13, R23.reuse, 0x1, R7, P2 ;  /* 0x00000001170d7824 */ /* 0x040fe200010e0607 */
[----:B------:R-:W-:Y:S01]  /*1e00*/  IADD3 R14, P2, PT, R22, R4, RZ ;  /* 0x00000004160e7210 */ /* 0x000fe20007f5e0ff */
[----:B------:R-:W-:Y:S04]  /*1e10*/  STL [R1+0x2fc0], R12 ;  /* 0x002fc00c01007387 */ /* 0x000fe80000100800 */
[----:B------:R-:W-:Y:S04]  /*1e20*/  STL [R1+0x3090], R12 ;  /* 0x0030900c01007387 */ /* 0x000fe80000100800 */
[----:B---3--:R1:W-:Y:S02]  /*1e30*/  STL [R1+0xc04], R15 ;  /* 0x000c040f01007387 */ /* 0x0083e40000100800 */
[----:B-1----:R-:W-:-:S05]  /*1e40*/  IMAD.X R15, R23, 0x1, R8, P2 ;  /* 0x00000001170f7824 */ /* 0x002fca00010e0608 */
[----:B------:R-:W2:Y:S04]  /*1e50*/  @!P6 LDG.E.U8 R17, desc[UR6][R14.64] ;  /* 0x000000060e11e981 */ /* 0x000ea8000c1e1100 */
[----:B------:R-:W-:Y:S01]  /*1e60*/  STL [R1+0x2fcc], R11 ;  /* 0x002fcc0b01007387 */ /* 0x000fe20000100800 */
[----:B------:R-:W-:-:S03]  /*1e70*/  IADD3 R16, P2, PT, R22, R5, RZ ;  /* 0x0000000516107210 */ /* 0x000fc60007f5e0ff */
[----:B------:R-:W-:Y:S04]  /*1e80*/  STL [R1+0x3094], R11 ;  /* 0x0030940b01007387 */ /* 0x000fe80000100800 */
[----:B------:R-:W-:Y:S04]  /*1e90*/  STL [R1+0x2fc8], R13 ;  /* 0x002fc80d01007387 */ /* 0x000fe80000100800 */
[----:B------:R-:W-:Y:S04]  /*1ea0*/  STL [R1+0x3098], R13 ;  /* 0x0030980d01007387 */ /* 0x000fe80000100800 */
[----:B------:R-:W-:Y:S01]  /*1eb0*/  STL [R1+0x2fd4], R14 ;  /* 0x002fd40e01007387 */ /* 0x000fe20000100800 */
[----:B------:R-:W-:-:S03]  /*1ec0*/  PRMT R19, RZ, 0x7610, R19 ;  /* 0x00007610ff137816 */ /* 0x000fc60000000013 */
[----:B------:R-:W-:Y:S01]  /*1ed0*/  STL [R1+0x309c], R14 ;  /* 0x00309c0e01007387 */ /* 0x000fe20000100800 */
[----:B------:R-:W-:-:S03]  /*1ee0*/  PRMT R24, RZ, 0x7610, R24 ;  /* 0x00007610ff187816 */ /* 0x000fc60000000018 */
[----:B------:R-:W-:Y:S01]  /*1ef0*/  STL [R1+0x2fd0], R15 ;  /* 0x002fd00f01007387 */ /* 0x000fe20000100800 */
[----:B------:R-:W-:-:S03]  /*1f00*/  @!P6 IMAD.MOV.U32 R20, RZ, RZ, R11 ;  /* 0x000000ffff14e224 */ /* 0x000fc600078e000b */
[----:B------:R-:W-:Y:S01]  /*1f10*/  STL [R1+0x30a0], R15 ;  /* 0x0030a00f01007387 */ /* 0x000fe20000100800 */
[----:B------:R-:W-:-:S05]  /*1f20*/  @!P6 IMAD.MOV.U32 R21, RZ, RZ, R13 ;  /* 0x000000ffff15e224 */ /* 0x000fca00078e000d */
[----:B------:R1:W3:Y:S04]  /*1f30*/  @!P6 LDG.E.U8 R24, desc[UR6][R20.64] ;  /* 0x000000061418e981 */ /* 0x0002e8000c1e1100 */
[----:B--2---:R2:W-:Y:S02]  /*1f40*/  STL [R1+0xbfc], R17 ;  /* 0x000bfc1101007387 */ /* 0x0045e40000100800 */
[----:B--2---:R-:W-:-:S05]  /*1f50*/  IMAD.X R17, R23, 0x1, R9, P2 ;  /* 0x0000000117117824 */ /* 0x004fca00010e0609 */
[----:B------:R-:W2:Y:S01]  /*1f60*/  @!P6 LDG.E.U8 R19, desc[UR6][R16.64] ;  /* 0x000000061013e981 */ /* 0x000ea2000c1e1100 */
[----:B------:R-:W-:-:S05]  /*1f70*/  IMAD R26, R67, 0x3, RZ ;  /* 0x00000003431a7824 */ /* 0x000fca00078e02ff */
[----:B------:R-:W-:Y:S02]  /*1f80*/  SHF.R.S32.HI R27, RZ, 0x1f, R26 ;  /* 0x0000001fff1b7819 */ /* 0x000fe4000001141a */
[----:B------:R-:W-:Y:S01]  /*1f90*/  IADD3 R18, P2, PT, R26, R2, RZ ;  /* 0x000000021a127210 */ /* 0x000fe20007f5e0ff */
[----:B------:R-:W-:Y:S04]  /*1fa0*/  STL [R1+0x2fdc], R16 ;  /* 0x002fdc1001007387 */ /* 0x000fe80000100800 */
[----:B------:R-:W-:Y:S01]  /*1fb0*/  STL [R1+0x30a4], R16 ;  /* 0x0030a41001007387 */ /* 0x000fe20000100800 */
[----:B-1----:R-:W-:-:S03]  /*1fc0*/  IMAD.X R20, R27, 0x1, R6, P2 ;  /* 0x000000011b147824 */ /* 0x002fc600010e0606 */
[----:B------:R-:W-:Y:S01]  /*1fd0*/  STL [R1+0x2fd8], R17 ;  /* 0x002fd81101007387 */ /* 0x000fe20000100800 */
[----:B------:R-:W-:-:S03]  /*1fe0*/  PRMT R23, RZ, 0x7610, R23 ;  /* 0x00007610ff177816 */ /* 0x000fc60000000017 */
[----:B------:R-:W-:Y:S01]  /*1ff0*/  STL [R1+0x30a8], R17 ;  /* 0x0030a81101007387 */ /* 0x000fe20000100800 */
[----:B------:R-:W-:-:S03]  /*2000*/  @!P5 IMAD.MOV.U32 R25, RZ, RZ, R20 ;  /* 0x000000ffff19d224 */ /* 0x000fc600078e0014 */
[----:B--2---:R-:W-:Y:S04]  /*2010*/  STL [R1+0xbf4], R19 ;  /* 0x000bf41301007387 */ /* 0x004fe80000100800 */
[----:B---3--:R1:W-:Y:S02]  /*2020*/  STL [R1+0xc00], R24 ;  /* 0x000c001801007387 */ /* 0x0083e40000100800 */
[----:B-1----:R-:W-:-:S05]  /*2030*/  @!P5 IMAD.MOV.U32 R24, RZ, RZ, R18 ;  /* 0x000000ffff18d224 */ /* 0x002fca00078e0012 */
[----:B------:R1:W2:Y:S01]  /*2040*/  @!P5 LDG.E.U8 R23, desc[UR6][R24.64] ;  /* 0x000000061817d981 */ /* 0x0002a2000c1e1100 */
[----:B------:R-:W-:Y:S01]  /*2050*/  VIADD R22, R68, 0xfffffff9 ;  /* 0xfffffff944167836 */ /* 0x000fe20000000000 */
[----:B------:R-:W-:Y:S02]  /*2060*/  IADD3 R19, P6, PT, R26, R3, RZ ;  /* 0x000000031a137210 */ /* 0x000fe40007fde0ff */
[----:B------:R-:W-:Y:S02]  /*2070*/  STL [R1+0x2fe4], R18 ;  /* 0x002fe41201007387 */ /* 0x000fe40000100800 */
[----:B------:R-:W-:Y:S01]  /*2080*/  ISETP.GE.U32.AND P2, PT, R22, 0x7ffffefa, PT ;  /* 0x7ffffefa1600780c */ /* 0x000fe20003f46070 */
[----:B------:R-:W-:Y:S01]  /*2090*/  IMAD.X R21, R27, 0x1, R7, P6 ;  /* 0x000000011b157824 */ /* 0x000fe200030e0607 */
[----:B------:R-:W-:Y:S01]  /*20a0*/  IADD3 R22, P6, PT, R26, R4, RZ ;  /* 0x000000041a167210 */ /* 0x000fe20007fde0ff */
[----:B------:R-:W-:Y:S01]  /*20b0*/  STL [R1+0x30ac], R18 ;  /* 0x0030ac1201007387 */ /* 0x000fe20000100800 */
[----:B------:R-:W-:-:S03]  /*20c0*/  PRMT R28, RZ, 0x7610, R28 ;  /* 0x00007610ff1c7816 */ /* 0x000fc6000000001c */
[----:B------:R-:W-:Y:S04]  /*20d0*/  STL [R1+0x2fe0], R20 ;  /* 0x002fe01401007387 */ /* 0x000fe80000100800 */
[----:B------:R-:W-:Y:S01]  /*20e0*/  STL [R1+0x30b0], R20 ;  /* 0x0030b01401007387 */ /* 0x000fe20000100800 */
[----:B------:R-:W-:Y:S01]  /*20f0*/  PRMT R38, RZ, 0x7610, R38 ;  /* 0x00007610ff267816 */ /* 0x000fe20000000026 */
[----:B-1----:R-:W-:Y:S02]  /*2100*/  @!P5 IMAD.MOV.U32 R24, RZ, RZ, R19 ;  /* 0x000000ffff18d224 */ /* 0x002fe400078e0013 */
[----:B------:R-:W-:-:S05]  /*2110*/  @!P5 IMAD.MOV.U32 R25, RZ, RZ, R21 ;  /* 0x000000ffff19d224 */ /* 0x000fca00078e0015 */
[----:B------:R1:W3:Y:S04]  /*2120*/  @!P5 LDG.E.U8 R38, desc[UR6][R24.64] ;  /* 0x000000061826d981 */ /* 0x0002e8000c1e1100 */
[----:B--2---:R2:W-:Y:S02]  /*2130*/  STL [R1+0xc14], R23 ;  /* 0x000c141701007387 */ /* 0x0045e40000100800 */
[----:B--2---:R-:W-:-:S05]  /*2140*/  IMAD.X R23, R27, 0x1, R8, P6 ;  /* 0x000000011b177824 */ /* 0x004fca00030e0608 */
[----:B------:R-:W2:Y:S01]  /*2150*/  @!P5 LDG.E.U8 R28, desc[UR6][R22.64] ;  /* 0x00000006161cd981 */ /* 0x000ea2000c1e1100 */
[----:B-1----:R-:W-:-:S03]  /*2160*/  IADD3 R25, P6, PT, R26, R5, RZ ;  /* 0x000000051a197210 */ /* 0x002fc60007fde0ff */
[----:B------:R-:W-:Y:S02]  /*2170*/  STL [R1+0x2fec], R19 ;  /* 0x002fec1301007387 */ /* 0x000fe40000100800 */
[----:B------:R-:W-:Y:S02]  /*2180*/  IMAD.X R24, R27, 0x1, R9, P6 ;  /* 0x000000011b187824 */ /* 0x000fe400030e0609 */
[----:B------:R-:W-:Y:S04]  /*2190*/  STL [R1+0x30b4], R19 ;  /* 0x0030b41301007387 */ /* 0x000fe80000100800 */
[----:B------:R-:W-:Y:S04]  /*21a0*/  STL [R1+0x2fe8], R21 ;  /* 0x002fe81501007387 */ /* 0x000fe80000100800 */
[----:B------:R-:W-:Y:S04]  /*21b0*/  STL [R1+0x30b8], R21 ;  /* 0x0030b81501007387 */ /* 0x000fe80000100800 */
[----:B------:R-:W-:Y:S04]  /*21c0*/  STL [R1+0x2ff4], R22 ;  /* 0x002ff41601007387 */ /* 0x000fe80000100800 */
[----:B------:R1:W-:Y:S04]  /*21d0*/  STL [R1+0x730], R25 ;  /* 0x0007301901007387 */ /* 0x0003e80000100800 */
[----:B------:R-:W-:Y:S04]  /*21e0*/  STL [R1+0x30bc], R22 ;  /* 0x0030bc1601007387 */ /* 0x000fe80000100800 */
[----:B------:R-:W-:Y:S01]  /*21f0*/  STL [R1+0x2ff0], R23 ;  /* 0x002ff01701007387 */ /* 0x000fe20000100800 */
[----:B-1----:R-:W-:-:S03]  /*2200*/  @!P5 LOP3.LUT R25, R25, R24, RZ, 0x3c, !PT ;  /* 0x000000181919d212 */ /* 0x002fc600078e3cff */
[----:B------:R-:W-:Y:S01]  /*2210*/  STL [R1+0x30c0], R23 ;  /* 0x0030c01701007387 */ /* 0x000fe20000100800 */
[----:B------:R-:W-:Y:S01]  /*2220*/  IMAD.SHL.U32 R26, R67, 0x4, RZ ;  /* 0x00000004431a7824 */ /* 0x000fe200078e00ff */
[----:B------:R-:W-:Y:S01]  /*2230*/  PRMT R39, RZ, 0x7610, R39 ;  /* 0x00007610ff277816 */ /* 0x000fe20000000027 */
[----:B------:R-:W-:Y:S01]  /*2240*/  VIADD R27, R68, 0xfffffff8 ;  /* 0xfffffff8441b7836 */ /* 0x000fe20000000000 */
[----:B------:R-:W-:Y:S01]  /*2250*/  PRMT R68, RZ, 0x7610, R68 ;  /* 0x00007610ff447816 */ /* 0x000fe20000000044 */
[----:B--2---:R-:W-:Y:S04]  /*2260*/  STL [R1+0xc0c], R28 ;  /* 0x000c0c1c01007387 */ /* 0x004fe80000100800 */
[----:B------:R1:W-:Y:S04]  /*2270*/  STL [R1+0x6f8], R24 ;  /* 0x0006f81801007387 */ /* 0x0003e80000100800 */
[----:B---3--:R2:W-:Y:S01]  /*2280*/  STL [R1+0xc10], R38 ;  /* 0x000c102601007387 */ /* 0x0085e20000100800 */
[----:B-1----:R-:W-:-:S02]  /*2290*/  @!P5 LOP3.LUT R24, R25, R24, RZ, 0x3c, !PT ;  /* 0x000000181918d212 */ /* 0x002fc400078e3cff */
[----:B------:R-:W-:Y:S02]  /*22a0*/  SHF.R.S32.HI R28, RZ, 0x1f, R26 ;  /* 0x0000001fff1c7819 */ /* 0x000fe4000001141a */
[----:B------:R-:W-:Y:S02]  /*22b0*/  @!P5 LOP3.LUT R25, R25, R24, RZ, 0x3c, !PT ;  /* 0x000000181919d212 */ /* 0x000fe400078e3cff */
[----:B--2---:R-:W-:-:S03]  /*22c0*/  IADD3 R38, P6, PT, R26, R2, RZ ;  /* 0x000000021a267210 */ /* 0x004fc60007fde0ff */
[----:B------:R1:W2:Y:S01]  /*22d0*/  @!P5 LDG.E.U8 R39, desc[UR6][R24.64] ;  /* 0x000000061827d981 */ /* 0x0002a2000c1e1100 */
[----:B------:R-:W-:-:S03]  /*22e0*/  IADD3 R67, P5, PT, R26, R3, RZ ;  /* 0x000000031a437210 */ /* 0x000fc60007fbe0ff */
[----:B------:R-:W-:Y:S01]  /*22f0*/  STL [R1+0x7a8], R38 ;  /* 0x0007a82601007387 */ /* 0x000fe20000100800 */
[----:B-1----:R-:W-:Y:S02]  /*2300*/  IMAD.MOV.U32 R25, RZ, RZ, R38 ;  /* 0x000000ffff197224 */ /* 0x002fe400078e0026 */
[----:B------:R-:W-:Y:S01]  /*2310*/  IMAD.X R24, R28, 0x1, R6, P6 ;  /* 0x000000011c187824 */ /* 0x000fe200030e0606 */
[----:B------:R-:W-:Y:S04]  /*2320*/  STL [R1+0x824], R67 ;  /* 0x0008244301007387 */ /* 0x000fe80000100800 */
[-C--:B------:R-:W-:Y:S01]  /*2330*/  @!P4 LOP3.LUT R25, R25, R24.reuse, RZ, 0x3c, !PT ;  /* 0x000000181919c212 */ /* 0x080fe200078e3cff */
[----:B------:R1:W-:Y:S03]  /*2340*/  STL [R1+0x770], R24 ;  /* 0x0007701801007387 */ /* 0x0003e60000100800 */
[----:B-1----:R-:W-:-:S04]  /*2350*/  @!P4 LOP3.LUT R24, R25, R24, RZ, 0x3c, !PT ;  /* 0x000000181918c212 */ /* 0x002fc800078e3cff */
[----:B------:R-:W-:-:S05]  /*2360*/  @!P4 LOP3.LUT R25, R25, R24, RZ, 0x3c, !PT ;  /* 0x000000181919c212 */ /* 0x000fca00078e3cff */
[----:B------:R1:W3:Y:S01]  /*2370*/  @!P4 LDG.E.U8 R68, desc[UR6][R24.64] ;  /* 0x000000061844c981 */ /* 0x0002e2000c1e1100 */
[----:B------:R-:W-:Y:S01]  /*2380*/  PRMT R40, RZ, 0x7610, R40 ;  /* 0x00007610ff287816 */ /* 0x000fe20000000028 */
[----:B-1----:R-:W-:Y:S01]  /*2390*/  @!P4 IMAD.MOV.U32 R24, RZ, RZ, R67 ;  /* 0x000000ffff18c224 */ /* 0x002fe200078e0043 */
[----:B------:R-:W-:Y:S01]  /*23a0*/  ISETP.GE.U32.AND P6, PT, R27, 0x7ffffef9, PT ;  /* 0x7ffffef91b00780c */ /* 0x000fe20003fc6070 */
[----:B------:R-:W1:Y:S01]  /*23b0*/  LDC R67, c[0x0][0x3a8] ;  /* 0x0000ea00ff437b82 */ /* 0x000e620000000800 */
[----:B--2---:R2:W-:Y:S02]  /*23c0*/  STL [R1+0xc08], R39 ;  /* 0x000c082701007387 */ /* 0x0045e40000100800 */
[----:B--2---:R-:W-:Y:S01]  /*23d0*/  IMAD.X R39, R28, 0x1, R7, P5 ;  /* 0x000000011c277824 */ /* 0x004fe200028e0607 */
[----:B------:R-:W-:-:S03]  /*23e0*/  IADD3 R38, P5, PT, R26, R4, RZ ;  /* 0x000000041a267210 */ /* 0x000fc60007fbe0ff */
[----:B------:R-:W-:Y:S01]  /*23f0*/  @!P4 IMAD.MOV.U32 R25, RZ, RZ, R39 ;  /* 0x000000ffff19c224 */ /* 0x000fe200078e0027 */
[----:B------:R2:W-:Y:S04]  /*2400*/  STL [R1+0x7f0], R39 ;  /* 0x0007f02701007387 */ /* 0x0005e80000100800 */
[----:B------:R4:W4:Y:S04]  /*2410*/  @!P4 LDG.E.U8 R40, desc[UR6][R24.64] ;  /* 0x000000061828c981 */ /* 0x000928000c1e1100 */
[----:B------:R-:W-:Y:S04]  /*2420*/  STL [R1+0x8a0], R38 ;  /* 0x0008a02601007387 */ /* 0x000fe80000100800 */
[----:B---3--:R3:W-:Y:S04]  /*2430*/  STL [R1+0xc28], R68 ;  /* 0x000c284401007387 */ /* 0x0087e80000100800 */
[----:B--2---:R-:W2:Y:S01]  /*2440*/  LDL.LU R39, [R1+0x3a28] ;  /* 0x003a280001277983 */ /* 0x004ea20000300800 */
[----:B------:R-:W-:Y:S01]  /*2450*/  PRMT R27, RZ, 0x7610, R27 ;  /* 0x00007610ff1b7816 */ /* 0x000fe2000000001b */
[----:B----4-:R-:W-:-:S02]  /*2460*/  @!P4 IMAD.MOV.U32 R24, RZ, RZ, R38 ;  /* 0x000000ffff18c224 */ /* 0x010fc400078e0026 */
[----:B---3--:R-:W-:-:S04]  /*2470*/  IMAD.X R68, R28, 0x1, R8, P5 ;  /* 0x000000011c447824 */ /* 0x008fc800028e0608 */
[----:B------:R-:W-:-:S05]  /*2480*/  @!P4 IMAD.MOV.U32 R25, RZ, RZ, R68 ;  /* 0x000000ffff19c224 */ /* 0x000fca00078e0044 */
[----:B------:R3:W4:Y:S04]  /*2490*/  @!P4 LDG.E.U8 R27, desc[UR6][R24.64] ;  /* 0x00000006181bc981 */ /* 0x000728000c1e1100 */
[----:B------:R0:W-:Y:S02]  /*24a0*/  STL [R1+0xc20], R40 ;  /* 0x000c202801007387 */ /* 0x0001e40000100800 */
[----:B0-----:R-:W-:-:S05]  /*24b0*/  IADD3 R40, P5, PT, R26, R5, RZ ;  /* 0x000000051a287210 */ /* 0x001fca0007fbe0ff */
[----:B---3--:R-:W-:Y:S02]  /*24c0*/  IMAD.X R25, R28, 0x1, R9, P5 ;  /* 0x000000011c197824 */ /* 0x008fe400028e0609 */
[----:B------:R-:W-:Y:S01]  /*24d0*/  @!P4 IMAD.MOV.U32 R24, RZ, RZ, R40 ;  /* 0x000000ffff18c224 */ /* 0x000fe200078e0028 */
[----:B--2---:R-:W-:-:S06]  /*24e0*/  PRMT R39, RZ, 0x7610, R39 ;  /* 0x00007610ff277816 */ /* 0x004fcc0000000027 */
[----:B------:R0:W2:Y:S04]  /*24f0*/  @!P4 LDG.E.U8 R39, desc[UR6][R24.64] ;  /* 0x000000061827c981 */ /* 0x0000a8000c1e1100 */
[----:B------:R3:W-:Y:S01]  /*2500*/  STL [R1+0x868], R68 ;  /* 0x0008684401007387 */ /* 0x0007e20000100800 */
[----:B-1----:R-:W-:Y:S01]  /*2510*/  IMAD R26, R67, 0x5, RZ ;  /* 0x00000005431a7824 */ /* 0x002fe200078e02ff */
[----:B---3--:R-:W1:Y:S04]  /*2520*/  LDC R68, c[0x0][0x3a0] ;  /* 0x0000e800ff447b82 */ /* 0x008e680000000800 */
[----:B------:R-:W-:-:S02]  /*2530*/  SHF.R.S32.HI R28, RZ, 0x1f, R26 ;  /* 0x0000001fff1c7819 */ /* 0x000fc4000001141a */
[----:B------:R-:W-:Y:S01]  /*2540*/  IADD3 R38, P5, PT, R26, R2, RZ ;  /* 0x000000021a267210 */ /* 0x000fe20007fbe0ff */
[----:B------:R3:W-:Y:S04]  /*2550*/  STL [R1+0x918], R40 ;  /* 0x0009182801007387 */ /* 0x0007e80000100800 */
[----:B----4-:R-:W-:Y:S01]  /*2560*/  STL [R1+0xc1c], R27 ;  /* 0x000c1c1b01007387 */ /* 0x010fe20000100800 */
[----:B0-----:R-:W-:-:S03]  /*2570*/  IMAD.X R24, R28, 0x1, R6, P5 ;  /* 0x000000011c187824 */ /* 0x001fc600028e0606 */
[----:B------:R0:W-:Y:S01]  /*2580*/  STL [R1+0x8e0], R25 ;  /* 0x0008e01901007387 */ /* 0x0001e20000100800 */
[----:B---3--:R-:W-:-:S03]  /*2590*/  IADD3 R40, P4, PT, R26, R3, RZ ;  /* 0x000000031a287210 */ /* 0x008fc60007f9e0ff */
[----:B------:R-:W-:Y:S01]  /*25a0*/  STL [R1+0x994], R38 ;  /* 0x0009942601007387 */ /* 0x000fe20000100800 */
[----:B0-----:R-:W-:-:S03]  /*25b0*/  IMAD.MOV.U32 R25, RZ, RZ, R38 ;  /* 0x000000ffff197224 */ /* 0x001fc600078e0026 */
[----:B------:R-:W-:Y:S02]  /*25c0*/  STL [R1+0xa10], R40 ;  /* 0x000a102801007387 */ /* 0x000fe40000100800 */
[-C--:B------:R-:W-:Y:S02]  /*25d0*/  @!P1 LOP3.LUT R25, R25, R24.reuse, RZ, 0x3c, !PT ;  /* 0x0000001819199212 */ /* 0x080fe400078e3cff */
[----:B------:R0:W-:Y:S01]  /*25e0*/  STL [R1+0x958], R24 ;  /* 0x0009581801007387 */ /* 0x0001e20000100800 */
[----:B-1----:R-:W-:Y:S01]  /*25f0*/  VIADD R27, R68, 0xfffffff7 ;  /* 0xfffffff7441b7836 */ /* 0x002fe20000000000 */
[----:B------:R-:W-:Y:S02]  /*2600*/  PRMT R68, RZ, 0x7610, R68 ;  /* 0x00007610ff447816 */ /* 0x000fe40000000044 */
[----:B0-----:R-:W-:-:S04]  /*2610*/  @!P1 LOP3.LUT R24, R25, R24, RZ, 0x3c, !PT ;  /* 0x0000001819189212 */ /* 0x001fc800078e3cff */
[----:B------:R-:W-:Y:S02]  /*2620*/  @!P1 LOP3.LUT R25, R25, R24, RZ, 0x3c, !PT ;  /* 0x0000001819199212 */ /* 0x000fe400078e3cff */
[----:B------:R-:W-:-:S03]  /*2630*/  PRMT R67, RZ, 0x7610, R67 ;  /* 0x00007610ff437816 */ /* 0x000fc60000000043 */
[----:B------:R0:W3:Y:S02]  /*2640*/  @!P1 LDG.E.U8 R68, desc[UR6][R24.64] ;  /* 0x0000000618449981 */ /* 0x0000e4000c1e1100 */
[----:B0-----:R-:W-:Y:S02]  /*2650*/  @!P1 IMAD.MOV.U32 R24, RZ, RZ, R40 ;  /* 0x000000ffff189224 */ /* 0x001fe400078e0028 */
[----:B--2---:R0:W-:Y:S02]  /*2660*/  STL [R1+0xc18], R39 ;  /* 0x000c182701007387 */ /* 0x0041e40000100800 */
[----:B0-----:R-:W-:-:S04]  /*2670*/  IMAD.X R39, R28, 0x1, R7, P4 ;  /* 0x000000011c277824 */ /* 0x001fc800020e0607 */
[----:B------:R-:W-:-:S05]  /*2680*/  @!P1 IMAD.MOV.U32 R25, RZ, RZ, R39 ;  /* 0x000000ffff199224 */ /* 0x000fca00078e0027 */
[----:B------:R0:W2:Y:S01]  /*2690*/  @!P1 LDG.E.U8 R67, desc[UR6][R24.64] ;  /* 0x0000000618439981 */ /* 0x0000a2000c1e1100 */
[----:B------:R-:W-:-:S03]  /*26a0*/  IADD3 R38, P4, PT, R26, R4, RZ ;  /* 0x000000041a267210 */ /* 0x000fc60007f9e0ff */
[----:B------:R1:W-:Y:S04]  /*26b0*/  STL [R1+0x9d8], R39 ;  /* 0x0009d82701007387 */ /* 0x0003e80000100800 */
[----:B------:R-:W-:Y:S01]  /*26c0*/  STL [R1+0xa88], R38 ;  /* 0x000a882601007387 */ /* 0x000fe20000100800 */
[----:B------:R-:W-:Y:S01]  /*26d0*/  ISETP.GE.U32.AND P5, PT, R27, 0x7ffffef8, PT ;  /* 0x7ffffef81b00780c */ /* 0x000fe20003fa6070 */
[----:B0-----:R-:W-:Y:S01]  /*26e0*/  @!P1 IMAD.MOV.U32 R24, RZ, RZ, R38 ;  /* 0x000000ffff189224 */ /* 0x001fe200078e0026 */
[----:B------:R-:W-:Y:S01]  /*26f0*/  PRMT R27, RZ, 0x7610, R27 ;  /* 0x00007610ff1b7816 */ /* 0x000fe2000000001b */
[----:B---3--:R0:W-:Y:S04]  /*2700*/  STL [R1+0xc40], R68 ;  /* 0x000c404401007387 */ /* 0x0081e80000100800 */
[----:B-1----:R-:W3:Y:S04]  /*2710*/  LDL.LU R39, [R1+0x3a24] ;  /* 0x003a240001277983 */ /* 0x002ee80000300800 */
[----:B------:R-:W4:Y:S01]  /*2720*/  LDL.LU R40, [R1+0x3a20] ;  /* 0x003a200001287983 */ /* 0x000f220000300800 */
[----:B0-----:R-:W-:Y:S01]  /*2730*/  IMAD.X R68, R28, 0x1, R8, P4 ;  /* 0x000000011c447824 */ /* 0x001fe200020e0608 */
[----:B------:R-:W-:-:S02]  /*2740*/  IADD3 R25, P4, PT, R26, R5, RZ ;  /* 0x000000051a197210 */ /* 0x000fc40007f9e0ff */
[----:B--2---:R0:W-:Y:S02]  /*2750*/  STL [R1+0xc3c], R67 ;  /* 0x000c3c4301007387 */ /* 0x0041e40000100800 */
[----:B0-----:R-:W0:Y:S02]  /*2760*/  LDC R67, c[0x0][0x3a8] ;  /* 0x0000ea00ff437b82 */ /* 0x001e240000000800 */
[----:B------:R-:W-:Y:S04]  /*2770*/  STL [R1+0xa50], R68 ;  /* 0x000a504401007387 */ /* 0x000fe80000100800 */
[----:B------:R1:W-:Y:S01]  /*2780*/  STL [R1+0xb04], R25 ;  /* 0x000b041901007387 */ /* 0x0003e20000100800 */
[----:B0-----:R-:W-:Y:S02]  /*2790*/  IMAD R26, R67, 0x6, RZ ;  /* 0x00000006431a7824 */ /* 0x001fe400078e02ff */
[----:B------:R-:W-:-:S02]  /*27a0*/  IMAD.MOV.U32 R67, RZ, RZ, R25 ;  /* 0x000000ffff437224 */ /* 0x000fc400078e0019 */
[----:B-1----:R-:W-:Y:S02]  /*27b0*/  @!P1 IMAD.MOV.U32 R25, RZ, RZ, R68 ;  /* 0x000000ffff199224 */ /* 0x002fe400078e0044 */
[----:B------:R-:W0:Y:S03]  /*27c0*/  LDC R68, c[0x0][0x3a0] ;  /* 0x0000e800ff447b82 */ /* 0x000e260000000800 */
[----:B------:R1:W2:Y:S01]  /*27d0*/  @!P1 LDG.E.U8 R27, desc[UR6][R24.64] ;  /* 0x00000006181b9981 */ /* 0x0002a2000c1e1100 */
[----:B---3--:R-:W-:Y:S01]  /*27e0*/  PRMT R39, RZ, 0x7610, R39 ;  /* 0x00007610ff277816 */ /* 0x008fe20000000027 */
[----:B-1----:R-:W-:Y:S01]  /*27f0*/  IMAD.X R25, R28, 0x1, R9, P4 ;  /* 0x000000011c197824 */ /* 0x002fe200020e0609 */
[----:B------:R-:W-:Y:S01]  /*2800*/  SHF.R.S32.HI R28, RZ, 0x1f, R26 ;  /* 0x0000001fff1c7819 */ /* 0x000fe2000001141a */
[----:B------:R-:W-:Y:S01]  /*2810*/  @!P1 IMAD.MOV.U32 R24, RZ, RZ, R67 ;  /* 0x000000ffff189224 */ /* 0x000fe200078e0043 */
[----:B------:R-:W-:-:S04]  /*2820*/  IADD3 R38, P4, PT, R26, R2, RZ ;  /* 0x000000021a267210 */ /* 0x000fc80007f9e0ff */
[----:B------:R1:W3:Y:S01]  /*2830*/  @!P1 LDG.E.U8 R39, desc[UR6][R24.64] ;  /* 0x0000000618279981 */ /* 0x0002e2000c1e1100 */
[----:B------:R-:W-:Y:S01]  /*2840*/  IADD3 R67, P1, PT, R26, R3, RZ ;  /* 0x000000031a437210 */ /* 0x000fe20007f3e0ff */
[----:B-1----:R-:W-:Y:S02]  /*2850*/  IMAD.X R24, R28, 0x1, R6, P4 ;  /* 0x000000011c187824 */ /* 0x002fe400020e0606 */
[----:B--2---:R-:W-:Y:S04]  /*2860*/  STL [R1+0xc34], R27 ;  /* 0x000c341b01007387 */ /* 0x004fe80000100800 */
[----:B------:R1:W-:Y:S04]  /*2870*/  STL [R1+0xac8], R25 ;  /* 0x000ac81901007387 */ /* 0x0003e80000100800 */
[----:B------:R-:W-:Y:S01]  /*2880*/  STL [R1+0xb80], R38 ;  /* 0x000b802601007387 */ /* 0x000fe20000100800 */
[----:B-1----:R-:W-:-:S03]  /*2890*/  IMAD.MOV.U32 R25, RZ, RZ, R38 ;  /* 0x000000ffff197224 */ /* 0x002fc600078e0026 */
[----:B------:R-:W-:Y:S02]  /*28a0*/  STL [R1+0xbf8], R67 ;  /* 0x000bf84301007387 */ /* 0x000fe40000100800 */
[-C--:B------:R-:W-:Y:S02]  /*28b0*/  @!P2 LOP3.LUT R25, R25, R24.reuse, RZ, 0x3c, !PT ;  /* 0x000000181919a212 */ /* 0x080fe400078e3cff */
[----:B------:R1:W-:Y:S01]  /*28c0*/  STL [R1+0xb48], R24 ;  /* 0x000b481801007387 */ /* 0x0003e20000100800 */
[----:B0-----:R-:W-:Y:S01]  /*28d0*/  VIADD R27, R68, 0xfffffff6 ;  /* 0xfffffff6441b7836 */ /* 0x001fe20000000000 */
[----:B------:R-:W-:Y:S02]  /*28e0*/  PRMT R68, RZ, 0x7610, R68 ;  /* 0x00007610ff447816 */ /* 0x000fe40000000044 */
[----:B-1----:R-:W-:-:S04]  /*28f0*/  @!P2 LOP3.LUT R24, R25, R24, RZ, 0x3c, !PT ;  /* 0x000000181918a212 */ /* 0x002fc800078e3cff */
[----:B------:R-:W-:-:S05]  /*2900*/  @!P2 LOP3.LUT R25, R25, R24, RZ, 0x3c, !PT ;  /* 0x000000181919a212 */ /* 0x000fca00078e3cff */
[----:B------:R0:W2:Y:S04]  /*2910*/  @!P2 LDG.E.U8 R68, desc[UR6][R24.64] ;  /* 0x000000061844a981 */ /* 0x0000a8000c1e1100 */
[----:B---3--:R1:W-:Y:S01]  /*2920*/  STL [R1+0xc30], R39 ;  /* 0x000c302701007387 */ /* 0x0083e20000100800 */
[----:B----4-:R-:W-:Y:S01]  /*2930*/  PRMT R40, RZ, 0x7610, R40 ;  /* 0x00007610ff287816 */ /* 0x010fe20000000028 */
[----:B0-----:R-:W-:Y:S01]  /*2940*/  @!P2 IMAD.MOV.U32 R24, RZ, RZ, R67 ;  /* 0x000000ffff18a224 */ /* 0x001fe200078e0043 */
[----:B------:R-:W-:Y:S01]  /*2950*/  ISETP.GE.U32.AND P4, PT, R27, 0x7ffffef7, PT ;  /* 0x7ffffef71b00780c */ /* 0x000fe20003f86070 */
[----:B------:R-:W0:Y:S01]  /*2960*/  LDC R67, c[0x0][0x3a8] ;  /* 0x0000ea00ff437b82 */ /* 0x000e220000000800 */
[----:B-1----:R-:W-:Y:S01]  /*2970*/  IMAD.X R39, R28, 0x1, R7, P1 ;  /* 0x000000011c277824 */ /* 0x002fe200008e0607 */
[----:B------:R-:W-:-:S03]  /*2980*/  IADD3 R38, P1, PT, R26, R4, RZ ;  /* 0x000000041a267210 */ /* 0x000fc60007f3e0ff */
[----:B------:R-:W-:Y:S01]  /*2990*/  @!P2 IMAD.MOV.U32 R25, RZ, RZ, R39 ;  /* 0x000000ffff19a224 */ /* 0x000fe200078e0027 */
[----:B------:R1:W-:Y:S04]  /*29a0*/  STL [R1+0xbc0], R39 ;  /* 0x000bc02701007387 */ /* 0x0003e80000100800 */
[----:B------:R3:W4:Y:S04]  /*29b0*/  @!P2 LDG.E.U8 R40, desc[UR6][R24.64] ;  /* 0x000000061828a981 */ /* 0x000728000c1e1100 */
[----:B------:R-:W-:Y:S01]  /*29c0*/  STL [R1+0xc4c], R38 ;  /* 0x000c4c2601007387 */ /* 0x000fe20000100800 */
[----:B------:R-:W-:Y:S01]  /*29d0*/  PRMT R27, RZ, 0x7610, R27 ;  /* 0x00007610ff1b7816 */ /* 0x000fe2000000001b */
[----:B---3--:R-:W-:-:S02]  /*29e0*/  @!P2 IMAD.MOV.U32 R24, RZ, RZ, R38 ;  /* 0x000000ffff18a224 */ /* 0x008fc400078e0026 */
[----:B--2---:R2:W-:Y:S04]  /*29f0*/  STL [R1+0xc5c], R68 ;  /* 0x000c5c4401007387 */ /* 0x0045e80000100800 */
[----:B-1----:R-:W3:Y:S01]  /*2a00*/  LDL.LU R39, [R1+0x3a1c] ;  /* 0x003a1c0001277983 */ /* 0x002ee20000300800 */
[----:B--2---:R-:W-:-:S04]  /*2a10*/  IMAD.X R68, R28, 0x1, R8, P1 ;  /* 0x000000011c447824 */ /* 0x004fc800008e0608 */
[----:B------:R-:W-:-:S05]  /*2a20*/  @!P2 IMAD.MOV.U32 R25, RZ, RZ, R68 ;  /* 0x000000ffff19a224 */ /* 0x000fca00078e0044 */
[----:B------:R1:W2:Y:S04]  /*2a30*/  @!P2 LDG.E.U8 R27, desc[UR6][R24.64] ;  /* 0x00000006181ba981 */ /* 0x0002a8000c1e1100 */
[----:B----4-:R4:W-:Y:S02]  /*2a40*/  STL [R1+0xc58], R40 ;  /* 0x000c582801007387 */ /* 0x0109e40000100800 */
[----:B----4-:R-:W-:Y:S01]  /*2a50*/  IADD3 R40, P1, PT, R26, R5, RZ ;  /* 0x000000051a287210 */ /* 0x010fe20007f3e0ff */
[----:B0-----:R-:W-:-:S04]  /*2a60*/  IMAD R26, R67, 0x7, RZ ;  /* 0x00000007431a7824 */ /* 0x001fc800078e02ff */
[----:B-1----:R-:W-:Y:S02]  /*2a70*/  IMAD.X R25, R28, 0x1, R9, P1 ;  /* 0x000000011c197824 */ /* 0x002fe400008e0609 */
[----:B------:R-:W-:Y:S01]  /*2a80*/  @!P2 IMAD.MOV.U32 R24, RZ, RZ, R40 ;  /* 0x000000ffff18a224 */ /* 0x000fe200078e0028 */
[----:B------:R-:W-:Y:S01]  /*2a90*/  SHF.R.S32.HI R28, RZ, 0x1f, R26 ;  /* 0x0000001fff1c7819 */ /* 0x000fe2000001141a */
[----:B------:R0:W-:Y:S01]  /*2aa0*/  STL [R1+0xc38], R68 ;  /* 0x000c384401007387 */ /* 0x0001e20000100800 */
[----:B------:R-:W-:-:S03]  /*2ab0*/  IADD3 R38, P1, PT, R26, R2, RZ ;  /* 0x000000021a267210 */ /* 0x000fc60007f3e0ff */
[----:B------:R1:W-:Y:S01]  /*2ac0*/  STL [R1+0xc74], R40 ;  /* 0x000c742801007387 */ /* 0x0003e20000100800 */
[----:B------:R-:W-:Y:S01]  /*2ad0*/  PRMT R67, RZ, 0x7610, R67 ;  /* 0x00007610ff437816 */ /* 0x000fe20000000043 */
[----:B0-----:R-:W0:Y:S01]  /*2ae0*/  LDC R68, c[0x0][0x3a0] ;  /* 0x0000e800ff447b82 */ /* 0x001e220000000800 */
[----:B---3--:R-:W-:-:S06]  /*2af0*/  PRMT R39, RZ, 0x7610, R39 ;  /* 0x00007610ff277816 */ /* 0x008fcc0000000027 */
[----:B------:R3:W4:Y:S01]  /*2b00*/  @!P2 LDG.E.U8 R39, desc[UR6][R24.64] ;  /* 0x000000061827a981 */ /* 0x000722000c1e1100 */
[----:B-1----:R-:W-:-:S03]  /*2b10*/  IADD3 R40, P2, PT, R26, R3, RZ ;  /* 0x000000031a287210 */ /* 0x002fc60007f5e0ff */
[----:B--2---:R-:W-:Y:S01]  /*2b20*/  STL [R1+0xc54], R27 ;  /* 0x000c541b01007387 */ /* 0x004fe20000100800 */
[----:B---3--:R-:W-:-:S03]  /*2b30*/  IMAD.X R24, R28, 0x1, R6, P1 ;  /* 0x000000011c187824 */ /* 0x008fc600008e0606 */
[----:B------:R1:W-:Y:S04]  /*2b40*/  STL [R1+0xc60], R25 ;  /* 0x000c601901007387 */ /* 0x0003e80000100800 */
[----:B------:R-:W-:Y:S01]  /*2b50*/  STL [R1+0xc9c], R38 ;  /* 0x000c9c2601007387 */ /* 0x000fe20000100800 */
[----:B-1----:R-:W-:-:S03]  /*2b60*/  IMAD.MOV.U32 R25, RZ, RZ, R38 ;  /* 0x000000ffff197224 */ /* 0x002fc600078e0026 */
[----:B------:R-:W-:Y:S02]  /*2b70*/  STL [R1+0xcc4], R40 ;  /* 0x000cc42801007387 */ /* 0x000fe40000100800 */
[-C--:B------:R-:W-:Y:S02]  /*2b80*/  @!P6 LOP3.LUT R25, R25, R24.reuse, RZ, 0x3c, !PT ;  /* 0x000000181919e212 */ /* 0x080fe400078e3cff */
[----:B------:R1:W-:Y:S02]  /*2b90*/  STL [R1+0xc90], R24 ;  /* 0x000c901801007387 */ /* 0x0003e40000100800 */
[----:B-1----:R-:W-:-:S04]  /*2ba0*/  @!P6 LOP3.LUT R24, R25, R24, RZ, 0x3c, !PT ;  /* 0x000000181918e212 */ /* 0x002fc800078e3cff */
[----:B------:R-:W-:-:S05]  /*2bb0*/  @!P6 LOP3.LUT R25, R25, R24, RZ, 0x3c, !PT ;  /* 0x000000181919e212 */ /* 0x000fca00078e3cff */
[----:B------:R1:W2:Y:S01]  /*2bc0*/  @!P6 LDG.E.U8 R67, desc[UR6][R24.64] ;  /* 0x000000061843e981 */ /* 0x0002a2000c1e1100 */
[----:B0-----:R-:W-:Y:S01]  /*2bd0*/  VIADD R27, R68, 0xfffffff5 ;  /* 0xfffffff5441b7836 */ /* 0x001fe20000000000 */
[----:B------:R-:W-:Y:S01]  /*2be0*/  PRMT R68, RZ, 0x7610, R68 ;  /* 0x00007610ff447816 */ /* 0x000fe20000000044 */
[----:B-1----:R-:W-:-:S03]  /*2bf0*/  @!P6 IMAD.MOV.U32 R24, RZ, RZ, R40 ;  /* 0x000000ffff18e224 */ /* 0x002fc600078e0028 */
[----:B------:R-:W-:Y:S02]  /*2c00*/  ISETP.GE.U32.AND P1, PT, R27, 0x7ffffef6, PT ;  /* 0x7ffffef61b00780c */ /* 0x000fe40003f26070 */
[----:B------:R-:W-:Y:S01]  /*2c10*/  PRMT R27, RZ, 0x7610, R27 ;  /* 0x00007610ff1b7816 */ /* 0x000fe2000000001b */
[----:B----4-:R0:W-:Y:S02]  /*2c20*/  STL [R1+0xc50], R39 ;  /* 0x000c502701007387 */ /* 0x0101e40000100800 */
[----:B0-----:R-:W-:-:S04]  /*2c30*/  IMAD.X R39, R28, 0x1, R7, P2 ;  /* 0x000000011c277824 */ /* 0x001fc800010e0607 */
[----:B------:R-:W-:-:S05]  /*2c40*/  @!P6 IMAD.MOV.U32 R25, RZ, RZ, R39 ;  /* 0x000000ffff19e224 */ /* 0x000fca00078e0027 */
[----:B------:R0:W3:Y:S01]  /*2c50*/  @!P6 LDG.E.U8 R68, desc[UR6][R24.64] ;  /* 0x000000061844e981 */ /* 0x0000e2000c1e1100 */
[----:B------:R-:W-:-:S03]  /*2c60*/  IADD3 R38, P2, PT, R26, R4, RZ ;  /* 0x000000041a267210 */ /* 0x000fc60007f5e0ff */
[----:B------:R1:W-:Y:S04]  /*2c70*/  STL [R1+0xcb8], R39 ;  /* 0x000cb82701007387 */ /* 0x0003e80000100800 */
[----:B------:R-:W-:Y:S01]  /*2c80*/  STL [R1+0xcf0], R38 ;  /* 0x000cf02601007387 */ /* 0x000fe20000100800 */
[----:B0-----:R-:W-:-:S03]  /*2c90*/  @!P6 IMAD.MOV.U32 R24, RZ, RZ, R38 ;  /* 0x000000ffff18e224 */ /* 0x001fc600078e0026 */
[----:B--2---:R0:W-:Y:S04]  /*2ca0*/  STL [R1+0xc48], R67 ;  /* 0x000c484301007387 */ /* 0x0041e80000100800 */
[----:B-1----:R-:W2:Y:S04]  /*2cb0*/  LDL.LU R39, [R1+0x3a18] ;  /* 0x003a180001277983 */ /* 0x002ea80000300800 */
[----:B------:R-:W4:Y:S01]  /*2cc0*/  LDL.LU R40, [R1+0x3a14] ;  /* 0x003a140001287983 */ /* 0x000f220000300800 */
[----:B0-----:R-:W-:-:S04]  /*2cd0*/  IMAD.X R67, R28, 0x1, R8, P2 ;  /* 0x000000011c437824 */ /* 0x001fc800010e0608 */
[----:B------:R-:W-:-:S05]  /*2ce0*/  @!P6 IMAD.MOV.U32 R25, RZ, RZ, R67 ;  /* 0x000000ffff19e224 */ /* 0x000fca00078e0043 */
[----:B------:R0:W2:Y:S01]  /*2cf0*/  @!P6 LDG.E.U8 R27, desc[UR6][R24.64] ;  /* 0x00000006181be981 */ /* 0x0000a2000c1e1100 */
[----:B------:R-:W-:-:S05]  /*2d00*/  IADD3 R26, P2, PT, R26, R5, RZ ;  /* 0x000000051a1a7210 */ /* 0x000fca0007f5e0ff */
[----:B0-----:R-:W-:Y:S02]  /*2d10*/  IMAD.MOV.U32 R25, RZ, RZ, R26 ;  /* 0x000000ffff197224 */ /* 0x001fe400078e001a */
[----:B------:R-:W-:-:S05]  /*2d20*/  IMAD.X R24, R28, 0x1, R9, P2 ;  /* 0x000000011c187824 */ /* 0x000fca00010e0609 */
[-C--:B------:R-:W-:Y:S01]  /*2d30*/  @!P6 LOP3.LUT R25, R25, R24.reuse, RZ, 0x3c, !PT ;  /* 0x000000181919e212 */ /* 0x080fe200078e3cff */
[----:B---3--:R0:W-:Y:S04]  /*2d40*/  STL [R1+0xc44], R68 ;  /* 0x000c444401007387 */ /* 0x0081e80000100800 */
[----:B------:R1:W-:Y:S01]  /*2d50*/  STL [R1+0xce0], R67 ;  /* 0x000ce04301007387 */ /* 0x0003e20000100800 */
[----:B0-----:R-:W0:Y:S08]  /*2d60*/  LDC R68, c[0x0][0x3a0] ;  /* 0x0000e800ff447b82 */ /* 0x001e300000000800 */
[----:B-1----:R-:W1:Y:S01]  /*2d70*/  LDC R67, c[0x0][0x3a8] ;  /* 0x0000ea00ff437b82 */ /* 0x002e620000000800 */
[----:B------:R1:W-:Y:S02]  /*2d80*/  STL [R1+0xd18], R26 ;  /* 0x000d181a01007387 */ /* 0x0003e40000100800 */
[----:B-1----:R-:W-:Y:S01]  /*2d90*/  IMAD.SHL.U32 R26, R67, 0x8, RZ ;  /* 0x00000008431a7824 */ /* 0x002fe200078e00ff */
[----:B------:R-:W-:Y:S01]  /*2da0*/  PRMT R67, RZ, 0x7610, R67 ;  /* 0x00007610ff437816 */ /* 0x000fe20000000043 */
[----:B--2---:R-:W-:Y:S04]  /*2db0*/  STL [R1+0xc2c], R27 ;  /* 0x000c2c1b01007387 */ /* 0x004fe80000100800 */
[----:B------:R1:W-:Y:S02]  /*2dc0*/  STL [R1+0xd08], R24 ;  /* 0x000d081801007387 */ /* 0x0003e40000100800 */
[----:B-1----:R-:W-:-:S04]  /*2dd0*/  @!P6 LOP3.LUT R24, R25, R24, RZ, 0x3c, !PT ;  /* 0x000000181918e212 */ /* 0x002fc800078e3cff */
[----:B------:R-:W-:-:S05]  /*2de0*/  @!P6 LOP3.LUT R25, R25, R24, RZ, 0x3c, !PT ;  /* 0x000000181919e212 */ /* 0x000fca00078e3cff */
[----:B------:R1:W2:Y:S01]  /*2df0*/  @!P6 LDG.E.U8 R67, desc[UR6][R24.64] ;  /* 0x000000061843e981 */ /* 0x0002a2000c1e1100 */
[----:B------:R-:W-:Y:S02]  /*2e00*/  SHF.R.S32.HI R28, RZ, 0x1f, R26 ;  /* 0x0000001fff1c7819 */ /* 0x000fe4000001141a */
[----:B------:R-:W-:-:S05]  /*2e10*/  IADD3 R38, P2, PT, R26, R2, RZ ;  /* 0x000000021a267210 */ /* 0x000fca0007f5e0ff */
[----:B------:R-:W-:Y:S01]  /*2e20*/  STL [R1+0xd34], R38 ;  /* 0x000d342601007387 */ /* 0x000fe20000100800 */
[----:B-1----:R-:W-:Y:S02]  /*2e30*/  IMAD.MOV.U32 R25, RZ, RZ, R38 ;  /* 0x000000ffff197224 */ /* 0x002fe400078e0026 */
[----:B------:R-:W-:-:S05]  /*2e40*/  IMAD.X R24, R28, 0x1, R6, P2 ;  /* 0x000000011c187824 */ /* 0x000fca00010e0606 */
[----:B------:R-:W-:Y:S01]  /*2e50*/  @!P5 LOP3.LUT R25, R25, R24, RZ, 0x3c, !PT ;  /* 0x000000181919d212 */ /* 0x000fe200078e3cff */
[----:B0-----:R-:W-:Y:S01]  /*2e60*/  VIADD R27, R68, 0xfffffff4 ;  /* 0xfffffff4441b7836 */ /* 0x001fe20000000000 */
[----:B----4-:R-:W-:-:S04]  /*2e70*/  PRMT R40, RZ, 0x7610, R40 ;  /* 0x00007610ff287816 */ /* 0x010fc80000000028 */
[----:B------:R-:W-:Y:S02]  /*2e80*/  ISETP.GE.U32.AND P2, PT, R27, 0x7ffffef5, PT ;  /* 0x7ffffef51b00780c */ /* 0x000fe40003f46070 */
[----:B------:R-:W-:Y:S01]  /*2e90*/  PRMT R27, RZ, 0x7610, R27 ;  /* 0x00007610ff1b7816 */ /* 0x000fe2000000001b */
[----:B--2---:R0:W-:Y:S02]  /*2ea0*/  STL [R1+0xc24], R67 ;  /* 0x000c244301007387 */ /* 0x0041e40000100800 */
[----:B0-----:R-:W-:-:S05]  /*2eb0*/  IADD3 R67, P6, PT, R26, R3, RZ ;  /* 0x000000031a437210 */ /* 0x001fca0007fde0ff */
[----:B------:R-:W-:Y:S04]  /*2ec0*/  STL [R1+0xd64], R67 ;  /* 0x000d644301007387 */ /* 0x000fe80000100800 */
[----:B------:R0:W-:Y:S01]  /*2ed0*/  STL [R1+0xd30], R24 ;  /* 0x000d301801007387 */ /* 0x0001e20000100800 */
[----:B------:R-:W-:Y:S01]  /*2ee0*/  IMAD.X R38, R28, 0x1, R7, P6 ;  /* 0x000000011c267824 */ /* 0x000fe200030e0607 */
[----:B0-----:R-:W-:-:S04]  /*2ef0*/  @!P5 LOP3.LUT R24, R25, R24, RZ, 0x3c, !PT ;  /* 0x000000181918d212 */ /* 0x001fc800078e3cff */
[----:B------:R-:W-:-:S05]  /*2f00*/  @!P5 LOP3.LUT R25, R25, R24, RZ, 0x3c, !PT ;  /* 0x000000181919d212 */ /* 0x000fca00078e3cff */
[----:B------:R0:W2:Y:S02]  /*2f10*/  @!P5 LDG.E.U8 R40, desc[UR6][R24.64] ;  /* 0x000000061828d981 */ /* 0x0000a4000c1e1100 */
[----:B0-----:R-:W-:Y:S02]  /*2f20*/  @!P5 IMAD.MOV.U32 R24, RZ, RZ, R67 ;  /* 0x000000ffff18d224 */ /* 0x001fe400078e0043 */
[----:B------:R-:W-:Y:S01]  /*2f30*/  @!P5 IMAD.MOV.U32 R25, RZ, RZ, R38 ;  /* 0x000000ffff19d224 */ /* 0x000fe200078e0026 */
[----:B------:R-:W-:Y:S01]  /*2f40*/  IADD3 R68, P6, PT, R26, R4, RZ ;  /* 0x000000041a447210 */ /* 0x000fe20007fde0ff */
[----:B------:R-:W-:Y:S01]  /*2f50*/  STL [R1+0xd50], R38 ;  /* 0x000d502601007387 */ /* 0x000fe20000100800 */
[----:B------:R-:W0:Y:S03]  /*2f60*/  LDC R67, c[0x0][0x3a8] ;  /* 0x0000ea00ff437b82 */ /* 0x000e260000000800 */
[----:B------:R1:W3:Y:S04]  /*2f70*/  @!P5 LDG.E.U8 R27, desc[UR6][R24.64] ;  /* 0x00000006181bd981 */ /* 0x0002e8000c1e1100 */
[----:B------:R4:W-:Y:S01]  /*2f80*/  STL [R1+0xdcc], R68 ;  /* 0x000dcc4401007387 */ /* 0x0009e20000100800 */
[----:B------:R-:W-:Y:S01]  /*2f90*/  PRMT R39, RZ, 0x7610, R39 ;  /* 0x00007610ff277816 */ /* 0x000fe20000000027 */
[----:B-1----:R-:W-:-:S02]  /*2fa0*/  @!P5 IMAD.MOV.U32 R24, RZ, RZ, R68 ;  /* 0x000000ffff18d224 */ /* 0x002fc400078e0044 */
[----:B----4-:R-:W1:Y:S01]  /*2fb0*/  LDC R68, c[0x0][0x3a0] ;  /* 0x0000e800ff447b82 */ /* 0x010e620000000800 */
[----:B--2---:R2:W-:Y:S04]  /*2fc0*/  STL [R1+0x114], R40 ;  /* 0x0001142801007387 */ /* 0x0045e80000100800 */
[----:B------:R-:W4:Y:S01]  /*2fd0*/  LDL.LU R38, [R1+0x3a10] ;  /* 0x003a100001267983 */ /* 0x000f220000300800 */
[----:B--2---:R-:W-:-:S04]  /*2fe0*/  IMAD.X R40, R28, 0x1, R8, P6 ;  /* 0x000000011c287824 */ /* 0x004fc800030e0608 */
[----:B------:R-:W-:Y:S01]  /*2ff0*/  @!P5 IMAD.MOV.U32 R25, RZ, RZ, R40 ;  /* 0x000000ffff19d224 */ /* 0x000fe200078e0028 */
[----:B---3--:R2:W-:Y:S04]  /*3000*/  STL [R1+0x110], R27 ;  /* 0x0001101b01007387 */ /* 0x0085e80000100800 */
[----:B------:R3:W4:Y:S01]  /*3010*/  @!P5 LDG.E.U8 R39, desc[UR6][R24.64] ;  /* 0x000000061827d981 */ /* 0x000722000c1e1100 */
[----:B--2---:R-:W-:-:S05]  /*3020*/  IADD3 R27, P6, PT, R26, R5, RZ ;  /* 0x000000051a1b7210 */ /* 0x004fca0007fde0ff */
[----:B---3--:R-:W-:Y:S02]  /*3030*/  IMAD.MOV.U32 R25, RZ, RZ, R27 ;  /* 0x000000ffff197224 */ /* 0x008fe400078e001b */
[----:B------:R-:W-:Y:S01]  /*3040*/  IMAD.X R24, R28, 0x1, R9, P6 ;  /* 0x000000011c187824 */ /* 0x000fe200030e0609 */
[----:B------:R2:W-:Y:S04]  /*3050*/  STL [R1+0xda0], R40 ;  /* 0x000da02801007387 */ /* 0x0005e80000100800 */
[----:B------:R-:W-:Y:S01]  /*3060*/  @!P5 LOP3.LUT R25, R25, R24, RZ, 0x3c, !PT ;  /* 0x000000181919d212 */ /* 0x000fe200078e3cff */
[----:B0-----:R-:W-:Y:S01]  /*3070*/  IMAD R26, R67, 0x9, RZ ;  /* 0x00000009431a7824 */ /* 0x001fe200078e02ff */
[----:B--2---:R-:W2:Y:S04]  /*3080*/  LDL.LU R40, [R1+0x3a0c] ;  /* 0x003a0c0001287983 */ /* 0x004ea80000300800 */
[----:B------:R-:W-:Y:S04]  /*3090*/  STL [R1+0xdd4], R27 ;  /* 0x000dd41b01007387 */ /* 0x000fe80000100800 */
[----:B------:R0:W-:Y:S01]  /*30a0*/  STL [R1+0xdd0], R24 ;  /* 0x000dd01801007387 */ /* 0x0001e20000100800 */
[----:B------:R-:W-:-:S02]  /*30b0*/  PRMT R67, RZ, 0x7610, R67 ;  /* 0x00007610ff437816 */ /* 0x000fc40000000043 */
[----:B0-----:R-:W-:-:S04]  /*30c0*/  @!P5 LOP3.LUT R24, R25, R24, RZ, 0x3c, !PT ;  /* 0x000000181918d212 */ /* 0x001fc800078e3cff */
[----:B------:R-:W-:-:S05]  /*30d0*/  @!P5 LOP3.LUT R25, R25, R24, RZ, 0x3c, !PT ;  /* 0x000000181919d212 */ /* 0x000fca00078e3cff */
[----:B------:R0:W3:Y:S01]  /*30e0*/  @!P5 LDG.E.U8 R67, desc[UR6][R24.64] ;  /* 0x000000061843d981 */ /* 0x0000e2000c1e1100 */
[----:B------:R-:W-:Y:S01]  /*30f0*/  SHF.R.S32.HI R28, RZ, 0x1f, R26 ;  /* 0x0000001fff1c7819 */ /* 0x000fe2000001141a */
[----:B-1----:R-:W-:Y:S02]  /*3100*/  VIADD R27, R68, 0xfffffff3 ;  /* 0xfffffff3441b7836 */ /* 0x002fe40000000000 */
[----:B----4-:R1:W-:Y:S02]  /*3110*/  STL [R1+0x10c], R39 ;  /* 0x00010c2701007387 */ /* 0x0103e40000100800 */
[----:B-1----:R-:W-:-:S05]  /*3120*/  IADD3 R39, P6, PT, R26, R2, RZ ;  /* 0x000000021a277210 */ /* 0x002fca0007fde0ff */
[----:B------:R-:W-:Y:S01]  /*3130*/  STL [R1+0xddc], R39 ;  /* 0x000ddc2701007387 */ /* 0x000fe20000100800 */
[----:B0-----:R-:W-:Y:S02]  /*3140*/  IMAD.MOV.U32 R25, RZ, RZ, R39 ;  /* 0x000000ffff197224 */ /* 0x001fe400078e0027 */
[----:B------:R-:W-:-:S05]  /*3150*/  IMAD.X R24, R28, 0x1, R6, P6 ;  /* 0x000000011c187824 */ /* 0x000fca00030e0606 */
[----:B------:R-:W-:Y:S02]  /*3160*/  @!P4 LOP3.LUT R25, R25, R24, RZ, 0x3c, !PT ;  /* 0x000000181919c212 */ /* 0x000fe400078e3cff */
[----:B--2---:R-:W-:Y:S02]  /*3170*/  PRMT R40, RZ, 0x7610, R40 ;  /* 0x00007610ff287816 */ /* 0x004fe40000000028 */
[----:B------:R-:W-:Y:S02]  /*3180*/  ISETP.GE.U32.AND P6, PT, R27, 0x7ffffef4, PT ;  /* 0x7ffffef41b00780c */ /* 0x000fe40003fc6070 */
[----:B------:R-:W-:Y:S01]  /*3190*/  PRMT R27, RZ, 0x7610, R27 ;  /* 0x00007610ff1b7816 */ /* 0x000fe2000000001b */
[----:B---3--:R0:W-:Y:S02]  /*31a0*/  STL [R1+0x108], R67 ;  /* 0x0001084301007387 */ /* 0x0081e40000100800 */
        /* <DEDUP_REMOVED lines=84> */
[----:B------:R-:W-:-:S03]  /*36f0*/  SHF.R.S32.HI R28, RZ, 0x1f, R26 ;  /* 0x0000001fff1c7819 */ /* 0x000fc6000001141a */
[----:B----4-:R4:W-:Y:S02]  /*3700*/  STL [R1+0xbe8], R39 ;  /* 0x000be82701007387 */ /* 0x0109e40000100800 */
[----:B----4-:R-:W-:-:S05]  /*3710*/  IADD3 R39, P4, PT, R26, R2, RZ ;  /* 0x000000021a277210 */ /* 0x010fca0007f9e0ff */
[----:B------:R-:W-:Y:S01]  /*3720*/  STL [R1+0x2f98], R39 ;  /* 0x002f982701007387 */ /* 0x000fe20000100800 */
[----:B0-----:R-:W-:Y:S02]  /*3730*/  IMAD.MOV.U32 R25, RZ, RZ, R39 ;  /* 0x000000ffff197224 */ /* 0x001fe400078e0027 */
[----:B------:R-:W-:-:S05]  /*3740*/  IMAD.X R24, R28, 0x1, R6, P4 ;  /* 0x000000011c187824 */ /* 0x000fca00020e0606 */
[----:B------:R-:W-:Y:S02]  /*3750*/  @!P2 LOP3.LUT R25, R25, R24, RZ, 0x3c, !PT ;  /* 0x000000181919a212 */ /* 0x000fe400078e3cff */
[----:B--2---:R-:W-:Y:S01]  /*3760*/  PRMT R40, RZ, 0x7610, R40 ;  /* 0x00007610ff287816 */ /* 0x004fe20000000028 */
[----:B---3--:R0:W-:Y:S02]  /*3770*/  STL [R1+0xbe4], R67 ;  /* 0x000be44301007387 */ /* 0x0081e40000100800 */
[----:B0-----:R-:W-:-:S05]  /*3780*/  IADD3 R67, P1, PT, R26, R3, RZ ;  /* 0x000000031a437210 */ /* 0x001fca0007f3e0ff */
[----:B------:R-:W-:Y:S04]  /*3790*/  STL [R1+0x2f8c], R67 ;  /* 0x002f8c4301007387 */ /* 0x000fe80000100800 */
[----:B------:R0:W-:Y:S02]  /*37a0*/  STL [R1+0x2f84], R24 ;  /* 0x002f841801007387 */ /* 0x0001e40000100800 */
[----:B0-----:R-:W-:-:S04]  /*37b0*/  @!P2 LOP3.LUT R24, R25, R24, RZ, 0x3c, !PT ;  /* 0x000000181918a212 */ /* 0x001fc800078e3cff */
[----:B------:R-:W-:-:S05]  /*37c0*/  @!P2 LOP3.LUT R25, R25, R24, RZ, 0x3c, !PT ;  /* 0x000000181919a212 */ /* 0x000fca00078e3cff */
[----:B------:R0:W2:Y:S01]  /*37d0*/  @!P2 LDG.E.U8 R40, desc[UR6][R24.64] ;  /* 0x000000061828a981 */ /* 0x0000a2000c1e1100 */
[----:B-1----:R-:W-:Y:S02]  /*37e0*/  VIADD R27, R68, 0xfffffff1 ;  /* 0xfffffff1441b7836 */ /* 0x002fe40000000000 */
[----:B------:R-:W-:Y:S01]  /*37f0*/  IMAD.X R39, R28, 0x1, R7, P1 ;  /* 0x000000011c277824 */ /* 0x000fe200008e0607 */
[----:B------:R-:W-:Y:S02]  /*3800*/  IADD3 R68, P1, PT, R26, R4, RZ ;  /* 0x000000041a447210 */ /* 0x000fe40007f3e0ff */
[----:B------:R-:W-:Y:S02]  /*3810*/  ISETP.GE.U32.AND P4, PT, R27, 0x7ffffef2, PT ;  /* 0x7ffffef21b00780c */ /* 0x000fe40003f86070 */
[----:B------:R-:W-:Y:S01]  /*3820*/  PRMT R27, RZ, 0x7610, R27 ;  /* 0x00007610ff1b7816 */ /* 0x000fe2000000001b */
[----:B------:R-:W-:Y:S01]  /*3830*/  STL [R1+0x2f88], R39 ;  /* 0x002f882701007387 */ /* 0x000fe20000100800 */
[----:B0-----:R-:W-:-:S02]  /*3840*/  @!P2 IMAD.MOV.U32 R24, RZ, RZ, R67 ;  /* 0x000000ffff18a224 */ /* 0x001fc400078e0043 */
[----:B------:R-:W-:Y:S01]  /*3850*/  @!P2 IMAD.MOV.U32 R25, RZ, RZ, R39 ;  /* 0x000000ffff19a224 */ /* 0x000fe200078e0027 */
[----:B------:R0:W-:Y:S01]  /*3860*/  STL [R1+0x2f90], R68 ;  /* 0x002f904401007387 */ /* 0x0001e20000100800 */
[----:B------:R-:W-:Y:S01]  /*3870*/  PRMT R38, RZ, 0x7610, R38 ;  /* 0x00007610ff267816 */ /* 0x000fe20000000026 */
[----:B------:R-:W1:Y:S02]  /*3880*/  LDC R67, c[0x0][0x3a8] ;  /* 0x0000ea00ff437b82 */ /* 0x000e640000000800 */
[----:B------:R3:W4:Y:S02]  /*3890*/  @!P2 LDG.E.U8 R27, desc[UR6][R24.64] ;  /* 0x00000006181ba981 */ /* 0x000724000c1e1100 */
[----:B---3--:R-:W-:-:S04]  /*38a0*/  @!P2 IMAD.MOV.U32 R24, RZ, RZ, R68 ;  /* 0x000000ffff18a224 */ /* 0x008fc800078e0044 */
[----:B0-----:R-:W0:Y:S01]  /*38b0*/  LDC R68, c[0x0][0x3a0] ;  /* 0x0000e800ff447b82 */ /* 0x001e220000000800 */
[----:B--2---:R2:W-:Y:S04]  /*38c0*/  STL [R1+0xbe0], R40 ;  /* 0x000be02801007387 */ /* 0x0045e80000100800 */
[----:B------:R-:W3:Y:S01]  /*38d0*/  LDL.LU R39, [R1+0x39f8] ;  /* 0x0039f80001277983 */ /* 0x000ee20000300800 */
[----:B--2---:R-:W-:-:S04]  /*38e0*/  IMAD.X R40, R28, 0x1, R8, P1 ;  /* 0x000000011c287824 */ /* 0x004fc800008e0608 */
[----:B------:R-:W-:-:S05]  /*38f0*/  @!P2 IMAD.MOV.U32 R25, RZ, RZ, R40 ;  /* 0x000000ffff19a224 */ /* 0x000fca00078e0028 */
[----:B------:R2:W3:Y:S01]  /*3900*/  @!P2 LDG.E.U8 R38, desc[UR6][R24.64] ;  /* 0x000000061826a981 */ /* 0x0004e2000c1e1100 */
[----:B------:R-:W-:-:S03]  /*3910*/  IADD3 R26, P1, PT, R26, R5, RZ ;  /* 0x000000051a1a7210 */ /* 0x000fc60007f3e0ff */
[----:B------:R0:W-:Y:S04]  /*3920*/  STL [R1+0x2f7c], R40 ;  /* 0x002f7c2801007387 */ /* 0x0001e80000100800 */
[----:B----4-:R1:W-:Y:S01]  /*3930*/  STL [R1+0xbdc], R27 ;  /* 0x000bdc1b01007387 */ /* 0x0103e20000100800 */
[----:B--2---:R-:W-:-:S03]  /*3940*/  IMAD.X R25, R28, 0x1, R9, P1 ;  /* 0x000000011c197824 */ /* 0x004fc600008e0609 */
[----:B------:R2:W-:Y:S04]  /*3950*/  STL [R1+0x2f74], R26 ;  /* 0x002f741a01007387 */ /* 0x0005e80000100800 */
[----:B0-----:R-:W4:Y:S01]  /*3960*/  LDL.LU R40, [R1+0x39f4] ;  /* 0x0039f40001287983 */ /* 0x001f220000300800 */
[----:B-1----:R-:W-:Y:S02]  /*3970*/  IMAD R27, R67, 0xc, RZ ;  /* 0x0000000c431b7824 */ /* 0x002fe400078e02ff */
[----:B------:R-:W-:Y:S01]  /*3980*/  IMAD.MOV.U32 R67, RZ, RZ, R26 ;  /* 0x000000ffff437224 */ /* 0x000fe200078e001a */
[----:B------:R-:W-:Y:S02]  /*3990*/  STL [R1+0x2f68], R25 ;  /* 0x002f681901007387 */ /* 0x000fe40000100800 */
[----:B--2---:R-:W-:Y:S01]  /*39a0*/  SHF.R.S32.HI R26, RZ, 0x1f, R27 ;  /* 0x0000001fff1a7819 */ /* 0x004fe2000001141b */
[----:B------:R-:W-:-:S02]  /*39b0*/  @!P2 IMAD.MOV.U32 R24, RZ, RZ, R67 ;  /* 0x000000ffff18a224 */ /* 0x000fc400078e0043 */
[----:B------:R-:W-:Y:S01]  /*39c0*/  VIADD R28, R68, 0xfffffff0 ;  /* 0xfffffff0441c7836 */ /* 0x000fe20000000000 */
[----:B------:R-:W-:Y:S02]  /*39d0*/  PRMT R68, RZ, 0x7610, R68 ;  /* 0x00007610ff447816 */ /* 0x000fe40000000044 */
[----:B---3--:R-:W-:-:S06]  /*39e0*/  PRMT R39, RZ, 0x7610, R39 ;  /* 0x00007610ff277816 */ /* 0x008fcc0000000027 */
[----:B------:R0:W2:Y:S01]  /*39f0*/  @!P2 LDG.E.U8 R39, desc[UR6][R24.64] ;  /* 0x000000061827a981 */ /* 0x0000a2000c1e1100 */
[----:B------:R-:W-:-:S03]  /*3a00*/  IADD3 R67, P2, PT, R27, R3, RZ ;  /* 0x000000031b437210 */ /* 0x000fc60007f5e0ff */
[----:B------:R1:W-:Y:S02]  /*3a10*/  STL [R1+0xbd8], R38 ;  /* 0x000bd82601007387 */ /* 0x0003e40000100800 */
[----:B-1----:R-:W-:-:S05]  /*3a20*/  IADD3 R38, P1, PT, R27, R2, RZ ;  /* 0x000000021b267210 */ /* 0x002fca0007f3e0ff */
[----:B0-----:R-:W-:Y:S02]  /*3a30*/  IMAD.MOV.U32 R25, RZ, RZ, R38 ;  /* 0x000000ffff197224 */ /* 0x001fe400078e0026 */
[----:B------:R-:W-:Y:S01]  /*3a40*/  IMAD.X R24, R26, 0x1, R6, P1 ;  /* 0x000000011a187824 */ /* 0x000fe200008e0606 */
[----:B------:R-:W-:Y:S04]  /*3a50*/  STL [R1+0x2f6c], R38 ;  /* 0x002f6c2601007387 */ /* 0x000fe80000100800 */
[-C--:B------:R-:W-:Y:S01]  /*3a60*/  @!P6 LOP3.LUT R25, R25, R24.reuse, RZ, 0x3c, !PT ;  /* 0x000000181919e212 */ /* 0x080fe200078e3cff */
[----:B------:R-:W-:Y:S04]  /*3a70*/  STL [R1+0x2f5c], R67 ;  /* 0x002f5c4301007387 */ /* 0x000fe80000100800 */
[----:B------:R0:W-:Y:S02]  /*3a80*/  STL [R1+0x2f54], R24 ;  /* 0x002f541801007387 */ /* 0x0001e40000100800 */
[----:B0-----:R-:W-:-:S04]  /*3a90*/  @!P6 LOP3.LUT R24, R25, R24, RZ, 0x3c, !PT ;  /* 0x000000181918e212 */ /* 0x001fc800078e3cff */
[----:B------:R-:W-:-:S05]  /*3aa0*/  @!P6 LOP3.LUT R25, R25, R24, RZ, 0x3c, !PT ;  /* 0x000000181919e212 */ /* 0x000fca00078e3cff */
[----:B------:R0:W3:Y:S01]  /*3ab0*/  @!P6 LDG.E.U8 R68, desc[UR6][R24.64] ;  /* 0x000000061844e981 */ /* 0x0000e2000c1e1100 */
[----:B----4-:R-:W-:Y:S01]  /*3ac0*/  PRMT R40, RZ, 0x7610, R40 ;  /* 0x00007610ff287816 */ /* 0x010fe20000000028 */
[----:B0-----:R-:W-:Y:S01]  /*3ad0*/  @!P6 IMAD.MOV.U32 R24, RZ, RZ, R67 ;  /* 0x000000ffff18e224 */ /* 0x001fe200078e0043 */
[----:B------:R-:W-:Y:S01]  /*3ae0*/  ISETP.GE.U32.AND P1, PT, R28, 0x7ffffef1, PT ;  /* 0x7ffffef11c00780c */ /* 0x000fe20003f26070 */
[----:B------:R-:W0:Y:S01]  /*3af0*/  LDC R67, c[0x0][0x3a8] ;  /* 0x0000ea00ff437b82 */ /* 0x000e220000000800 */
[----:B--2---:R1:W-:Y:S02]  /*3b00*/  STL [R1+0xbd4], R39 ;  /* 0x000bd42701007387 */ /* 0x0043e40000100800 */
[----:B-1----:R-:W-:Y:S01]  /*3b10*/  IMAD.X R39, R26, 0x1, R7, P2 ;  /* 0x000000011a277824 */ /* 0x002fe200010e0607 */
[----:B------:R-:W-:-:S03]  /*3b20*/  IADD3 R38, P2, PT, R27, R4, RZ ;  /* 0x000000041b267210 */ /* 0x000fc60007f5e0ff */
[----:B------:R-:W-:Y:S01]  /*3b30*/  @!P6 IMAD.MOV.U32 R25, RZ, RZ, R39 ;  /* 0x000000ffff19e224 */ /* 0x000fe200078e0027 */
[----:B------:R1:W-:Y:S04]  /*3b40*/  STL [R1+0x2f58], R39 ;  /* 0x002f582701007387 */ /* 0x0003e80000100800 */
[----:B------:R2:W4:Y:S04]  /*3b50*/  @!P6 LDG.E.U8 R40, desc[UR6][R24.64] ;  /* 0x000000061828e981 */ /* 0x000528000c1e1100 */
[----:B------:R-:W-:Y:S04]  /*3b60*/  STL [R1+0x2f60], R38 ;  /* 0x002f602601007387 */ /* 0x000fe80000100800 */
[----:B---3--:R3:W-:Y:S04]  /*3b70*/  STL [R1+0xbd0], R68 ;  /* 0x000bd04401007387 */ /* 0x0087e80000100800 */
[----:B-1----:R-:W4:Y:S01]  /*3b80*/  LDL.LU R39, [R1+0x39f0] ;  /* 0x0039f00001277983 */ /* 0x002f220000300800 */
[----:B------:R-:W-:Y:S01]  /*3b90*/  PRMT R28, RZ, 0x7610, R28 ;  /* 0x00007610ff1c7816 */ /* 0x000fe2000000001c */
[----:B--2---:R-:W-:-:S02]  /*3ba0*/  @!P6 IMAD.MOV.U32 R24, RZ, RZ, R38 ;  /* 0x000000ffff18e224 */ /* 0x004fc400078e0026 */
[----:B---3--:R-:W-:-:S04]  /*3bb0*/  IMAD.X R68, R26, 0x1, R8, P2 ;  /* 0x000000011a447824 */ /* 0x008fc800010e0608 */
[----:B------:R-:W-:-:S05]  /*3bc0*/  @!P6 IMAD.MOV.U32 R25, RZ, RZ, R68 ;  /* 0x000000ffff19e224 */ /* 0x000fca00078e0044 */
[----:B------:R1:W2:Y:S04]  /*3bd0*/  @!P6 LDG.E.U8 R28, desc[UR6][R24.64] ;  /* 0x00000006181ce981 */ /* 0x0002a8000c1e1100 */
[----:B----4-:R3:W-:Y:S02]  /*3be0*/  STL [R1+0xbcc], R40 ;  /* 0x000bcc2801007387 */ /* 0x0107e40000100800 */
[----:B---3--:R-:W-:-:S05]  /*3bf0*/  IADD3 R40, P2, PT, R27, R5, RZ ;  /* 0x000000051b287210 */ /* 0x008fca0007f5e0ff */
[----:B-1----:R-:W-:Y:S02]  /*3c00*/  IMAD.X R25, R26, 0x1, R9, P2 ;  /* 0x000000011a197824 */ /* 0x002fe400010e0609 */
[----:B------:R-:W-:Y:S01]  /*3c10*/  @!P6 IMAD.MOV.U32 R24, RZ, RZ, R40 ;  /* 0x000000ffff18e224 */ /* 0x000fe200078e0028 */
[----:B------:R-:W-:-:S06]  /*3c20*/  PRMT R39, RZ, 0x7610, R39 ;  /* 0x00007610ff277816 */ /* 0x000fcc0000000027 */
[----:B------:R1:W3:Y:S04]  /*3c30*/  @!P6 LDG.E.U8 R39, desc[UR6][R24.64] ;  /* 0x000000061827e981 */ /* 0x0002e8000c1e1100 */
[----:B------:R4:W-:Y:S01]  /*3c40*/  STL [R1+0x2f50], R68 ;  /* 0x002f504401007387 */ /* 0x0009e20000100800 */
[----:B0-----:R-:W-:Y:S01]  /*3c50*/  IMAD R27, R67, 0xd, RZ ;  /* 0x0000000d431b7824 */ /* 0x001fe200078e02ff */
[----:B----4-:R-:W0:Y:S04]  /*3c60*/  LDC R68, c[0x0][0x3a0] ;  /* 0x0000e800ff447b82 */ /* 0x010e280000000800 */
[----:B------:R-:W-:-:S02]  /*3c70*/  SHF.R.S32.HI R26, RZ, 0x1f, R27 ;  /* 0x0000001fff1a7819 */ /* 0x000fc4000001141b */
[----:B------:R-:W-:Y:S01]  /*3c80*/  IADD3 R38, P2, PT, R27, R2, RZ ;  /* 0x000000021b267210 */ /* 0x000fe20007f5e0ff */
[----:B------:R4:W-:Y:S04]  /*3c90*/  STL [R1+0x2f44], R40 ;  /* 0x002f442801007387 */ /* 0x0009e80000100800 */
[----:B--2---:R-:W-:Y:S01]  /*3ca0*/  STL [R1+0xbc8], R28 ;  /* 0x000bc81c01007387 */ /* 0x004fe20000100800 */
[----:B-1----:R-:W-:-:S03]  /*3cb0*/  IMAD.X R24, R26, 0x1, R6, P2 ;  /* 0x000000011a187824 */ /* 0x002fc600010e0606 */
[----:B------:R1:W-:Y:S01]  /*3cc0*/  STL [R1+0x2f3c], R25 ;  /* 0x002f3c1901007387 */ /* 0x0003e20000100800 */
[----:B----4-:R-:W-:-:S03]  /*3cd0*/  IADD3 R40, P6, PT, R27, R3, RZ ;  /* 0x000000031b287210 */ /* 0x010fc60007fde0ff */
        /* <DEDUP_REMOVED lines=8> */
[----:B------:R-:W-:Y:S02]  /*3d60*/  @!P5 LOP3.LUT R25, R25, R24, RZ, 0x3c, !PT ;  /* 0x000000181919d212 */ /* 0x000fe400078e3cff */
[----:B------:R-:W-:-:S03]  /*3d70*/  PRMT R67, RZ, 0x7610, R67 ;  /* 0x00007610ff437816 */ /* 0x000fc60000000043 */
[----:B------:R0:W2:Y:S02]  /*3d80*/  @!P5 LDG.E.U8 R68, desc[UR6][R24.64] ;  /* 0x000000061844d981 */ /* 0x0000a4000c1e1100 */
[----:B0-----:R-:W-:Y:S02]  /*3d90*/  @!P5 IMAD.MOV.U32 R24, RZ, RZ, R40 ;  /* 0x000000ffff18d224 */ /* 0x001fe400078e0028 */
[----:B---3--:R0:W-:Y:S02]  /*3da0*/  STL [R1+0xbc4], R39 ;  /* 0x000bc42701007387 */ /* 0x0081e40000100800 */
[----:B0-----:R-:W-:-:S04]  /*3db0*/  IMAD.X R39, R26, 0x1, R7, P6 ;  /* 0x000000011a277824 */ /* 0x001fc800030e0607 */
[----:B------:R-:W-:-:S05]  /*3dc0*/  @!P5 IMAD.MOV.U32 R25, RZ, RZ, R39 ;  /* 0x000000ffff19d224 */ /* 0x000fca00078e0027 */
[----:B------:R0:W3:Y:S01]  /*3dd0*/  @!P5 LDG.E.U8 R67, desc[UR6][R24.64] ;  /* 0x000000061843d981 */ /* 0x0000e2000c1e1100 */
[----:B------:R-:W-:-:S03]  /*3de0*/  IADD3 R38, P6, PT, R27, R4, RZ ;  /* 0x000000041b267210 */ /* 0x000fc60007fde0ff */
[----:B------:R1:W-:Y:S04]  /*3df0*/  STL [R1+0x2f2c], R39 ;  /* 0x002f2c2701007387 */ /* 0x0003e80000100800 */
[----:B------:R-:W-:Y:S01]  /*3e00*/  STL [R1+0x2f34], R38 ;  /* 0x002f342601007387 */ /* 0x000fe20000100800 */
[----:B------:R-:W-:Y:S01]  /*3e10*/  ISETP.GE.U32.AND P2, PT, R28, 0x7ffffef0, PT ;  /* 0x7ffffef01c00780c */ /* 0x000fe20003f46070 */
[----:B0-----:R-:W-:Y:S01]  /*3e20*/  @!P5 IMAD.MOV.U32 R24, RZ, RZ, R38 ;  /* 0x000000ffff18d224 */ /* 0x001fe200078e0026 */
[----:B------:R-:W-:Y:S01]  /*3e30*/  PRMT R28, RZ, 0x7610, R28 ;  /* 0x00007610ff1c7816 */ /* 0x000fe2000000001c */
[----:B--2---:R0:W-:Y:S04]  /*3e40*/  STL [R1+0xbbc], R68 ;  /* 0x000bbc4401007387 */ /* 0x0041e80000100800 */
[----:B-1----:R-:W2:Y:S04]  /*3e50*/  LDL.LU R39, [R1+0x39ec] ;  /* 0x0039ec0001277983 */ /* 0x002ea80000300800 */
[----:B------:R-:W4:Y:S01]  /*3e60*/  LDL.LU R40, [R1+0x39e8] ;  /* 0x0039e80001287983 */ /* 0x000f220000300800 */
[----:B0-----:R-:W-:Y:S01]  /*3e70*/  IMAD.X R68, R26, 0x1, R8, P6 ;  /* 0x000000011a447824 */ /* 0x001fe200030e0608 */
[----:B------:R-:W-:-:S02]  /*3e80*/  IADD3 R25, P6, PT, R27, R5, RZ ;  /* 0x000000051b197210 */ /* 0x000fc40007fde0ff */
[----:B---3--:R0:W-:Y:S02]  /*3e90*/  STL [R1+0xbb8], R67 ;  /* 0x000bb84301007387 */ /* 0x0081e40000100800 */
[----:B0-----:R-:W0:Y:S02]  /*3ea0*/  LDC R67, c[0x0][0x3a8] ;  /* 0x0000ea00ff437b82 */ /* 0x001e240000000800 */
[----:B------:R-:W-:Y:S04]  /*3eb0*/  STL [R1+0x2f20], R68 ;  /* 0x002f204401007387 */ /* 0x000fe80000100800 */
[----:B------:R1:W-:Y:S01]  /*3ec0*/  STL [R1+0x2f18], R25 ;  /* 0x002f181901007387 */ /* 0x0003e20000100800 */
[----:B0-----:R-:W-:Y:S02]  /*3ed0*/  IMAD R27, R67, 0xe, RZ ;  /* 0x0000000e431b7824 */ /* 0x001fe400078e02ff */
[----:B------:R-:W-:-:S02]  /*3ee0*/  IMAD.MOV.U32 R67, RZ, RZ, R25 ;  /* 0x000000ffff437224 */ /* 0x000fc400078e0019 */
[----:B-1----:R-:W-:Y:S02]  /*3ef0*/  @!P5 IMAD.MOV.U32 R25, RZ, RZ, R68 ;  /* 0x000000ffff19d224 */ /* 0x002fe400078e0044 */
[----:B------:R-:W0:Y:S03]  /*3f00*/  LDC R68, c[0x0][0x3a0] ;  /* 0x0000e800ff447b82 */ /* 0x000e260000000800 */
[----:B------:R1:W3:Y:S01]  /*3f10*/  @!P5 LDG.E.U8 R28, desc[UR6][R24.64] ;  /* 0x00000006181cd981 */ /* 0x0002e2000c1e1100 */
[----:B--2---:R-:W-:Y:S01]  /*3f20*/  PRMT R39, RZ, 0x7610, R39 ;  /* 0x00007610ff277816 */ /* 0x004fe20000000027 */
[----:B-1----:R-:W-:Y:S01]  /*3f30*/  IMAD.X R25, R26, 0x1, R9, P6 ;  /* 0x000000011a197824 */ /* 0x002fe200030e0609 */
[----:B------:R-:W-:Y:S01]  /*3f40*/  SHF.R.S32.HI R26, RZ, 0x1f, R27 ;  /* 0x0000001fff1a7819 */ /* 0x000fe2000001141b */
[----:B------:R-:W-:Y:S01]  /*3f50*/  @!P5 IMAD.MOV.U32 R24, RZ, RZ, R67 ;  /* 0x000000ffff18d224 */ /* 0x000fe200078e0043 */
[----:B------:R-:W-:-:S04]  /*3f60*/  IADD3 R38, P6, PT, R27, R2, RZ ;  /* 0x000000021b267210 */ /* 0x000fc80007fde0ff */
[----:B------:R1:W2:Y:S01]  /*3f70*/  @!P5 LDG.E.U8 R39, desc[UR6][R24.64] ;  /* 0x000000061827d981 */ /* 0x0002a2000c1e1100 */
[----:B------:R-:W-:Y:S01]  /*3f80*/  IADD3 R67, P5, PT, R27, R3, RZ ;  /* 0x000000031b437210 */ /* 0x000fe20007fbe0ff */
[----:B-1----:R-:W-:Y:S02]  /*3f90*/  IMAD.X R24, R26, 0x1, R6, P6 ;  /* 0x000000011a187824 */ /* 0x002fe400030e0606 */
[----:B---3--:R-:W-:Y:S04]  /*3fa0*/  STL [R1+0xbb4], R28 ;  /* 0x000bb41c01007387 */ /* 0x008fe80000100800 */
        /* <DEDUP_REMOVED lines=10> */
[----:B------:R0:W3:Y:S04]  /*4050*/  @!P4 LDG.E.U8 R68, desc[UR6][R24.64] ;  /* 0x000000061844c981 */ /* 0x0000e8000c1e1100 */
[----:B--2---:R1:W-:Y:S01]  /*4060*/  STL [R1+0xbb0], R39 ;  /* 0x000bb02701007387 */ /* 0x0043e20000100800 */
        /* <DEDUP_REMOVED lines=8> */
[----:B------:R-:W-:Y:S04]  /*40f0*/  STL [R1+0x2f04], R38 ;  /* 0x002f042601007387 */ /* 0x000fe80000100800 */
[----:B------:R2:W4:Y:S01]  /*4100*/  @!P4 LDG.E.U8 R40, desc[UR6][R24.64] ;  /* 0x000000061828c981 */ /* 0x000522000c1e1100 */
[----:B------:R-:W-:Y:S01]  /*4110*/  PRMT R28, RZ, 0x7610, R28 ;  /* 0x00007610ff1c7816 */ /* 0x000fe2000000001c */
[----:B--2---:R-:W-:-:S02]  /*4120*/  @!P4 IMAD.MOV.U32 R24, RZ, RZ, R38 ;  /* 0x000000ffff18c224 */ /* 0x004fc400078e0026 */
[----:B---3--:R2:W-:Y:S04]  /*4130*/  STL [R1+0xbac], R68 ;  /* 0x000bac4401007387 */ /* 0x0085e80000100800 */
[----:B-1----:R-:W3:Y:S01]  /*4140*/  LDL.LU R39, [R1+0x39e4] ;  /* 0x0039e40001277983 */ /* 0x002ee20000300800 */
[----:B--2---:R-:W-:-:S04]  /*4150*/  IMAD.X R68, R26, 0x1, R8, P5 ;  /* 0x000000011a447824 */ /* 0x004fc800028e0608 */
[----:B------:R-:W-:-:S05]  /*4160*/  @!P4 IMAD.MOV.U32 R25, RZ, RZ, R68 ;  /* 0x000000ffff19c224 */ /* 0x000fca00078e0044 */
[----:B------:R1:W2:Y:S04]  /*4170*/  @!P4 LDG.E.U8 R28, desc[UR6][R24.64] ;  /* 0x00000006181cc981 */ /* 0x0002a8000c1e1100 */
[----:B----4-:R4:W-:Y:S02]  /*4180*/  STL [R1+0xba8], R40 ;  /* 0x000ba82801007387 */ /* 0x0109e40000100800 */
[----:B----4-:R-:W-:Y:S01]  /*4190*/  IADD3 R40, P5, PT, R27, R5, RZ ;  /* 0x000000051b287210 */ /* 0x010fe20007fbe0ff */
[----:B0-----:R-:W-:Y:S01]  /*41a0*/  IMAD R27, R67, 0xf, RZ ;  /* 0x0000000f431b7824 */ /* 0x001fe200078e02ff */
[----:B------:R0:W-:Y:S03]  /*41b0*/  STL [R1+0x2ef0], R68 ;  /* 0x002ef04401007387 */ /* 0x0001e60000100800 */
[----:B-1----:R-:W-:Y:S01]  /*41c0*/  IMAD.X R25, R26, 0x1, R9, P5 ;  /* 0x000000011a197824 */ /* 0x002fe200028e0609 */
[----:B------:R-:W-:Y:S01]  /*41d0*/  SHF.R.S32.HI R26, RZ, 0x1f, R27 ;  /* 0x0000001fff1a7819 */ /* 0x000fe2000001141b */
[----:B------:R-:W-:Y:S01]  /*41e0*/  @!P4 IMAD.MOV.U32 R24, RZ, RZ, R40 ;  /* 0x000000ffff18c224 */ /* 0x000fe200078e0028 */
[----:B------:R-:W-:Y:S01]  /*41f0*/  IADD3 R38, P5, PT, R27, R2, RZ ;  /* 0x000000021b267210 */ /* 0x000fe20007fbe0ff */
        /* <DEDUP_REMOVED lines=17> */
[----:B------:R-:W-:Y:S02]  /*4310*/  IMAD.X R38, R26, 0x1, R7, P4 ;  /* 0x000000011a267824 */ /* 0x000fe400020e0607 */
[----:B0-----:R-:W-:Y:S01]  /*4320*/  VIADD R28, R68, 0xffffffed ;  /* 0xffffffed441c7836 */ /* 0x001fe20000000000 */
[----:B------:R-:W-:Y:S01]  /*4330*/  PRMT R68, RZ, 0x7610, R68 ;  /* 0x00007610ff447816 */ /* 0x000fe20000000044 */
[----:B-1----:R-:W-:Y:S02]  /*4340*/  @!P1 IMAD.MOV.U32 R24, RZ, RZ, R40 ;  /* 0x000000ffff189224 */ /* 0x002fe400078e0028 */
[----:B------:R-:W-:-:S05]  /*4350*/  @!P1 IMAD.MOV.U32 R25, RZ, RZ, R38 ;  /* 0x000000ffff199224 */ /* 0x000fca00078e0026 */
[----:B------:R0:W3:Y:S01]  /*4360*/  @!P1 LDG.E.U8 R68, desc[UR6][R24.64] ;  /* 0x0000000618449981 */ /* 0x0000e2000c1e1100 */
[----:B------:R-:W-:Y:S02]  /*4370*/  ISETP.GE.U32.AND P5, PT, R28, 0x7ffffeee, PT ;  /* 0x7ffffeee1c00780c */ /* 0x000fe40003fa6070 */
[----:B------:R-:W-:Y:S01]  /*4380*/  PRMT R28, RZ, 0x7610, R28 ;  /* 0x00007610ff1c7816 */ /* 0x000fe2000000001c */
[----:B----4-:R1:W-:Y:S04]  /*4390*/  STL [R1+0xba0], R39 ;  /* 0x000ba02701007387 */ /* 0x0103e80000100800 */
[----:B------:R4:W-:Y:S01]  /*43a0*/  STL [R1+0x2ecc], R38 ;  /* 0x002ecc2601007387 */ /* 0x0009e20000100800 */
[----:B-1----:R-:W-:-:S05]  /*43b0*/  IADD3 R39, P4, PT, R27, R4, RZ ;  /* 0x000000041b277210 */ /* 0x002fca0007f9e0ff */
[----:B------:R-:W-:Y:S01]  /*43c0*/  STL [R1+0x2ed4], R39 ;  /* 0x002ed42701007387 */ /* 0x000fe20000100800 */
[----:B0-----:R-:W-:-:S03]  /*43d0*/  @!P1 IMAD.MOV.U32 R24, RZ, RZ, R39 ;  /* 0x000000ffff189224 */ /* 0x001fc600078e0027 */
[----:B--2---:R0:W-:Y:S04]  /*43e0*/  STL [R1+0xb9c], R67 ;  /* 0x000b9c4301007387 */ /* 0x0041e80000100800 */
[----:B----4-:R-:W2:Y:S04]  /*43f0*/  LDL.LU R38, [R1+0x39e0] ;  /* 0x0039e00001267983 */ /* 0x010ea80000300800 */
[----:B------:R-:W4:Y:S01]  /*4400*/  LDL.LU R40, [R1+0x39dc] ;  /* 0x0039dc0001287983 */ /* 0x000f220000300800 */
[----:B0-----:R-:W-:-:S04]  /*4410*/  IMAD.X R67, R26, 0x1, R8, P4 ;  /* 0x000000011a437824 */ /* 0x001fc800020e0608 */
[----:B------:R-:W-:-:S05]  /*4420*/  @!P1 IMAD.MOV.U32 R25, RZ, RZ, R67 ;  /* 0x000000ffff199224 */ /* 0x000fca00078e0043 */
[----:B------:R0:W2:Y:S04]  /*4430*/  @!P1 LDG.E.U8 R28, desc[UR6][R24.64] ;  /* 0x00000006181c9981 */ /* 0x0000a8000c1e1100 */
[----:B---3--:R1:W-:Y:S04]  /*4440*/  STL [R1+0xb98], R68 ;  /* 0x000b984401007387 */ /* 0x0083e80000100800 */
[----:B------:R3:W-:Y:S01]  /*4450*/  STL [R1+0x2ec0], R67 ;  /* 0x002ec04301007387 */ /* 0x0007e20000100800 */
[----:B------:R-:W-:Y:S01]  /*4460*/  IADD3 R27, P4, PT, R27, R5, RZ ;  /* 0x000000051b1b7210 */ /* 0x000fe20007f9e0ff */
[----:B-1----:R-:W1:Y:S08]  /*4470*/  LDC R68, c[0x0][0x3a0] ;  /* 0x0000e800ff447b82 */ /* 0x002e700000000800 */
[----:B---3--:R-:W3:Y:S01]  /*4480*/  LDC R67, c[0x0][0x3a8] ;  /* 0x0000ea00ff437b82 */ /* 0x008ee20000000800 */
[----:B0-----:R-:W-:-:S02]  /*4490*/  IMAD.MOV.U32 R25, RZ, RZ, R27 ;  /* 0x000000ffff197224 */ /* 0x001fc400078e001b */
[----:B------:R-:W-:Y:S01]  /*44a0*/  IMAD.X R24, R26, 0x1, R9, P4 ;  /* 0x000000011a187824 */ /* 0x000fe200020e0609 */
[----:B------:R3:W-:Y:S04]  /*44b0*/  STL [R1+0x2eb8], R27 ;  /* 0x002eb81b01007387 */ /* 0x0007e80000100800 */
[-C--:B------:R-:W-:Y:S01]  /*44c0*/  @!P1 LOP3.LUT R25, R25, R24.reuse, RZ, 0x3c, !PT ;  /* 0x0000001819199212 */ /* 0x080fe200078e3cff */
[----:B---3--:R-:W-:Y:S01]  /*44d0*/  IMAD.SHL.U32 R27, R67, 0x10, RZ ;  /* 0x00000010431b7824 */ /* 0x008fe200078e00ff */
[----:B------:R-:W-:Y:S01]  /*44e0*/  PRMT R67, RZ, 0x7610, R67 ;  /* 0x00007610ff437816 */ /* 0x000fe20000000043 */
[----:B--2---:R-:W-:Y:S04]  /*44f0*/  STL [R1+0xb94], R28 ;  /* 0x000b941c01007387 */ /* 0x004fe80000100800 */
[----:B------:R0:W-:Y:S02]  /*4500*/  STL [R1+0x2eac], R24 ;  /* 0x002eac1801007387 */ /* 0x0001e40000100800 */
[----:B0-----:R-:W-:-:S04]  /*4510*/  @!P1 LOP3.LUT R24, R25, R24, RZ, 0x3c, !PT ;  /* 0x0000001819189212 */ /* 0x001fc800078e3cff */
[----:B------:R-:W-:-:S05]  /*4520*/  @!P1 LOP3.LUT R25, R25, R24, RZ, 0x3c, !PT ;  /* 0x0000001819199212 */ /* 0x000fca00078e3cff */
[----:B------:R0:W2:Y:S01]  /*4530*/  @!P1 LDG.E.U8 R67, desc[UR6][R24.64] ;  /* 0x0000000618439981 */ /* 0x0000a2000c1e1100 */
[----:B------:R-:W-:Y:S02]  /*4540*/  SHF.R.S32.HI R26, RZ, 0x1f, R27 ;  /* 0x0000001fff1a7819 */ /* 0x000fe4000001141b */
[----:B------:R-:W-:-:S05]  /*4550*/  IADD3 R39, P4, PT, R27, R2, RZ ;  /* 0x000000021b277210 */ /* 0x000fca0007f9e0ff */
[----:B------:R-:W-:Y:S01]  /*4560*/  STL [R1+0x2eb0], R39 ;  /* 0x002eb02701007387 */ /* 0x000fe20000100800 */
[----:B0-----:R-:W-:Y:S02]  /*4570*/  IMAD.MOV.U32 R25, RZ, RZ, R39 ;  /* 0x000000ffff197224 */ /* 0x001fe400078e0027 */
[----:B------:R-:W-:-:S05]  /*4580*/  IMAD.X R24, R26, 0x1, R6, P4 ;  /* 0x000000011a187824 */ /* 0x000fca00020e0606 */
[----:B------:R-:W-:Y:S01]  /*4590*/  @!P2 LOP3.LUT R25, R25, R24, RZ, 0x3c, !PT ;  /* 0x000000181919a212 */ /* 0x000fe200078e3cff */
[----:B-1----:R-:W-:Y:S01]  /*45a0*/  VIADD R28, R68, 0xffffffec ;  /* 0xffffffec441c7836 */ /* 0x002fe20000000000 */
        /* <DEDUP_REMOVED lines=680> */
[----:B------:R-:W-:Y:S01]  /*7030*/  IMAD.X R39, R26, 0x1, R7, P4 ;  /* 0x000000011a277824 */ /* 0x000fe200020e0607 */
[----:B------:R-:W-:Y:S02]  /*7040*/  ISETP.GE.U32.AND P5, PT, R28, 0x7ffffedf, PT ;  /* 0x7ffffedf1c00780c */ /* 0x000fe40003fa6070 */
[----:B------:R-:W-:Y:S01]  /*7050*/  PRMT R28, RZ, 0x7610, R28 ;  /* 0x00007610ff1c7816 */ /* 0x000fe2000000001c */
[----:B0-----:R-:W-:Y:S02]  /*7060*/  @!P1 IMAD.MOV.U32 R24, RZ, RZ, R67 ;  /* 0x000000ffff189224 */ /* 0x001fe400078e0043 */
[----:B------:R-:W-:Y:S01]  /*7070*/  @!P1 IMAD.MOV.U32 R25, RZ, RZ, R39 ;  /* 0x000000ffff199224 */ /* 0x000fe200078e0027 */
[----:B------:R-:W-:Y:S01]  /*7080*/  IADD3 R68, P4, PT, R27, R4, RZ ;  /* 0x000000041b447210 */ /* 0x000fe20007f9e0ff */
[----:B------:R-:W-:Y:S01]  /*7090*/  STL [R1+0xe5c], R39 ;  /* 0x000e5c2701007387 */ /* 0x000fe20000100800 */
[----:B------:R-:W-:Y:S01]  /*70a0*/  PRMT R38, RZ, 0x7610, R38 ;  /* 0x00007610ff267816 */ /* 0x000fe20000000026 */
[----:B------:R-:W0:Y:S02]  /*70b0*/  LDC R67, c[0x0][0x3a8] ;  /* 0x0000ea00ff437b82 */ /* 0x000e240000000800 */
[----:B------:R1:W3:Y:S04]  /*70c0*/  @!P1 LDG.E.U8 R28, desc[UR6][R24.64] ;  /* 0x00000006181c9981 */ /* 0x0002e8000c1e1100 */
[----:B------:R4:W-:Y:S01]  /*70d0*/  STL [R1+0xe68], R68 ;  /* 0x000e684401007387 */ /* 0x0009e20000100800 */
[----:B-1----:R-:W-:-:S02]  /*70e0*/  @!P1 IMAD.MOV.U32 R24, RZ, RZ, R68 ;  /* 0x000000ffff189224 */ /* 0x002fc400078e0044 */
[----:B----4-:R-:W1:Y:S01]  /*70f0*/  LDC R68, c[0x0][0x3a0] ;  /* 0x0000e800ff447b82 */ /* 0x010e620000000800 */
[----:B--2---:R2:W-:Y:S04]  /*7100*/  STL [R1+0xae0], R40 ;  /* 0x000ae02801007387 */ /* 0x0045e80000100800 */
[----:B------:R-:W4:Y:S01]  /*7110*/  LDL.LU R39, [R1+0x3968] ;  /* 0x0039680001277983 */ /* 0x000f220000300800 */
[----:B--2---:R-:W-:-:S04]  /*7120*/  IMAD.X R40, R26, 0x1, R8, P4 ;  /* 0x000000011a287824 */ /* 0x004fc800020e0608 */
[----:B------:R-:W-:-:S05]  /*7130*/  @!P1 IMAD.MOV.U32 R25, RZ, RZ, R40 ;  /* 0x000000ffff199224 */ /* 0x000fca00078e0028 */
[----:B------:R2:W4:Y:S04]  /*7140*/  @!P1 LDG.E.U8 R38, desc[UR6][R24.64] ;  /* 0x0000000618269981 */ /* 0x000528000c1e1100 */
[----:B---3--:R-:W-:Y:S04]  /*7150*/  STL [R1+0xadc], R28 ;  /* 0x000adc1c01007387 */ /* 0x008fe80000100800 */
[----:B------:R3:W-:Y:S04]  /*7160*/  STL [R1+0xe64], R40 ;  /* 0x000e642801007387 */ /* 0x0007e80000100800 */
[----:B---3--:R-:W3:Y:S01]  /*7170*/  LDL.LU R40, [R1+0x3964] ;  /* 0x0039640001287983 */ /* 0x008ee20000300800 */
[----:B------:R-:W-:-:S05]  /*7180*/  IADD3 R28, P4, PT, R27, R5, RZ ;  /* 0x000000051b1c7210 */ /* 0x000fca0007f9e0ff */
[----:B--2---:R-:W-:Y:S02]  /*7190*/  IMAD.MOV.U32 R25, RZ, RZ, R28 ;  /* 0x000000ffff197224 */ /* 0x004fe400078e001c */
[----:B------:R-:W-:Y:S01]  /*71a0*/  IMAD.X R24, R26, 0x1, R9, P4 ;  /* 0x000000011a187824 */ /* 0x000fe200020e0609 */
[----:B------:R-:W-:Y:S04]  /*71b0*/  STL [R1+0xe70], R28 ;  /* 0x000e701c01007387 */ /* 0x000fe80000100800 */
[-C--:B------:R-:W-:Y:S01]  /*71c0*/  @!P1 LOP3.LUT R25, R25, R24.reuse, RZ, 0x3c, !PT ;  /* 0x0000001819199212 */ /* 0x080fe200078e3cff */
[----:B------:R2:W-:Y:S01]  /*71d0*/  STL [R1+0xe6c], R24 ;  /* 0x000e6c1801007387 */ /* 0x0005e20000100800 */
[----:B0-----:R-:W-:Y:S02]  /*71e0*/  IMAD R27, R67, 0x1f, RZ ;  /* 0x0000001f431b7824 */ /* 0x001fe400078e02ff */
[----:B--2---:R-:W-:-:S03]  /*71f0*/  @!P1 LOP3.LUT R24, R25, R24, RZ, 0x3c, !PT ;  /* 0x0000001819189212 */ /* 0x004fc600078e3cff */
[----:B------:R-:W-:Y:S02]  /*7200*/  SHF.R.S32.HI R26, RZ, 0x1f, R27 ;  /* 0x0000001fff1a7819 */ /* 0x000fe4000001141b */
[----:B------:R-:W-:Y:S01]  /*7210*/  @!P1 LOP3.LUT R25, R25, R24, RZ, 0x3c, !PT ;  /* 0x0000001819199212 */ /* 0x000fe200078e3cff */
[----:B-1----:R-:W-:Y:S01]  /*7220*/  VIADD R28, R68, 0xffffffdd ;  /* 0xffffffdd441c7836 */ /* 0x002fe20000000000 */
[----:B----4-:R-:W-:-:S06]  /*7230*/  PRMT R39, RZ, 0x7610, R39 ;  /* 0x00007610ff277816 */ /* 0x010fcc0000000027 */
[----:B------:R0:W2:Y:S01]  /*7240*/  @!P1 LDG.E.U8 R39, desc[UR6][R24.64] ;  /* 0x0000000618279981 */ /* 0x0000a2000c1e1100 */
[----:B------:R-:W-:-:S03]  /*7250*/  IADD3 R68, P1, PT, R27, R3, RZ ;  /* 0x000000031b447210 */ /* 0x000fc60007f3e0ff */
[----:B------:R1:W-:Y:S02]  /*7260*/  STL [R1+0xad8], R38 ;  /* 0x000ad82601007387 */ /* 0x0003e40000100800 */
[----:B-1----:R-:W-:-:S05]  /*7270*/  IADD3 R38, P4, PT, R27, R2, RZ ;  /* 0x000000021b267210 */ /* 0x002fca0007f9e0ff */
[----:B0-----:R-:W-:Y:S02]  /*7280*/  IMAD.MOV.U32 R25, RZ, RZ, R38 ;  /* 0x000000ffff197224 */ /* 0x001fe400078e0026 */
[----:B------:R-:W-:Y:S01]  /*7290*/  IMAD.X R24, R26, 0x1, R6, P4 ;  /* 0x000000011a187824 */ /* 0x000fe200020e0606 */
[----:B------:R-:W-:Y:S04]  /*72a0*/  STL [R1+0xe78], R38 ;  /* 0x000e782601007387 */ /* 0x000fe80000100800 */
[----:B------:R-:W-:Y:S01]  /*72b0*/  @!P2 LOP3.LUT R25, R25, R24, RZ, 0x3c, !PT ;  /* 0x000000181919a212 */ /* 0x000fe200078e3cff */
[----:B------:R-:W-:Y:S04]  /*72c0*/  STL [R1+0xe80], R68 ;  /* 0x000e804401007387 */ /* 0x000fe80000100800 */
[----:B------:R0:W-:Y:S01]  /*72d0*/  STL [R1+0xe74], R24 ;  /* 0x000e741801007387 */ /* 0x0001e20000100800 */
[----:B---3--:R-:W-:-:S02]  /*72e0*/  PRMT R40, RZ, 0x7610, R40 ;  /* 0x00007610ff287816 */ /* 0x008fc40000000028 */
[----:B0-----:R-:W-:-:S04]  /*72f0*/  @!P2 LOP3.LUT R24, R25, R24, RZ, 0x3c, !PT ;  /* 0x000000181918a212 */ /* 0x001fc800078e3cff */
[----:B------:R-:W-:-:S05]  /*7300*/  @!P2 LOP3.LUT R25, R25, R24, RZ, 0x3c, !PT ;  /* 0x000000181919a212 */ /* 0x000fca00078e3cff */
[----:B------:R0:W3:Y:S01]  /*7310*/  @!P2 LDG.E.U8 R40, desc[UR6][R24.64] ;  /* 0x000000061828a981 */ /* 0x0000e2000c1e1100 */
[----:B------:R-:W-:Y:S01]  /*7320*/  PRMT R67, RZ, 0x7610, R67 ;  /* 0x00007610ff437816 */ /* 0x000fe20000000043 */
[----:B0-----:R-:W-:Y:S01]  /*7330*/  @!P2 IMAD.MOV.U32 R24, RZ, RZ, R68 ;  /* 0x000000ffff18a224 */ /* 0x001fe200078e0044 */
[----:B------:R-:W-:Y:S01]  /*7340*/  ISETP.GE.U32.AND P4, PT, R28, 0x7ffffede, PT ;  /* 0x7ffffede1c00780c */ /* 0x000fe20003f86070 */
[----:B------:R-:W0:Y:S01]  /*7350*/  LDC R68, c[0x0][0x3a0] ;  /* 0x0000e800ff447b82 */ /* 0x000e220000000800 */
[----:B--2---:R1:W-:Y:S02]  /*7360*/  STL [R1+0xad4], R39 ;  /* 0x000ad42701007387 */ /* 0x0043e40000100800 */
[----:B-1----:R-:W-:-:S04]  /*7370*/  IMAD.X R39, R26, 0x1, R7, P1 ;  /* 0x000000011a277824 */ /* 0x002fc800008e0607 */
[----:B------:R-:W-:Y:S01]  /*7380*/  @!P2 IMAD.MOV.U32 R25, RZ, RZ, R39 ;  /* 0x000000ffff19a224 */ /* 0x000fe200078e0027 */
[----:B------:R-:W-:Y:S01]  /*7390*/  IADD3 R38, P1, PT, R27, R4, RZ ;  /* 0x000000041b267210 */ /* 0x000fe20007f3e0ff */
        /* <DEDUP_REMOVED lines=8> */
[----:B------:R-:W-:-:S05]  /*7420*/  IMAD.MOV.U32 R25, RZ, RZ, R40 ;  /* 0x000000ffff197224 */ /* 0x000fca00078e0028 */
[----:B------:R1:W2:Y:S04]  /*7430*/  @!P2 LDG.E.U8 R28, desc[UR6][R24.64] ;  /* 0x00000006181ca981 */ /* 0x0002a8000c1e1100 */
[----:B----4-:R3:W-:Y:S04]  /*7440*/  STL [R1+0xacc], R67 ;  /* 0x000acc4301007387 */ /* 0x0107e80000100800 */
[----:B------:R4:W-:Y:S01]  /*7450*/  STL [R1+0xe84], R40 ;  /* 0x000e842801007387 */ /* 0x0009e20000100800 */
[----:B---3--:R-:W3:Y:S01]  /*7460*/  LDC R67, c[0x0][0x3a8] ;  /* 0x0000ea00ff437b82 */ /* 0x008ee20000000800 */
[----:B----4-:R-:W-:-:S05]  /*7470*/  IADD3 R40, P1, PT, R27, R5, RZ ;  /* 0x000000051b287210 */ /* 0x010fca0007f3e0ff */
[----:B-1----:R-:W-:Y:S02]  /*7480*/  IMAD.X R25, R26, 0x1, R9, P1 ;  /* 0x000000011a197824 */ /* 0x002fe400008e0609 */
[----:B------:R-:W-:Y:S01]  /*7490*/  @!P2 IMAD.MOV.U32 R24, RZ, RZ, R40 ;  /* 0x000000ffff18a224 */ /* 0x000fe200078e0028 */
[----:B------:R-:W-:-:S06]  /*74a0*/  PRMT R39, RZ, 0x7610, R39 ;  /* 0x00007610ff277816 */ /* 0x000fcc0000000027 */
[----:B------:R1:W4:Y:S01]  /*74b0*/  @!P2 LDG.E.U8 R39, desc[UR6][R24.64] ;  /* 0x000000061827a981 */ /* 0x000322000c1e1100 */
[----:B---3--:R-:W-:-:S03]  /*74c0*/  IMAD.SHL.U32 R27, R67, 0x20, RZ ;  /* 0x00000020431b7824 */ /* 0x008fc600078e00ff */
[----:B------:R3:W-:Y:S02]  /*74d0*/  STL [R1+0xe90], R40 ;  /* 0x000e902801007387 */ /* 0x0007e40000100800 */
[----:B------:R-:W-:Y:S02]  /*74e0*/  SHF.R.S32.HI R26, RZ, 0x1f, R27 ;  /* 0x0000001fff1a7819 */ /* 0x000fe4000001141b */
[C---:B------:R-:W-:Y:S01]  /*74f0*/  IADD3 R38, P1, PT, R27.reuse, R2, RZ ;  /* 0x000000021b267210 */ /* 0x040fe20007f3e0ff */
[----:B--2---:R-:W-:Y:S04]  /*7500*/  STL [R1+0xac4], R28 ;  /* 0x000ac41c01007387 */ /* 0x004fe80000100800 */
[----:B------:R2:W-:Y:S01]  /*7510*/  STL [R1+0xe8c], R25 ;  /* 0x000e8c1901007387 */ /* 0x0005e20000100800 */
[----:B-1----:R-:W-:Y:S01]  /*7520*/  IMAD.X R24, R26, 0x1, R6, P1 ;  /* 0x000000011a187824 */ /* 0x002fe200008e0606 */
[----:B---3--:R-:W-:-:S02]  /*7530*/  IADD3 R40, P2, PT, R27, R3, RZ ;  /* 0x000000031b287210 */ /* 0x008fc40007f5e0ff */
[----:B------:R-:W-:Y:S01]  /*7540*/  STL [R1+0xe98], R38 ;  /* 0x000e982601007387 */ /* 0x000fe20000100800 */
[----:B--2---:R-:W-:-:S03]  /*7550*/  IMAD.MOV.U32 R25, RZ, RZ, R38 ;  /* 0x000000ffff197224 */ /* 0x004fc600078e0026 */
        /* <DEDUP_REMOVED lines=10> */
[----:B----4-:R0:W-:Y:S02]  /*7600*/  STL [R1+0xac0], R39 ;  /* 0x000ac02701007387 */ /* 0x0101e40000100800 */
[----:B0-----:R-:W-:-:S04]  /*7610*/  IMAD.X R39, R26, 0x1, R7, P2 ;  /* 0x000000011a277824 */ /* 0x001fc800010e0607 */
[----:B------:R-:W-:-:S05]  /*7620*/  @!P6 IMAD.MOV.U32 R25, RZ, RZ, R39 ;  /* 0x000000ffff19e224 */ /* 0x000fca00078e0027 */
[----:B------:R0:W3:Y:S01]  /*7630*/  @!P6 LDG.E.U8 R67, desc[UR6][R24.64] ;  /* 0x000000061843e981 */ /* 0x0000e2000c1e1100 */
[----:B------:R-:W-:-:S03]  /*7640*/  IADD3 R38, P2, PT, R27, R4, RZ ;  /* 0x000000041b267210 */ /* 0x000fc60007f5e0ff */
[----:B------:R1:W-:Y:S04]  /*7650*/  STL [R1+0xe9c], R39 ;  /* 0x000e9c2701007387 */ /* 0x0003e80000100800 */
[----:B------:R-:W-:Y:S04]  /*7660*/  STL [R1+0xea8], R38 ;  /* 0x000ea82601007387 */ /* 0x000fe80000100800 */
[----:B--2---:R2:W-:Y:S04]  /*7670*/  STL [R1+0xbc], R68 ;  /* 0x0000bc4401007387 */ /* 0x0045e80000100800 */
[----:B-1----:R-:W4:Y:S04]  /*7680*/  LDL.LU R39, [R1+0x395c] ;  /* 0x00395c0001277983 */ /* 0x002f280000300800 */
[----:B------:R-:W4:Y:S01]  /*7690*/  LDL.LU R40, [R1+0x3958] ;  /* 0x0039580001287983 */ /* 0x000f220000300800 */
[----:B--2---:R-:W-:Y:S01]  /*76a0*/  IMAD.X R68, R26, 0x1, R8, P2 ;  /* 0x000000011a447824 */ /* 0x004fe200010e0608 */
[----:B0-----:R-:W-:-:S02]  /*76b0*/  IADD3 R25, P2, PT, R27, R5, RZ ;  /* 0x000000051b197210 */ /* 0x001fc40007f5e0ff */
[----:B------:R-:W-:Y:S01]  /*76c0*/  ISETP.GE.U32.AND P1, PT, R28, 0x7ffffedd, PT ;  /* 0x7ffffedd1c00780c */ /* 0x000fe20003f26070 */
[----:B------:R-:W-:Y:S01]  /*76d0*/  @!P6 IMAD.MOV.U32 R24, RZ, RZ, R38 ;  /* 0x000000ffff18e224 */ /* 0x000fe200078e0026 */
[----:B------:R-:W-:Y:S01]  /*76e0*/  PRMT R28, RZ, 0x7610, R28 ;  /* 0x00007610ff1c7816 */ /* 0x000fe2000000001c */
[----:B---3--:R0:W-:Y:S02]  /*76f0*/  STL [R1+0xb8], R67 ;  /* 0x0000b84301007387 */ /* 0x0081e40000100800 */
[----:B0-----:R-:W0:Y:S02]  /*7700*/  LDC R67, c[0x0][0x3a8] ;  /* 0x0000ea00ff437b82 */ /* 0x001e240000000800 */
[----:B------:R-:W-:Y:S04]  /*7710*/  STL [R1+0xea4], R68 ;  /* 0x000ea44401007387 */ /* 0x000fe80000100800 */
[----:B------:R1:W-:Y:S01]  /*7720*/  STL [R1+0xeb0], R25 ;  /* 0x000eb01901007387 */ /* 0x0003e20000100800 */
[----:B0-----:R-:W-:-:S02]  /*7730*/  IMAD R27, R67, 0x21, RZ ;  /* 0x00000021431b7824 */ /* 0x001fc400078e02ff */
[----:B------:R-:W-:Y:S02]  /*7740*/  IMAD.MOV.U32 R67, RZ, RZ, R25 ;  /* 0x000000ffff437224 */ /* 0x000fe400078e0019 */
[----:B-1----:R-:W-:Y:S02]  /*7750*/  @!P6 IMAD.MOV.U32 R25, RZ, RZ, R68 ;  /* 0x000000ffff19e224 */ /* 0x002fe400078e0044 */
[----:B------:R-:W0:Y:S03]  /*7760*/  LDC R68, c[0x0][0x3a0] ;  /* 0x0000e800ff447b82 */ /* 0x000e260000000800 */
[----:B------:R1:W2:Y:S01]  /*7770*/  @!P6 LDG.E.U8 R28, desc[UR6][R24.64] ;  /* 0x00000006181ce981 */ /* 0x0002a2000c1e1100 */
[----:B----4-:R-:W-:Y:S01]  /*7780*/  PRMT R39, RZ, 0x7610, R39 ;  /* 0x00007610ff277816 */ /* 0x010fe20000000027 */
[----:B-1----:R-:W-:Y:S01]  /*7790*/  IMAD.X R25, R26, 0x1, R9, P2 ;  /* 0x000000011a197824 */ /* 0x002fe200010e0609 */
[----:B------:R-:W-:Y:S01]  /*77a0*/  SHF.R.S32.HI R26, RZ, 0x1f, R27 ;  /* 0x0000001fff1a7819 */ /* 0x000fe2000001141b */
[----:B------:R-:W-:Y:S01]  /*77b0*/  @!P6 IMAD.MOV.U32 R24, RZ, RZ, R67 ;  /* 0x000000ffff18e224 */ /* 0x000fe200078e0043 */
[----:B------:R-:W-:-:S04]  /*77c0*/  IADD3 R38, P2, PT, R27, R2, RZ ;  /* 0x000000021b267210 */ /* 0x000fc80007f5e0ff */
[----:B------:R1:W3:Y:S01]  /*77d0*/  @!P6 LDG.E.U8 R39, desc[UR6][R24.64] ;  /* 0x000000061827e981 */ /* 0x0002e2000c1e1100 */
[----:B------:R-:W-:Y:S01]  /*77e0*/  IADD3 R67, P6, PT, R27, R3, RZ ;  /* 0x000000031b437210 */ /* 0x000fe20007fde0ff */
[----:B-1----:R-:W-:Y:S01]  /*77f0*/  IMAD.X R24, R26, 0x1, R6, P2 ;  /* 0x000000011a187824 */ /* 0x002fe200010e0606 */
[----:B------:R-:W-:Y:S01]  /*7800*/  PRMT R164, RZ, 0x7610, R164 ;  /* 0x00007610ffa47816 */ /* 0x000fe200000000a4 */
[----:B--2---:R-:W-:Y:S04]  /*7810*/  STL [R1+0xb4], R28 ;  /* 0x0000b41c01007387 */ /* 0x004fe80000100800 */
[----:B------:R1:W-:Y:S04]  /*7820*/  STL [R1+0xeac], R25 ;  /* 0x000eac1901007387 */ /* 0x0003e80000100800 */
[----:B------:R2:W-:Y:S01]  /*7830*/  STL [R1+0xeb8], R38 ;  /* 0x000eb82601007387 */ /* 0x0005e20000100800 */
[----:B-1----:R-:W-:-:S03]  /*7840*/  IMAD.MOV.U32 R25, RZ, RZ, R38 ;  /* 0x000000ffff197224 */ /* 0x002fc600078e0026 */
[----:B------:R-:W-:Y:S02]  /*7850*/  STL [R1+0xec0], R67 ;  /* 0x000ec04301007387 */ /* 0x000fe40000100800 */
[-C--:B------:R-:W-:Y:S02]  /*7860*/  @!P5 LOP3.LUT R25, R25, R24.reuse, RZ, 0x3c, !PT ;  /* 0x000000181919d212 */ /* 0x080fe400078e3cff */
[----:B------:R1:W-:Y:S01]  /*7870*/  STL [R1+0xeb4], R24 ;  /* 0x000eb41801007387 */ /* 0x0003e20000100800 */
[----:B0-----:R-:W-:Y:S01]  /*7880*/  VIADD R28, R68, 0xffffffdb ;  /* 0xffffffdb441c7836 */ /* 0x001fe20000000000 */
[----:B------:R-:W-:Y:S01]  /*7890*/  PRMT R68, RZ, 0x7610, R68 ;  /* 0x00007610ff447816 */ /* 0x000fe20000000044 */
[----:B--2---:R-:W-:Y:S01]  /*78a0*/  IMAD.X R38, R26, 0x1, R7, P6 ;  /* 0x000000011a267824 */ /* 0x004fe200030e0607 */
[----:B-1----:R-:W-:-:S04]  /*78b0*/  @!P5 LOP3.LUT R24, R25, R24, RZ, 0x3c, !PT ;  /* 0x000000181918d212 */ /* 0x002fc800078e3cff */
[----:B------:R-:W-:-:S05]  /*78c0*/  @!P5 LOP3.LUT R25, R25, R24, RZ, 0x3c, !PT ;  /* 0x000000181919d212 */ /* 0x000fca00078e3cff */
[----:B------:R0:W2:Y:S02]  /*78d0*/  @!P5 LDG.E.U8 R68, desc[UR6][R24.64] ;  /* 0x000000061844d981 */ /* 0x0000a4000c1e1100 */
[----:B0-----:R-:W-:Y:S02]  /*78e0*/  @!P5 IMAD.MOV.U32 R24, RZ, RZ, R67 ;  /* 0x000000ffff18d224 */ /* 0x001fe400078e0043 */
[----:B------:R-:W-:Y:S01]  /*78f0*/  @!P5 IMAD.MOV.U32 R25, RZ, RZ, R38 ;  /* 0x000000ffff19d224 */ /* 0x000fe200078e0026 */
[----:B------:R-:W0:Y:S04]  /*7900*/  LDC R67, c[0x0][0x3a8] ;  /* 0x0000ea00ff437b82 */ /* 0x000e280000000800 */
[----:B------:R1:W4:Y:S04]  /*7910*/  @!P5 LDG.E.U8 R164, desc[UR6][R24.64] ;  /* 0x0000000618a4d981 */ /* 0x000328000c1e1100 */
[----:B---3--:R3:W-:Y:S04]  /*7920*/  STL [R1+0xb0], R39 ;  /* 0x0000b02701007387 */ /* 0x0087e80000100800 */
[----:B------:R0:W-:Y:S01]  /*7930*/  STL [R1+0xebc], R38 ;  /* 0x000ebc2601007387 */ /* 0x0001e20000100800 */
[----:B---3--:R-:W-:-:S05]  /*7940*/  IADD3 R39, P6, PT, R27, R4, RZ ;  /* 0x000000041b277210 */ /* 0x008fca0007fde0ff */
[----:B------:R-:W-:Y:S01]  /*7950*/  STL [R1+0xec8], R39 ;  /* 0x000ec82701007387 */ /* 0x000fe20000100800 */
[----:B------:R-:W-:Y:S01]  /*7960*/  ISETP.GE.U32.AND P2, PT, R28, 0x7ffffedc, PT ;  /* 0x7ffffedc1c00780c */ /* 0x000fe20003f46070 */
[----:B-1----:R-:W-:Y:S01]  /*7970*/  @!P5 IMAD.MOV.U32 R24, RZ, RZ, R39 ;  /* 0x000000ffff18d224 */ /* 0x002fe200078e0027 */
[----:B------:R-:W-:Y:S01]  /*7980*/  PRMT R28, RZ, 0x7610, R28 ;  /* 0x00007610ff1c7816 */ /* 0x000fe2000000001c */
[----:B--2---:R1:W-:Y:S04]  /*7990*/  STL [R1+0xac], R68 ;  /* 0x0000ac4401007387 */ /* 0x0043e80000100800 */
[----:B0-----:R-:W2:Y:S01]  /*79a0*/  LDL.LU R38, [R1+0x3954] ;  /* 0x0039540001267983 */ /* 0x001ea20000300800 */
[----:B-1----:R-:W-:-:S04]  /*79b0*/  IMAD.X R68, R26, 0x1, R8, P6 ;  /* 0x000000011a447824 */ /* 0x002fc800030e0608 */
[----:B------:R-:W-:Y:S01]  /*79c0*/  @!P5 IMAD.MOV.U32 R25, RZ, RZ, R68 ;  /* 0x000000ffff19d224 */ /* 0x000fe200078e0044 */
[----:B----4-:R0:W-:Y:S04]  /*79d0*/  STL [R1+0xa8], R164 ;  /* 0x0000a8a401007387 */ /* 0x0101e80000100800 */
[----:B------:R1:W3:Y:S01]  /*79e0*/  @!P5 LDG.E.U8 R28, desc[UR6][R24.64] ;  /* 0x00000006181cd981 */ /* 0x0002e2000c1e1100 */
[----:B0-----:R-:W-:Y:S01]  /*79f0*/  IADD3 R164, P6, PT, R27, R5, RZ ;  /* 0x000000051ba47210 */ /* 0x001fe20007fde0ff */
[----:B------:R-:W-:Y:S01]  /*7a00*/  IMAD R27, R67, 0x22, RZ ;  /* 0x00000022431b7824 */ /* 0x000fe200078e02ff */
[----:B------:R-:W-:-:S03]  /*7a10*/  PRMT R67, RZ, 0x7610, R67 ;  /* 0x00007610ff437816 */ /* 0x000fc60000000043 */
[----:B-1----:R-:W-:Y:S02]  /*7a20*/  IMAD.X R25, R26, 0x1, R9, P6 ;  /* 0x000000011a197824 */ /* 0x002fe400030e0609 */
[----:B------:R-:W-:-:S05]  /*7a30*/  @!P5 IMAD.MOV.U32 R24, RZ, RZ, R164 ;  /* 0x000000ffff18d224 */ /* 0x000fca00078e00a4 */
[----:B------:R0:W4:Y:S01]  /*7a40*/  @!P5 LDG.E.U8 R67, desc[UR6][R24.64] ;  /* 0x000000061843d981 */ /* 0x000122000c1e1100 */
[----:B------:R-:W-:Y:S02]  /*7a50*/  SHF.R.S32.HI R26, RZ, 0x1f, R27 ;  /* 0x0000001fff1a7819 */ /* 0x000fe4000001141b */
[----:B------:R-:W-:Y:S01]  /*7a60*/  IADD3 R39, P6, PT, R27, R2, RZ ;  /* 0x000000021b277210 */ /* 0x000fe20007fde0ff */
[----:B------:R1:W-:Y:S04]  /*7a70*/  STL [R1+0xec4], R68 ;  /* 0x000ec44401007387 */ /* 0x0003e80000100800 */
[----:B------:R-:W-:Y:S01]  /*7a80*/  STL [R1+0xed0], R164 ;  /* 0x000ed0a401007387 */ /* 0x000fe20000100800 */
[----:B0-----:R-:W-:Y:S01]  /*7a90*/  IMAD.X R24, R26, 0x1, R6, P6 ;  /* 0x000000011a187824 */ /* 0x001fe200030e0606 */
[----:B------:R-:W-:Y:S01]  /*7aa0*/  PRMT R165, RZ, 0x7610, R165 ;  /* 0x00007610ffa57816 */ /* 0x000fe200000000a5 */
[----:B-1----:R-:W0:Y:S01]  /*7ab0*/  LDC R68, c[0x0][0x3a0] ;  /* 0x0000e800ff447b82 */ /* 0x002e220000000800 */
[----:B---3--:R-:W-:Y:S04]  /*7ac0*/  STL [R1+0xa4], R28 ;  /* 0x0000a41c01007387 */ /* 0x008fe80000100800 */
[----:B------:R1:W-:Y:S04]  /*7ad0*/  STL [R1+0xecc], R25 ;  /* 0x000ecc1901007387 */ /* 0x0003e80000100800 */
[----:B------:R-:W-:Y:S01]  /*7ae0*/  STL [R1+0xed8], R39 ;  /* 0x000ed82701007387 */ /* 0x000fe20000100800 */
[----:B-1----:R-:W-:-:S03]  /*7af0*/  IMAD.MOV.U32 R25, RZ, RZ, R39 ;  /* 0x000000ffff197224 */ /* 0x002fc600078e0027 */
[----:B----4-:R1:W-:Y:S02]  /*7b00*/  STL [R1+0xa0], R67 ;  /* 0x0000a04301007387 */ /* 0x0103e40000100800 */
[----:B------:R-:W-:Y:S02]  /*7b10*/  @!P4 LOP3.LUT R25, R25, R24, RZ, 0x3c, !PT ;  /* 0x000000181919c212 */ /* 0x000fe400078e3cff */
[----:B-1----:R-:W-:-:S05]  /*7b20*/  IADD3 R67, P5, PT, R27, R3, RZ ;  /* 0x000000031b437210 */ /* 0x002fca0007fbe0ff */
[----:B------:R-:W-:Y:S04]  /*7b30*/  STL [R1+0xee0], R67 ;  /* 0x000ee04301007387 */ /* 0x000fe80000100800 */
[----:B------:R1:W-:Y:S02]  /*7b40*/  STL [R1+0xed4], R24 ;  /* 0x000ed41801007387 */ /* 0x0003e40000100800 */
[----:B-1----:R-:W-:-:S04]  /*7b50*/  @!P4 LOP3.LUT R24, R25, R24, RZ, 0x3c, !PT ;  /* 0x000000181918c212 */ /* 0x002fc800078e3cff */
[----:B------:R-:W-:-:S05]  /*7b60*/  @!P4 LOP3.LUT R25, R25, R24, RZ, 0x3c, !PT ;  /* 0x000000181919c212 */ /* 0x000fca00078e3cff */
[----:B------:R1:W3:Y:S01]  /*7b70*/  @!P4 LDG.E.U8 R165, desc[UR6][R24.64] ;  /* 0x0000000618a5c981 */ /* 0x0002e2000c1e1100 */
[----:B0-----:R-:W-:Y:S02]  /*7b80*/  VIADD R28, R68, 0xffffffda ;  /* 0xffffffda441c7836 */ /* 0x001fe40000000000 */
[----:B------:R-:W-:-:S03]  /*7b90*/  IMAD.X R39, R26, 0x1, R7, P5 ;  /* 0x000000011a277824 */ /* 0x000fc600028e0607 */
[----:B------:R-:W-:Y:S02]  /*7ba0*/  ISETP.GE.U32.AND P6, PT, R28, 0x7ffffedb, PT ;  /* 0x7ffffedb1c00780c */ /* 0x000fe40003fc6070 */
[----:B------:R-:W-:Y:S01]  /*7bb0*/  PRMT R28, RZ, 0x7610, R28 ;  /* 0x00007610ff1c7816 */ /* 0x000fe2000000001c */
[----:B-1----:R-:W-:Y:S01]  /*7bc0*/  @!P4 IMAD.MOV.U32 R24, RZ, RZ, R67 ;  /* 0x000000ffff18c224 */ /* 0x002fe200078e0043 */
[----:B------:R-:W-:Y:S01]  /*7bd0*/  IADD3 R164, P5, PT, R27, R4, RZ ;  /* 0x000000041ba47210 */ /* 0x000fe20007fbe0ff */
[----:B------:R-:W-:Y:S01]  /*7be0*/  @!P4 IMAD.MOV.U32 R25, RZ, RZ, R39 ;  /* 0x000000ffff19c224 */ /* 0x000fe200078e0027 */
[----:B------:R0:W-:Y:S01]  /*7bf0*/  STL [R1+0xedc], R39 ;  /* 0x000edc2701007387 */ /* 0x0001e20000100800 */
[----:B------:R-:W-:Y:S01]  /*7c00*/  PRMT R68, RZ, 0x7610, R68 ;  /* 0x00007610ff447816 */ /* 0x000fe20000000044 */
[----:B------:R-:W1:Y:S02]  /*7c10*/  LDC R67, c[0x0][0x3a8] ;  /* 0x0000ea00ff437b82 */ /* 0x000e640000000800 */
[----:B------:R4:W2:Y:S04]  /*7c20*/  @!P4 LDG.E.U8 R28, desc[UR6][R24.64] ;  /* 0x00000006181cc981 */ /* 0x0008a8000c1e1100 */
[----:B------:R-:W-:Y:S01]  /*7c30*/  STL [R1+0xee8], R164 ;  /* 0x000ee8a401007387 */ /* 0x000fe20000100800 */
[----:B----4-:R-:W-:-:S03]  /*7c40*/  @!P4 IMAD.MOV.U32 R24, RZ, RZ, R164 ;  /* 0x000000ffff18c224 */ /* 0x010fc600078e00a4 */
[----:B---3--:R3:W-:Y:S04]  /*7c50*/  STL [R1+0xabc], R165 ;  /* 0x000abca501007387 */ /* 0x0087e80000100800 */
[----:B0-----:R-:W4:Y:S01]  /*7c60*/  LDL.LU R39, [R1+0x3950] ;  /* 0x0039500001277983 */ /* 0x001f220000300800 */
[----:B---3--:R-:W-:-:S04]  /*7c70*/  IMAD.X R165, R26, 0x1, R8, P5 ;  /* 0x000000011aa57824 */ /* 0x008fc800028e0608 */
[----:B------:R-:W-:-:S05]  /*7c80*/  @!P4 IMAD.MOV.U32 R25, RZ, RZ, R165 ;  /* 0x000000ffff19c224 */ /* 0x000fca00078e00a5 */
[----:B------:R0:W3:Y:S04]  /*7c90*/  @!P4 LDG.E.U8 R68, desc[UR6][R24.64] ;  /* 0x000000061844c981 */ /* 0x0000e8000c1e1100 */
[----:B--2---:R2:W-:Y:S02]  /*7ca0*/  STL [R1+0xab8], R28 ;  /* 0x000ab81c01007387 */ /* 0x0045e40000100800 */
[----:B--2---:R-:W-:Y:S02]  /*7cb0*/  IADD3 R28, P5, PT, R27, R5, RZ ;  /* 0x000000051b1c7210 */ /* 0x004fe40007fbe0ff */
[----:B------:R2:W-:Y:S03]  /*7cc0*/  STL [R1+0xee4], R165 ;  /* 0x000ee4a501007387 */ /* 0x0005e60000100800 */
[----:B0-----:R-:W-:-:S02]  /*7cd0*/  IMAD.MOV.U32 R25, RZ, RZ, R28 ;  /* 0x000000ffff197224 */ /* 0x001fc400078e001c */
[----:B------:R-:W-:Y:S01]  /*7ce0*/  IMAD.X R24, R26, 0x1, R9, P5 ;  /* 0x000000011a187824 */ /* 0x000fe200028e0609 */
[----:B--2---:R-:W2:Y:S04]  /*7cf0*/  LDL.LU R165, [R1+0x394c] ;  /* 0x00394c0001a57983 */ /* 0x004ea80000300800 */
[----:B------:R-:W-:Y:S01]  /*7d00*/  @!P4 LOP3.LUT R25, R25, R24, RZ, 0x3c, !PT ;  /* 0x000000181919c212 */ /* 0x000fe200078e3cff */
[----:B------:R-:W2:Y:S01]  /*7d10*/  LDL.LU R164, [R1+0x3948] ;  /* 0x0039480001a47983 */ /* 0x000ea20000300800 */
[----:B-1----:R-:W-:Y:S01]  /*7d20*/  IMAD R27, R67, 0x23, RZ ;  /* 0x00000023431b7824 */ /* 0x002fe200078e02ff */
[----:B------:R-:W-:-:S04]  /*7d30*/  PRMT R163, RZ, 0x7610, R163 ;  /* 0x00007610ffa37816 */ /* 0x000fc800000000a3 */
[----:B------:R-:W-:Y:S02]  /*7d40*/  SHF.R.S32.HI R26, RZ, 0x1f, R27 ;  /* 0x0000001fff1a7819 */ /* 0x000fe4000001141b */
[----:B------:R-:W-:Y:S02]  /*7d50*/  IADD3 R67, P5, PT, R27, R2, RZ ;  /* 0x000000021b437210 */ /* 0x000fe40007fbe0ff */
[----:B------:R-:W-:Y:S01]  /*7d60*/  PRMT R162, RZ, 0x7610, R162 ;  /* 0x00007610ffa27816 */ /* 0x000fe200000000a2 */
[----:B---3--:R0:W-:Y:S04]  /*7d70*/  STL [R1+0xab4], R68 ;  /* 0x000ab44401007387 */ /* 0x0081e80000100800 */
[----:B------:R-:W-:Y:S04]  /*7d80*/  STL [R1+0xef0], R28 ;  /* 0x000ef01c01007387 */ /* 0x000fe80000100800 */
[----:B------:R1:W-:Y:S01]  /*7d90*/  STL [R1+0xeec], R24 ;  /* 0x000eec1801007387 */ /* 0x0003e20000100800 */
[----:B0-----:R-:W0:Y:S01]  /*7da0*/  LDC R68, c[0x0][0x3a0] ;  /* 0x0000e800ff447b82 */ /* 0x001e220000000800 */
[----:B-1----:R-:W-:-:S04]  /*7db0*/  @!P4 LOP3.LUT R24, R25, R24, RZ, 0x3c, !PT ;  /* 0x000000181918c212 */ /* 0x002fc800078e3cff */
[----:B------:R-:W-:Y:S01]  /*7dc0*/  @!P4 LOP3.LUT R25, R25, R24, RZ, 0x3c, !PT ;  /* 0x000000181919c212 */ /* 0x000fe200078e3cff */
[----:B------:R1:W-:Y:S04]  /*7dd0*/  STL [R1+0xef8], R67 ;  /* 0x000ef84301007387 */ /* 0x0003e80000100800 */
[----:B------:R3:W2:Y:S02]  /*7de0*/  @!P4 LDG.E.U8 R163, desc[UR6][R24.64] ;  /* 0x0000000618a3c981 */ /* 0x0006a4000c1e1100 */
[----:B---3--:R-:W-:Y:S02]  /*7df0*/  IMAD.MOV.U32 R25, RZ, RZ, R67 ;  /* 0x000000ffff197224 */ /* 0x008fe400078e0043 */
[----:B------:R-:W-:Y:S01]  /*7e00*/  IMAD.X R24, R26, 0x1, R6, P5 ;  /* 0x000000011a187824 */ /* 0x000fe200028e0606 */
[----:B-1----:R-:W-:-:S04]  /*7e10*/  IADD3 R67, P4, PT, R27, R3, RZ ;  /* 0x000000031b437210 */ /* 0x002fc80007f9e0ff */
[-C--:B------:R-:W-:Y:S01]  /*7e20*/  @!P1 LOP3.LUT R25, R25, R24.reuse, RZ, 0x3c, !PT ;  /* 0x0000001819199212 */ /* 0x080fe200078e3cff */
[----:B------:R-:W-:Y:S04]  /*7e30*/  STL [R1+0xf00], R67 ;  /* 0x000f004301007387 */ /* 0x000fe80000100800 */
[----:B------:R1:W-:Y:S02]  /*7e40*/  STL [R1+0xef4], R24 ;  /* 0x000ef41801007387 */ /* 0x0003e40000100800 */
[----:B-1----:R-:W-:-:S04]  /*7e50*/  @!P1 LOP3.LUT R24, R25, R24, RZ, 0x3c, !PT ;  /* 0x0000001819189212 */ /* 0x002fc800078e3cff */
[----:B------:R-:W-:-:S05]  /*7e60*/  @!P1 LOP3.LUT R25, R25, R24, RZ, 0x3c, !PT ;  /* 0x0000001819199212 */ /* 0x000fca00078e3cff */
[----:B------:R1:W3:Y:S01]  /*7e70*/  @!P1 LDG.E.U8 R162, desc[UR6][R24.64] ;  /* 0x0000000618a29981 */ /* 0x0002e2000c1e1100 */
[----:B0-----:R-:W-:Y:S01]  /*7e80*/  VIADD R28, R68, 0xffffffd9 ;  /* 0xffffffd9441c7836 */ /* 0x001fe20000000000 */
[----:B------:R-:W-:Y:S01]  /*7e90*/  PRMT R161, RZ, 0x7610, R161 ;  /* 0x00007610ffa17816 */ /* 0x000fe200000000a1 */
[----:B-1----:R-:W-:-:S03]  /*7ea0*/  @!P1 IMAD.MOV.U32 R24, RZ, RZ, R67 ;  /* 0x000000ffff189224 */ /* 0x002fc600078e0043 */
[----:B------:R-:W-:Y:S01]  /*7eb0*/  ISETP.GE.U32.AND P5, PT, R28, 0x7ffffeda, PT ;  /* 0x7ffffeda1c00780c */ /* 0x000fe20003fa6070 */
[----:B------:R-:W0:Y:S01]  /*7ec0*/  LDC R67, c[0x0][0x3a8] ;  /* 0x0000ea00ff437b82 */ /* 0x000e220000000800 */
[----:B------:R-:W-:Y:S01]  /*7ed0*/  PRMT R28, RZ, 0x7610, R28 ;  /* 0x00007610ff1c7816 */ /* 0x000fe2000000001c */
[----:B--2---:R1:W-:Y:S02]  /*7ee0*/  STL [R1+0xab0], R163 ;  /* 0x000ab0a301007387 */ /* 0x0043e40000100800 */
[----:B-1----:R-:W-:Y:S01]  /*7ef0*/  IMAD.X R163, R26, 0x1, R7, P4 ;  /* 0x000000011aa37824 */ /* 0x002fe200020e0607 */
[----:B------:R-:W-:-:S03]  /*7f00*/  IADD3 R68, P4, PT, R27, R4, RZ ;  /* 0x000000041b447210 */ /* 0x000fc60007f9e0ff */
[----:B------:R-:W-:Y:S01]  /*7f10*/  @!P1 IMAD.MOV.U32 R25, RZ, RZ, R163 ;  /* 0x000000ffff199224 */ /* 0x000fe200078e00a3 */
[----:B------:R-:W-:Y:S04]  /*7f20*/  STL [R1+0xefc], R163 ;  /* 0x000efca301007387 */ /* 0x000fe80000100800 */
[----:B------:R1:W-:Y:S04]  /*7f30*/  STL [R1+0xf08], R68 ;  /* 0x000f084401007387 */ /* 0x0003e80000100800 */
[----:B------:R2:W4:Y:S02]  /*7f40*/  @!P1 LDG.E.U8 R161, desc[UR6][R24.64] ;  /* 0x0000000618a19981 */ /* 0x000524000c1e1100 */
[----:B--2---:R-:W-:Y:S01]  /*7f50*/  @!P1 IMAD.MOV.U32 R24, RZ, RZ, R68 ;  /* 0x000000ffff189224 */ /* 0x004fe200078e0044 */
[----:B------:R-:W-:Y:S01]  /*7f60*/  PRMT R159, RZ, 0x7610, R159 ;  /* 0x00007610ff9f7816 */ /* 0x000fe2000000009f */
[----:B-1----:R-:W1:Y:S01]  /*7f70*/  LDC R68, c[0x0][0x3a0] ;  /* 0x0000e800ff447b82 */ /* 0x002e620000000800 */
[----:B---3--:R2:W-:Y:S04]  /*7f80*/  STL [R1+0xaac], R162 ;  /* 0x000aaca201007387 */ /* 0x0085e80000100800 */
[----:B------:R-:W3:Y:S01]  /*7f90*/  LDL.LU R163, [R1+0x3944] ;  /* 0x0039440001a37983 */ /* 0x000ee20000300800 */
[----:B--2---:R-:W-:-:S04]  /*7fa0*/  IMAD.X R162, R26, 0x1, R8, P4 ;  /* 0x000000011aa27824 */ /* 0x004fc800020e0608 */
[----:B------:R-:W-:-:S05]  /*7fb0*/  @!P1 IMAD.MOV.U32 R25, RZ, RZ, R162 ;  /* 0x000000ffff199224 */ /* 0x000fca00078e00a2 */
[----:B------:R2:W3:Y:S01]  /*7fc0*/  @!P1 LDG.E.U8 R28, desc[UR6][R24.64] ;  /* 0x00000006181c9981 */ /* 0x0004e2000c1e1100 */
[----:B------:R-:W-:-:S03]  /*7fd0*/  PRMT R160, RZ, 0x7610, R160 ;  /* 0x00007610ffa07816 */ /* 0x000fc600000000a0 */
[----:B----4-:R4:W-:Y:S04]  /*7fe0*/  STL [R1+0xaa8], R161 ;  /* 0x000aa8a101007387 */ /* 0x0109e80000100800 */
[----:B------:R1:W-:Y:S01]  /*7ff0*/  STL [R1+0xf04], R162 ;  /* 0x000f04a201007387 */ /* 0x0003e20000100800 */
[----:B----4-:R-:W-:Y:S01]  /*8000*/  IADD3 R161, P4, PT, R27, R5, RZ ;  /* 0x000000051ba17210 */ /* 0x010fe20007f9e0ff */
[----:B0-----:R-:W-:Y:S02]  /*8010*/  IMAD R27, R67, 0x24, RZ ;  /* 0x00000024431b7824 */ /* 0x001fe400078e02ff */
[----:B-1----:R-:W4:Y:S02]  /*8020*/  LDL.LU R162, [R1+0x3940] ;  /* 0x0039400001a27983 */ /* 0x002f240000300800 */
[----:B--2---:R-:W-:Y:S01]  /*8030*/  IMAD.X R25, R26, 0x1, R9, P4 ;  /* 0x000000011a197824 */ /* 0x004fe200020e0609 */
[----:B------:R-:W-:Y:S01]  /*8040*/  SHF.R.S32.HI R26, RZ, 0x1f, R27 ;  /* 0x0000001fff1a7819 */ /* 0x000fe2000001141b */
[----:B------:R-:W-:Y:S01]  /*8050*/  @!P1 IMAD.MOV.U32 R24, RZ, RZ, R161 ;  /* 0x000000ffff189224 */ /* 0x000fe200078e00a1 */
[----:B------:R-:W-:Y:S01]  /*8060*/  IADD3 R67, P4, PT, R27, R2, RZ ;  /* 0x000000021b437210 */ /* 0x000fe20007f9e0ff */
[----:B------:R-:W-:Y:S04]  /*8070*/  STL [R1+0xf10], R161 ;  /* 0x000f10a101007387 */ /* 0x000fe80000100800 */
[----:B------:R0:W2:Y:S02]  /*8080*/  @!P1 LDG.E.U8 R159, desc[UR6][R24.64] ;  /* 0x00000006189f9981 */ /* 0x0000a4000c1e1100 */
[----:B0-----:R-:W-:-:S02]  /*8090*/  IMAD.X R24, R26, 0x1, R6, P4 ;  /* 0x000000011a187824 */ /* 0x001fc400020e0606 */
[----:B---3--:R-:W-:Y:S04]  /*80a0*/  STL [R1+0xaa4], R28 ;  /* 0x000aa41c01007387 */ /* 0x008fe80000100800 */
[----:B------:R0:W-:Y:S04]  /*80b0*/  STL [R1+0xf0c], R25 ;  /* 0x000f0c1901007387 */ /* 0x0001e80000100800 */
[----:B------:R1:W-:Y:S01]  /*80c0*/  STL [R1+0xf30], R67 ;  /* 0x000f304301007387 */ /* 0x0003e20000100800 */
[----:B0-----:R-:W-:Y:S01]  /*80d0*/  IMAD.MOV.U32 R25, RZ, RZ, R67 ;  /* 0x000000ffff197224 */ /* 0x001fe200078e0043 */
[----:B-1----:R-:W-:-:S04]  /*80e0*/  IADD3 R67, P1, PT, R27, R3, RZ ;  /* 0x000000031b437210 */ /* 0x002fc80007f3e0ff */
[-C--:B------:R-:W-:Y:S01]  /*80f0*/  @!P2 LOP3.LUT R25, R25, R24.reuse, RZ, 0x3c, !PT ;  /* 0x000000181919a212 */ /* 0x080fe200078e3cff */
[----:B------:R-:W-:Y:S04]  /*8100*/  STL [R1+0xf38], R67 ;  /* 0x000f384301007387 */ /* 0x000fe80000100800 */
[----:B------:R0:W-:Y:S02]  /*8110*/  STL [R1+0xf14], R24 ;  /* 0x000f141801007387 */ /* 0x0001e40000100800 */
[----:B0-----:R-:W-:-:S04]  /*8120*/  @!P2 LOP3.LUT R24, R25, R24, RZ, 0x3c, !PT ;  /* 0x000000181918a212 */ /* 0x001fc800078e3cff */
[----:B------:R-:W-:-:S05]  /*8130*/  @!P2 LOP3.LUT R25, R25, R24, RZ, 0x3c, !PT ;  /* 0x000000181919a212 */ /* 0x000fca00078e3cff */
[----:B------:R0:W3:Y:S01]  /*8140*/  @!P2 LDG.E.U8 R160, desc[UR6][R24.64] ;  /* 0x0000000618a0a981 */ /* 0x0000e2000c1e1100 */
[----:B------:R-:W-:Y:S02]  /*8150*/  VIADD R28, R68, 0xffffffd8 ;  /* 0xffffffd8441c7836 */ /* 0x000fe40000000000 */
[----:B------:R-:W-:-:S03]  /*8160*/  IMAD.X R161, R26, 0x1, R7, P1 ;  /* 0x000000011aa17824 */ /* 0x000fc600008e0607 */
[----:B------:R-:W-:Y:S02]  /*8170*/  ISETP.GE.U32.AND P4, PT, R28, 0x7ffffed9, PT ;  /* 0x7ffffed91c00780c */ /* 0x000fe40003f86070 */
[----:B------:R-:W-:Y:S01]  /*8180*/  PRMT R28, RZ, 0x7610, R28 ;  /* 0x00007610ff1c7816 */ /* 0x000fe2000000001c */
[----:B0-----:R-:W-:Y:S02]  /*8190*/  @!P2 IMAD.MOV.U32 R24, RZ, RZ, R67 ;  /* 0x000000ffff18a224 */ /* 0x001fe400078e0043 */
[----:B------:R-:W-:Y:S01]  /*81a0*/  @!P2 IMAD.MOV.U32 R25, RZ, RZ, R161 ;  /* 0x000000ffff19a224 */ /* 0x000fe200078e00a1 */
[----:B------:R-:W-:Y:S01]  /*81b0*/  PRMT R68, RZ, 0x7610, R68 ;  /* 0x00007610ff447816 */ /* 0x000fe20000000044 */
[----:B------:R-:W0:Y:S03]  /*81c0*/  LDC R67, c[0x0][0x3a8] ;  /* 0x0000ea00ff437b82 */ /* 0x000e260000000800 */
[----:B------:R1:W4:Y:S04]  /*81d0*/  @!P2 LDG.E.U8 R28, desc[UR6][R24.64] ;  /* 0x00000006181ca981 */ /* 0x000328000c1e1100 */
[----:B--2---:R2:W-:Y:S04]  /*81e0*/  STL [R1+0xaa0], R159 ;  /* 0x000aa09f01007387 */ /* 0x0045e80000100800 */
[----:B------:R0:W-:Y:S01]  /*81f0*/  STL [R1+0xf34], R161 ;  /* 0x000f34a101007387 */ /* 0x0001e20000100800 */
[----:B--2---:R-:W-:-:S05]  /*8200*/  IADD3 R159, P1, PT, R27, R4, RZ ;  /* 0x000000041b9f7210 */ /* 0x004fca0007f3e0ff */
[----:B------:R-:W-:Y:S01]  /*8210*/  STL [R1+0xf40], R159 ;  /* 0x000f409f01007387 */ /* 0x000fe20000100800 */
[----:B-1----:R-:W-:-:S03]  /*8220*/  @!P2 IMAD.MOV.U32 R24, RZ, RZ, R159 ;  /* 0x000000ffff18a224 */ /* 0x002fc600078e009f */
[----:B---3--:R1:W-:Y:S04]  /*8230*/  STL [R1+0xa9c], R160 ;  /* 0x000a9ca001007387 */ /* 0x0083e80000100800 */
[----:B0-----:R-:W2:Y:S01]  /*8240*/  LDL.LU R161, [R1+0x393c] ;  /* 0x00393c0001a17983 */ /* 0x001ea20000300800 */
[----:B-1----:R-:W-:-:S04]  /*8250*/  IMAD.X R160, R26, 0x1, R8, P1 ;  /* 0x000000011aa07824 */ /* 0x002fc800008e0608 */
[----:B------:R-:W-:-:S05]  /*8260*/  @!P2 IMAD.MOV.U32 R25, RZ, RZ, R160 ;  /* 0x000000ffff19a224 */ /* 0x000fca00078e00a0 */
[----:B------:R0:W3:Y:S04]  /*8270*/  @!P2 LDG.E.U8 R68, desc[UR6][R24.64] ;  /* 0x000000061844a981 */ /* 0x0000e8000c1e1100 */
[----:B----4-:R1:W-:Y:S02]  /*8280*/  STL [R1+0xa98], R28 ;  /* 0x000a981c01007387 */ /* 0x0103e40000100800 */
[----:B-1----:R-:W-:Y:S02]  /*8290*/  IADD3 R28, P1, PT, R27, R5, RZ ;  /* 0x000000051b1c7210 */ /* 0x002fe40007f3e0ff */
[----:B------:R1:W-:Y:S03]  /*82a0*/  STL [R1+0xf3c], R160 ;  /* 0x000f3ca001007387 */ /* 0x0003e60000100800 */
[----:B0-----:R-:W-:-:S02]  /*82b0*/  IMAD.MOV.U32 R25, RZ, RZ, R28 ;  /* 0x000000ffff197224 */ /* 0x001fc400078e001c */
[----:B------:R-:W-:Y:S01]  /*82c0*/  IMAD.X R24, R26, 0x1, R9, P1 ;  /* 0x000000011a187824 */ /* 0x000fe200008e0609 */
[----:B-1----:R-:W4:Y:S04]  /*82d0*/  LDL.LU R160, [R1+0x3938] ;  /* 0x0039380001a07983 */ /* 0x002f280000300800 */
[----:B------:R-:W-:Y:S01]  /*82e0*/  @!P2 LOP3.LUT R25, R25, R24, RZ, 0x3c, !PT ;  /* 0x000000181919a212 */ /* 0x000fe200078e3cff */
[----:B------:R-:W2:Y:S01]  /*82f0*/  LDL.LU R159, [R1+0x3934] ;  /* 0x00393400019f7983 */ /* 0x000ea20000300800 */
[----:B------:R-:W-:-:S03]  /*8300*/  PRMT R158, RZ, 0x7610, R158 ;  /* 0x00007610ff9e7816 */ /* 0x000fc6000000009e */
[----:B---3--:R0:W-:Y:S04]  /*8310*/  STL [R1+0xa94], R68 ;  /* 0x000a944401007387 */ /* 0x0081e80000100800 */
[----:B------:R-:W-:Y:S04]  /*8320*/  STL [R1+0xf48], R28 ;  /* 0x000f481c01007387 */ /* 0x000fe80000100800 */
[----:B------:R1:W-:Y:S01]  /*8330*/  STL [R1+0xf44], R24 ;  /* 0x000f441801007387 */ /* 0x0003e20000100800 */
[----:B0-----:R-:W0:Y:S01]  /*8340*/  LDC R68, c[0x0][0x3a0] ;  /* 0x0000e800ff447b82 */ /* 0x001e220000000800 */
[----:B-1----:R-:W-:-:S04]  /*8350*/  @!P2 LOP3.LUT R24, R25, R24, RZ, 0x3c, !PT ;  /* 0x000000181918a212 */ /* 0x002fc800078e3cff */
[----:B------:R-:W-:-:S05]  /*8360*/  @!P2 LOP3.LUT R25, R25, R24, RZ, 0x3c, !PT ;  /* 0x000000181919a212 */ /* 0x000fca00078e3cff */
[----:B------:R1:W3:Y:S01]  /*8370*/  @!P2 LDG.E.U8 R158, desc[UR6][R24.64] ;  /* 0x00000006189ea981 */ /* 0x0002e2000c1e1100 */
[----:B------:R-:W-:-:S05]  /*8380*/  IMAD R27, R67, 0x25, RZ ;  /* 0x00000025431b7824 */ /* 0x000fca00078e02ff */
[----:B------:R-:W-:Y:S02]  /*8390*/  SHF.R.S32.HI R26, RZ, 0x1f, R27 ;  /* 0x0000001fff1a7819 */ /* 0x000fe4000001141b */
[----:B------:R-:W-:-:S05]  /*83a0*/  IADD3 R67, P1, PT, R27, R2, RZ ;  /* 0x000000021b437210 */ /* 0x000fca0007f3e0ff */
[----:B-1----:R-:W-:Y:S01]  /*83b0*/  IMAD.MOV.U32 R25, RZ, RZ, R67 ;  /* 0x000000ffff197224 */ /* 0x002fe200078e0043 */
[----:B------:R1:W-:Y:S01]  /*83c0*/  STL [R1+0x11c0], R67 ;  /* 0x0011c04301007387 */ /* 0x0003e20000100800 */
[----:B------:R-:W-:-:S05]  /*83d0*/  IMAD.X R24, R26, 0x1, R6, P1 ;  /* 0x000000011a187824 */ /* 0x000fca00008e0606 */
[----:B------:R-:W-:Y:S02]  /*83e0*/  @!P6 LOP3.LUT R25, R25, R24, RZ, 0x3c, !PT ;  /* 0x000000181919e212 */ /* 0x000fe400078e3cff */
[----:B-1----:R-:W-:-:S05]  /*83f0*/  IADD3 R67, P2, PT, R27, R3, RZ ;  /* 0x000000031b437210 */ /* 0x002fca0007f5e0ff */
[----:B------:R-:W-:Y:S04]  /*8400*/  STL [R1+0x11c8], R67 ;  /* 0x0011c84301007387 */ /* 0x000fe80000100800 */
[----:B------:R1:W-:Y:S01]  /*8410*/  STL [R1+0xf4c], R24 ;  /* 0x000f4c1801007387 */ /* 0x0003e20000100800 */
[----:B0-----:R-:W-:Y:S01]  /*8420*/  VIADD R28, R68, 0xffffffd7 ;  /* 0xffffffd7441c7836 */ /* 0x001fe20000000000 */
[----:B------:R-:W-:Y:S02]  /*8430*/  PRMT R31, RZ, 0x7610, R31 ;  /* 0x00007610ff1f7816 */ /* 0x000fe4000000001f */
[----:B-1----:R-:W-:-:S04]  /*8440*/  @!P6 LOP3.LUT R24, R25, R24, RZ, 0x3c, !PT ;  /* 0x000000181918e212 */ /* 0x002fc800078e3cff */
[----:B------:R-:W-:Y:S02]  /*8450*/  @!P6 LOP3.LUT R25, R25, R24, RZ, 0x3c, !PT ;  /* 0x000000181919e212 */ /* 0x000fe400078e3cff */
[----:B------:R-:W-:Y:S02]  /*8460*/  ISETP.GE.U32.AND P1, PT, R28, 0x7ffffed8, PT ;  /* 0x7ffffed81c00780c */ /* 0x000fe40003f26070 */
[----:B------:R-:W-:Y:S01]  /*8470*/  PRMT R28, RZ, 0x7610, R28 ;  /* 0x00007610ff1c7816 */ /* 0x000fe2000000001c */
[----:B------:R0:W2:Y:S02]  /*8480*/  @!P6 LDG.E.U8 R31, desc[UR6][R24.64] ;  /* 0x00000006181fe981 */ /* 0x0000a4000c1e1100 */
[----:B0-----:R-:W-:Y:S02]  /*8490*/  @!P6 IMAD.MOV.U32 R24, RZ, RZ, R67 ;  /* 0x000000ffff18e224 */ /* 0x001fe400078e0043 */
[----:B------:R-:W0:Y:S01]  /*84a0*/  LDC R67, c[0x0][0x3a8] ;  /* 0x0000ea00ff437b82 */ /* 0x000e220000000800 */
[----:B---3--:R1:W-:Y:S02]  /*84b0*/  STL [R1+0xa90], R158 ;  /* 0x000a909e01007387 */ /* 0x0083e40000100800 */
[----:B-1----:R-:W-:-:S04]  /*84c0*/  IMAD.X R158, R26, 0x1, R7, P2 ;  /* 0x000000011a9e7824 */ /* 0x002fc800010e0607 */
[----:B------:R-:W-:-:S05]  /*84d0*/  @!P6 IMAD.MOV.U32 R25, RZ, RZ, R158 ;  /* 0x000000ffff19e224 */ /* 0x000fca00078e009e */
[----:B------:R1:W3:Y:S01]  /*84e0*/  @!P6 LDG.E.U8 R28, desc[UR6][R24.64] ;  /* 0x00000006181ce981 */ /* 0x0002e2000c1e1100 */
[----:B------:R-:W-:-:S03]  /*84f0*/  IADD3 R68, P2, PT, R27, R4, RZ ;  /* 0x000000041b447210 */ /* 0x000fc60007f5e0ff */
[----:B------:R-:W-:Y:S04]  /*8500*/  STL [R1+0x11c4], R158 ;  /* 0x0011c49e01007387 */ /* 0x000fe80000100800 */
[----:B------:R0:W-:Y:S01]  /*8510*/  STL [R1+0x11d0], R68 ;  /* 0x0011d04401007387 */ /* 0x0001e20000100800 */
[----:B------:R-:W-:Y:S01]  /*8520*/  PRMT R30, RZ, 0x7610, R30 ;  /* 0x00007610ff1e7816 */ /* 0x000fe2000000001e */
[----:B-1----:R-:W-:Y:S02]  /*8530*/  @!P6 IMAD.MOV.U32 R24, RZ, RZ, R68 ;  /* 0x000000ffff18e224 */ /* 0x002fe400078e0044 */
[----:B0-----:R-:W0:Y:S01]  /*8540*/  LDC R68, c[0x0][0x3a0] ;  /* 0x0000e800ff447b82 */ /* 0x001e220000000800 */
[----:B--2---:R1:W-:Y:S04]  /*8550*/  STL [R1+0xa8c], R31 ;  /* 0x000a8c1f01007387 */ /* 0x0043e80000100800 */
[----:B------:R-:W2:Y:S01]  /*8560*/  LDL.LU R158, [R1+0x3930] ;  /* 0x00393000019e7983 */ /* 0x000ea20000300800 */
[----:B-1----:R-:W-:-:S04]  /*8570*/  IMAD.X R31, R26, 0x1, R8, P2 ;  /* 0x000000011a1f7824 */ /* 0x002fc800010e0608 */
[----:B------:R-:W-:-:S05]  /*8580*/  @!P6 IMAD.MOV.U32 R25, RZ, RZ, R31 ;  /* 0x000000ffff19e224 */ /* 0x000fca00078e001f */
[----:B------:R1:W2:Y:S04]  /*8590*/  @!P6 LDG.E.U8 R30, desc[UR6][R24.64] ;  /* 0x00000006181ee981 */ /* 0x0002a8000c1e1100 */
[----:B---3--:R3:W-:Y:S02]  /*85a0*/  STL [R1+0xa84], R28 ;  /* 0x000a841c01007387 */ /* 0x0087e40000100800 */
[----:B---3--:R-:W-:-:S05]  /*85b0*/  IADD3 R28, P2, PT, R27, R5, RZ ;  /* 0x000000051b1c7210 */ /* 0x008fca0007f5e0ff */
[----:B-1----:R-:W-:Y:S02]  /*85c0*/  IMAD.MOV.U32 R25, RZ, RZ, R28 ;  /* 0x000000ffff197224 */ /* 0x002fe400078e001c */
[----:B------:R-:W-:Y:S01]  /*85d0*/  IMAD.X R24, R26, 0x1, R9, P2 ;  /* 0x000000011a187824 */ /* 0x000fe200010e0609 */
[----:B------:R1:W-:Y:S04]  /*85e0*/  STL [R1+0x11cc], R31 ;  /* 0x0011cc1f01007387 */ /* 0x0003e80000100800 */
[----:B------:R-:W-:Y:S01]  /*85f0*/  @!P6 LOP3.LUT R25, R25, R24, RZ, 0x3c, !PT ;  /* 0x000000181919e212 */ /* 0x000fe200078e3cff */
[----:B------:R-:W-:Y:S01]  /*8600*/  IMAD R27, R67, 0x26, RZ ;  /* 0x00000026431b7824 */ /* 0x000fe200078e02ff */
[----:B-1----:R-:W3:Y:S04]  /*8610*/  LDL.LU R31, [R1+0x392c] ;  /* 0x00392c00011f7983 */ /* 0x002ee80000300800 */
[----:B------:R-:W-:Y:S04]  /*8620*/  STL [R1+0x11d8], R28 ;  /* 0x0011d81c01007387 */ /* 0x000fe80000100800 */
[----:B------:R1:W-:Y:S01]  /*8630*/  STL [R1+0x11d4], R24 ;  /* 0x0011d41801007387 */ /* 0x0003e20000100800 */
[----:B------:R-:W-:-:S02]  /*8640*/  PRMT R67, RZ, 0x7610, R67 ;  /* 0x00007610ff437816 */ /* 0x000fc40000000043 */
[----:B-1----:R-:W-:-:S04]  /*8650*/  @!P6 LOP3.LUT R24, R25, R24, RZ, 0x3c, !PT ;  /* 0x000000181918e212 */ /* 0x002fc800078e3cff */
[----:B------:R-:W-:-:S05]  /*8660*/  @!P6 LOP3.LUT R25, R25, R24, RZ, 0x3c, !PT ;  /* 0x000000181919e212 */ /* 0x000fca00078e3cff */
[----:B------:R1:W3:Y:S01]  /*8670*/  @!P6 LDG.E.U8 R67, desc[UR6][R24.64] ;  /* 0x000000061843e981 */ /* 0x0002e2000c1e1100 */
[----:B------:R-:W-:-:S03]  /*8680*/  SHF.R.S32.HI R26, RZ, 0x1f, R27 ;  /* 0x0000001fff1a7819 */ /* 0x000fc6000001141b */
[----:B--2---:R2:W-:Y:S02]  /*8690*/  STL [R1+0xa80], R30 ;  /* 0x000a801e01007387 */ /* 0x0045e40000100800 */
[----:B--2---:R-:W-:-:S05]  /*86a0*/  IADD3 R30, P2, PT, R27, R2, RZ ;  /* 0x000000021b1e7210 */ /* 0x004fca0007f5e0ff */
[----:B------:R-:W-:Y:S01]  /*86b0*/  STL [R1+0x11e0], R30 ;  /* 0x0011e01e01007387 */ /* 0x000fe20000100800 */
[----:B-1----:R-:W-:Y:S02]  /*86c0*/  IMAD.MOV.U32 R25, RZ, RZ, R30 ;  /* 0x000000ffff197224 */ /* 0x002fe400078e001e */
[----:B------:R-:W-:-:S05]  /*86d0*/  IMAD.X R24, R26, 0x1, R6, P2 ;  /* 0x000000011a187824 */ /* 0x000fca00010e0606 */
[----:B------:R-:W-:Y:S01]  /*86e0*/  @!P5 LOP3.LUT R25, R25, R24, RZ, 0x3c, !PT ;  /* 0x000000181919d212 */ /* 0x000fe200078e3cff */
[----:B0-----:R-:W-:Y:S01]  /*86f0*/  VIADD R28, R68, 0xffffffd6 ;  /* 0xffffffd6441c7836 */ /* 0x001fe20000000000 */
[----:B------:R-:W-:-:S04]  /*8700*/  PRMT R29, RZ, 0x7610, R29 ;  /* 0x00007610ff1d7816 */ /* 0x000fc8000000001d */
        /* <DEDUP_REMOVED lines=18> */
[----:B-1----:R-:W-:Y:S01]  /*8830*/  @!P5 IMAD.MOV.U32 R24, RZ, RZ, R68 ;  /* 0x000000ffff18d224 */ /* 0x002fe200078e0044 */
[----:B------:R-:W-:Y:S01]  /*8840*/  PRMT R157, RZ, 0x7610, R157 ;  /* 0x00007610ff9d7816 */ /* 0x000fe2000000009d */
        /* <DEDUP_REMOVED lines=26> */
[----:B------:R-:W-:Y:S01]  /*89f0*/  @!P4 LOP3.LUT R25, R25, R24, RZ, 0x3c, !PT ;  /* 0x000000181919c212 */ /* 0x000fe200078e3cff */
[----:B---3--:R0:W-:Y:S02]  /*8a00*/  STL [R1+0xa6c], R67 ;  /* 0x000a6c4301007387 */ /* 0x0081e40000100800 */
[----:B0-----:R-:W-:-:S05]  /*8a10*/  IADD3 R67, P5, PT, R27, R3, RZ ;  /* 0x000000031b437210 */ /* 0x001fca0007fbe0ff */
[----:B------:R-:W-:Y:S04]  /*8a20*/  STL [R1+0x1208], R67 ;  /* 0x0012084301007387 */ /* 0x000fe80000100800 */
[----:B------:R0:W-:Y:S02]  /*8a30*/  STL [R1+0x11fc], R24 ;  /* 0x0011fc1801007387 */ /* 0x0001e40000100800 */
[----:B0-----:R-:W-:-:S04]  /*8a40*/  @!P4 LOP3.LUT R24, R25, R24, RZ, 0x3c, !PT ;  /* 0x000000181918c212 */ /* 0x001fc800078e3cff */
[----:B------:R-:W-:-:S05]  /*8a50*/  @!P4 LOP3.LUT R25, R25, R24, RZ, 0x3c, !PT ;  /* 0x000000181919c212 */ /* 0x000fca00078e3cff */
[----:B------:R0:W3:Y:S01]  /*8a60*/  @!P4 LDG.E.U8 R157, desc[UR6][R24.64] ;  /* 0x00000006189dc981 */ /* 0x0000e2000c1e1100 */
[----:B------:R-:W-:Y:S01]  /*8a70*/  IMAD.X R32, R26, 0x1, R7, P5 ;  /* 0x000000011a207824 */ /* 0x000fe200028e0607 */
[----:B------:R-:W-:Y:S01]  /*8a80*/  PRMT R156, RZ, 0x7610, R156 ;  /* 0x00007610ff9c7816 */ /* 0x000fe2000000009c */
[----:B-1----:R-:W-:Y:S01]  /*8a90*/  VIADD R28, R68, 0xffffffd5 ;  /* 0xffffffd5441c7836 */ /* 0x002fe20000000000 */
[----:B------:R-:W-:Y:S02]  /*8aa0*/  IADD3 R68, P5, PT, R27, R4, RZ ;  /* 0x000000041b447210 */ /* 0x000fe40007fbe0ff */
[----:B------:R-:W-:Y:S01]  /*8ab0*/  STL [R1+0x1204], R32 ;  /* 0x0012042001007387 */ /* 0x000fe20000100800 */
[----:B0-----:R-:W-:Y:S02]  /*8ac0*/  @!P4 IMAD.MOV.U32 R24, RZ, RZ, R67 ;  /* 0x000000ffff18c224 */ /* 0x001fe400078e0043 */
[----:B------:R-:W-:Y:S01]  /*8ad0*/  @!P4 IMAD.MOV.U32 R25, RZ, RZ, R32 ;  /* 0x000000ffff19c224 */ /* 0x000fe200078e0020 */
[----:B------:R0:W-:Y:S01]  /*8ae0*/  STL [R1+0x1210], R68 ;  /* 0x0012104401007387 */ /* 0x0001e20000100800 */
[----:B------:R-:W-:Y:S01]  /*8af0*/  ISETP.GE.U32.AND P6, PT, R28, 0x7ffffed6, PT ;  /* 0x7ffffed61c00780c */ /* 0x000fe20003fc6070 */
[----:B------:R-:W1:Y:S02]  /*8b00*/  LDC R67, c[0x0][0x3a8] ;  /* 0x0000ea00ff437b82 */ /* 0x000e640000000800 */
[----:B------:R4:W2:Y:S01]  /*8b10*/  @!P4 LDG.E.U8 R156, desc[UR6][R24.64] ;  /* 0x00000006189cc981 */ /* 0x0008a2000c1e1100 */
[----:B------:R-:W-:Y:S01]  /*8b20*/  PRMT R28, RZ, 0x7610, R28 ;  /* 0x00007610ff1c7816 */ /* 0x000fe2000000001c */
[----:B----4-:R-:W-:Y:S01]  /*8b30*/  @!P4 IMAD.MOV.U32 R24, RZ, RZ, R68 ;  /* 0x000000ffff18c224 */ /* 0x010fe200078e0044 */
[----:B------:R-:W-:-:S03]  /*8b40*/  PRMT R154, RZ, 0x7610, R154 ;  /* 0x00007610ff9a7816 */ /* 0x000fc6000000009a */
[----:B0-----:R-:W0:Y:S01]  /*8b50*/  LDC R68, c[0x0][0x3a0] ;  /* 0x0000e800ff447b82 */ /* 0x001e220000000800 */
[----:B---3--:R3:W-:Y:S04]  /*8b60*/  STL [R1+0xa68], R157 ;  /* 0x000a689d01007387 */ /* 0x0087e80000100800 */
[----:B------:R-:W4:Y:S01]  /*8b70*/  LDL.LU R32, [R1+0x3920] ;  /* 0x0039200001207983 */ /* 0x000f220000300800 */
[----:B---3--:R-:W-:-:S04]  /*8b80*/  IMAD.X R157, R26, 0x1, R8, P5 ;  /* 0x000000011a9d7824 */ /* 0x008fc800028e0608 */
[----:B------:R-:W-:-:S05]  /*8b90*/  @!P4 IMAD.MOV.U32 R25, RZ, RZ, R157 ;  /* 0x000000ffff19c224 */ /* 0x000fca00078e009d */
[----:B------:R3:W4:Y:S04]  /*8ba0*/  @!P4 LDG.E.U8 R28, desc[UR6][R24.64] ;  /* 0x00000006181cc981 */ /* 0x000728000c1e1100 */
[----:B--2---:R2:W-:Y:S04]  /*8bb0*/  STL [R1+0xa64], R156 ;  /* 0x000a649c01007387 */ /* 0x0045e80000100800 */
[----:B------:R0:W-:Y:S01]  /*8bc0*/  STL [R1+0x120c], R157 ;  /* 0x00120c9d01007387 */ /* 0x0001e20000100800 */
[----:B--2---:R-:W-:Y:S01]  /*8bd0*/  IADD3 R156, P5, PT, R27, R5, RZ ;  /* 0x000000051b9c7210 */ /* 0x004fe20007fbe0ff */
[----:B-1----:R-:W-:-:S02]  /*8be0*/  IMAD R27, R67, 0x28, RZ ;  /* 0x00000028431b7824 */ /* 0x002fc400078e02ff */
[----:B0-----:R-:W2:Y:S02]  /*8bf0*/  LDL.LU R157, [R1+0x391c] ;  /* 0x00391c00019d7983 */ /* 0x001ea40000300800 */
[----:B---3--:R-:W-:Y:S01]  /*8c00*/  IMAD.X R25, R26, 0x1, R9, P5 ;  /* 0x000000011a197824 */ /* 0x008fe200028e0609 */
[----:B------:R-:W-:Y:S01]  /*8c10*/  SHF.R.S32.HI R26, RZ, 0x1f, R27 ;  /* 0x0000001fff1a7819 */ /* 0x000fe2000001141b */
[----:B------:R-:W-:Y:S01]  /*8c20*/  @!P4 IMAD.MOV.U32 R24, RZ, RZ, R156 ;  /* 0x000000ffff18c224 */ /* 0x000fe200078e009c */
[C---:B------:R-:W-:Y:S01]  /*8c30*/  IADD3 R67, P5, PT, R27.reuse, R2, RZ ;  /* 0x000000021b437210 */ /* 0x040fe20007fbe0ff */
[----:B------:R-:W-:Y:S04]  /*8c40*/  STL [R1+0x1218], R156 ;  /* 0x0012189c01007387 */ /* 0x000fe80000100800 */
[----:B------:R0:W3:Y:S02]  /*8c50*/  @!P4 LDG.E.U8 R154, desc[UR6][R24.64] ;  /* 0x00000006189ac981 */ /* 0x0000e4000c1e1100 */
[----:B0-----:R-:W-:Y:S01]  /*8c60*/  IMAD.X R24, R26, 0x1, R6, P5 ;  /* 0x000000011a187824 */ /* 0x001fe200028e0606 */
[----:B------:R-:W-:Y:S01]  /*8c70*/  PRMT R155, RZ, 0x7610, R155 ;  /* 0x00007610ff9b7816 */ /* 0x000fe2000000009b */
[----:B----4-:R-:W-:Y:S04]  /*8c80*/  STL [R1+0xa60], R28 ;  /* 0x000a601c01007387 */ /* 0x010fe80000100800 */
        /* <DEDUP_REMOVED lines=9> */
[----:B------:R0:W4:Y:S01]  /*8d20*/  @!P1 LDG.E.U8 R155, desc[UR6][R24.64] ;  /* 0x00000006189b9981 */ /* 0x000122000c1e1100 */
[----:B------:R-:W-:Y:S02]  /*8d30*/  VIADD R28, R68, 0xffffffd4 ;  /* 0xffffffd4441c7836 */ /* 0x000fe40000000000 */
[----:B------:R-:W-:Y:S01]  /*8d40*/  IMAD.X R156, R26, 0x1, R7, P4 ;  /* 0x000000011a9c7824 */ /* 0x000fe200020e0607 */
[----:B---3--:R1:W-:Y:S02]  /*8d50*/  STL [R1+0xa5c], R154 ;  /* 0x000a5c9a01007387 */ /* 0x0083e40000100800 */
[----:B------:R-:W-:Y:S02]  /*8d60*/  ISETP.GE.U32.AND P5, PT, R28, 0x7ffffed5, PT ;  /* 0x7ffffed51c00780c */ /* 0x000fe40003fa6070 */
[----:B------:R-:W-:Y:S01]  /*8d70*/  PRMT R28, RZ, 0x7610, R28 ;  /* 0x00007610ff1c7816 */ /* 0x000fe2000000001c */
[----:B0-----:R-:W-:Y:S02]  /*8d80*/  @!P1 IMAD.MOV.U32 R24, RZ, RZ, R67 ;  /* 0x000000ffff189224 */ /* 0x001fe400078e0043 */
[----:B------:R-:W-:Y:S01]  /*8d90*/  @!P1 IMAD.MOV.U32 R25, RZ, RZ, R156 ;  /* 0x000000ffff199224 */ /* 0x000fe200078e009c */
[----:B-1----:R-:W-:Y:S01]  /*8da0*/  IADD3 R154, P4, PT, R27, R4, RZ ;  /* 0x000000041b9a7210 */ /* 0x002fe20007f9e0ff */
[----:B------:R0:W-:Y:S01]  /*8db0*/  STL [R1+0x1224], R156 ;  /* 0x0012249c01007387 */ /* 0x0001e20000100800 */
[----:B------:R-:W-:Y:S01]  /*8dc0*/  PRMT R68, RZ, 0x7610, R68 ;  /* 0x00007610ff447816 */ /* 0x000fe20000000044 */
[----:B------:R-:W1:Y:S02]  /*8dd0*/  LDC R67, c[0x0][0x3a8] ;  /* 0x0000ea00ff437b82 */ /* 0x000e640000000800 */
[----:B------:R3:W2:Y:S04]  /*8de0*/  @!P1 LDG.E.U8 R28, desc[UR6][R24.64] ;  /* 0x00000006181c9981 */ /* 0x0006a8000c1e1100 */
[----:B------:R-:W-:Y:S01]  /*8df0*/  STL [R1+0x1230], R154 ;  /* 0x0012309a01007387 */ /* 0x000fe20000100800 */
[----:B---3--:R-:W-:-:S03]  /*8e00*/  @!P1 IMAD.MOV.U32 R24, RZ, RZ, R154 ;  /* 0x000000ffff189224 */ /* 0x008fc600078e009a */
[----:B----4-:R3:W-:Y:S04]  /*8e10*/  STL [R1+0x9c], R155 ;  /* 0x00009c9b01007387 */ /* 0x0107e80000100800 */
        /* <DEDUP_REMOVED lines=131> */
[----:B0-----:R-:W-:Y:S01]  /*9650*/  @!P5 IMAD.MOV.U32 R24, RZ, RZ, R67 ;  /* 0x000000ffff18d224 */ /* 0x001fe200078e0043 */
[----:B------:R-:W-:Y:S01]  /*9660*/  PRMT R142, RZ, 0x7610, R142 ;  /* 0x00007610ff8e7816 */ /* 0x000fe2000000008e */
        /* <DEDUP_REMOVED lines=8> */
[----:B-1----:R-:W-:Y:S01]  /*96f0*/  @!P5 IMAD.MOV.U32 R24, RZ, RZ, R68 ;  /* 0x000000ffff18d224 */ /* 0x002fe200078e0044 */
[----:B------:R-:W-:Y:S01]  /*9700*/  PRMT R146, RZ, 0x7610, R146 ;  /* 0x00007610ff927816 */ /* 0x000fe20000000092 */
        /* <DEDUP_REMOVED lines=11> */
[-C--:B------:R-:W-:Y:S01]  /*97c0*/  @!P5 LOP3.LUT R25, R25, R24.reuse, RZ, 0x3c, !PT ;  /* 0x000000181919d212 */ /* 0x080fe200078e3cff */
[----:B-1----:R-:W3:Y:S04]  /*97d0*/  LDL.LU R147, [R1+0x38f4] ;  /* 0x0038f40001937983 */ /* 0x002ee80000300800 */
[----:B------:R-:W-:Y:S04]  /*97e0*/  STL [R1+0x1298], R28 ;  /* 0x0012981c01007387 */ /* 0x000fe80000100800 */
[----:B------:R1:W-:Y:S02]  /*97f0*/  STL [R1+0x1294], R24 ;  /* 0x0012941801007387 */ /* 0x0003e40000100800 */
[----:B-1----:R-:W-:-:S04]  /*9800*/  @!P5 LOP3.LUT R24, R25, R24, RZ, 0x3c, !PT ;  /* 0x000000181918d212 */ /* 0x002fc800078e3cff */
[----:B------:R-:W-:-:S05]  /*9810*/  @!P5 LOP3.LUT R25, R25, R24, RZ, 0x3c, !PT ;  /* 0x000000181919d212 */ /* 0x000fca00078e3cff */
[----:B------:R1:W3:Y:S01]  /*9820*/  @!P5 LDG.E.U8 R146, desc[UR6][R24.64] ;  /* 0x000000061892d981 */ /* 0x0002e2000c1e1100 */
[----:B------:R-:W-:-:S03]  /*9830*/  IMAD R27, R67, 0x2c, RZ ;  /* 0x0000002c431b7824 */ /* 0x000fc600078e02ff */
[----:B--2---:R2:W-:Y:S02]  /*9840*/  STL [R1+0xa3c], R142 ;  /* 0x000a3c8e01007387 */ /* 0x0045e40000100800 */
[----:B------:R-:W-:Y:S01]  /*9850*/  SHF.R.S32.HI R26, RZ, 0x1f, R27 ;  /* 0x0000001fff1a7819 */ /* 0x000fe2000001141b */
[----:B0-----:R-:W-:Y:S01]  /*9860*/  VIADD R28, R68, 0xffffffd0 ;  /* 0xffffffd0441c7836 */ /* 0x001fe20000000000 */
[C---:B--2---:R-:W-:Y:S02]  /*9870*/  IADD3 R142, P6, PT, R27.reuse, R2, RZ ;  /* 0x000000021b8e7210 */ /* 0x044fe40007fde0ff */
[----:B------:R-:W-:-:S03]  /*9880*/  IADD3 R68, P5, PT, R27, R3, RZ ;  /* 0x000000031b447210 */ /* 0x000fc60007fbe0ff */
[----:B-1----:R-:W-:Y:S02]  /*9890*/  IMAD.MOV.U32 R25, RZ, RZ, R142 ;  /* 0x000000ffff197224 */ /* 0x002fe400078e008e */
[----:B------:R-:W-:Y:S01]  /*98a0*/  IMAD.X R24, R26, 0x1, R6, P6 ;  /* 0x000000011a187824 */ /* 0x000fe200030e0606 */
[----:B------:R-:W-:Y:S04]  /*98b0*/  STL [R1+0x12a0], R142 ;  /* 0x0012a08e01007387 */ /* 0x000fe80000100800 */
[----:B------:R-:W-:Y:S01]  /*98c0*/  @!P4 LOP3.LUT R25, R25, R24, RZ, 0x3c, !PT ;  /* 0x000000181919c212 */ /* 0x000fe200078e3cff */
[----:B------:R-:W-:Y:S04]  /*98d0*/  STL [R1+0x12a8], R68 ;  /* 0x0012a84401007387 */ /* 0x000fe80000100800 */
[----:B------:R0:W-:Y:S01]  /*98e0*/  STL [R1+0x129c], R24 ;  /* 0x00129c1801007387 */ /* 0x0001e20000100800 */
[----:B------:R-:W-:-:S02]  /*98f0*/  PRMT R145, RZ, 0x7610, R145 ;  /* 0x00007610ff917816 */ /* 0x000fc40000000091 */
[----:B0-----:R-:W-:-:S04]  /*9900*/  @!P4 LOP3.LUT R24, R25, R24, RZ, 0x3c, !PT ;  /* 0x000000181918c212 */ /* 0x001fc800078e3cff */
[----:B------:R-:W-:Y:S02]  /*9910*/  @!P4 LOP3.LUT R25, R25, R24, RZ, 0x3c, !PT ;  /* 0x000000181919c212 */ /* 0x000fe400078e3cff */
[----:B------:R-:W-:-:S03]  /*9920*/  PRMT R67, RZ, 0x7610, R67 ;  /* 0x00007610ff437816 */ /* 0x000fc60000000043 */
[----:B------:R0:W2:Y:S02]  /*9930*/  @!P4 LDG.E.U8 R145, desc[UR6][R24.64] ;  /* 0x000000061891c981 */ /* 0x0000a4000c1e1100 */
[----:B0-----:R-:W-:Y:S01]  /*9940*/  @!P4 IMAD.MOV.U32 R24, RZ, RZ, R68 ;  /* 0x000000ffff18c224 */ /* 0x001fe200078e0044 */
[----:B------:R-:W-:Y:S01]  /*9950*/  ISETP.GE.U32.AND P6, PT, R28, 0x7ffffed1, PT ;  /* 0x7ffffed11c00780c */ /* 0x000fe20003fc6070 */
[----:B------:R-:W0:Y:S01]  /*9960*/  LDC R68, c[0x0][0x3a0] ;  /* 0x0000e800ff447b82 */ /* 0x000e220000000800 */
[----:B---3--:R1:W-:Y:S02]  /*9970*/  STL [R1+0xa38], R146 ;  /* 0x000a389201007387 */ /* 0x0083e40000100800 */
[----:B-1----:R-:W-:-:S04]  /*9980*/  IMAD.X R146, R26, 0x1, R7, P5 ;  /* 0x000000011a927824 */ /* 0x002fc800028e0607 */
[----:B------:R-:W-:-:S05]  /*9990*/  @!P4 IMAD.MOV.U32 R25, RZ, RZ, R146 ;  /* 0x000000ffff19c224 */ /* 0x000fca00078e0092 */
[----:B------:R1:W3:Y:S01]  /*99a0*/  @!P4 LDG.E.U8 R67, desc[UR6][R24.64] ;  /* 0x000000061843c981 */ /* 0x0002e2000c1e1100 */
[----:B------:R-:W-:-:S03]  /*99b0*/  IADD3 R142, P5, PT, R27, R4, RZ ;  /* 0x000000041b8e7210 */ /* 0x000fc60007fbe0ff */
[----:B------:R0:W-:Y:S04]  /*99c0*/  STL [R1+0x12a4], R146 ;  /* 0x0012a49201007387 */ /* 0x0001e80000100800 */
[----:B------:R-:W-:Y:S01]  /*99d0*/  STL [R1+0x12b0], R142 ;  /* 0x0012b08e01007387 */ /* 0x000fe20000100800 */
[----:B------:R-:W-:Y:S01]  /*99e0*/  PRMT R28, RZ, 0x7610, R28 ;  /* 0x00007610ff1c7816 */ /* 0x000fe2000000001c */
[----:B-1----:R-:W-:Y:S01]  /*99f0*/  @!P4 IMAD.MOV.U32 R24, RZ, RZ, R142 ;  /* 0x000000ffff18c224 */ /* 0x002fe200078e008e */
[----:B------:R-:W-:Y:S01]  /*9a00*/  PRMT R144, RZ, 0x7610, R144 ;  /* 0x00007610ff907816 */ /* 0x000fe20000000090 */
[----:B--2---:R1:W-:Y:S04]  /*9a10*/  STL [R1+0xa34], R145 ;  /* 0x000a349101007387 */ /* 0x0043e80000100800 */
[----:B0-----:R-:W2:Y:S01]  /*9a20*/  LDL.LU R146, [R1+0x38f0] ;  /* 0x0038f00001927983 */ /* 0x001ea20000300800 */
[----:B-1----:R-:W-:-:S04]  /*9a30*/  IMAD.X R145, R26, 0x1, R8, P5 ;  /* 0x000000011a917824 */ /* 0x002fc800028e0608 */
[----:B------:R-:W-:-:S05]  /*9a40*/  IMAD.MOV.U32 R25, RZ, RZ, R145 ;  /* 0x000000ffff197224 */ /* 0x000fca00078e0091 */
[----:B------:R0:W2:Y:S04]  /*9a50*/  @!P4 LDG.E.U8 R28, desc[UR6][R24.64] ;  /* 0x00000006181cc981 */ /* 0x0000a8000c1e1100 */
[----:B---3--:R1:W-:Y:S04]  /*9a60*/  STL [R1+0xa30], R67 ;  /* 0x000a304301007387 */ /* 0x0083e80000100800 */
[----:B------:R3:W-:Y:S01]  /*9a70*/  STL [R1+0x12ac], R145 ;  /* 0x0012ac9101007387 */ /* 0x0007e20000100800 */
[----:B-1----:R-:W1:Y:S01]  /*9a80*/  LDC R67, c[0x0][0x3a8] ;  /* 0x0000ea00ff437b82 */ /* 0x002e620000000800 */
[----:B---3--:R-:W-:-:S05]  /*9a90*/  IADD3 R145, P5, PT, R27, R5, RZ ;  /* 0x000000051b917210 */ /* 0x008fca0007fbe0ff */
[----:B0-----:R-:W-:Y:S02]  /*9aa0*/  IMAD.X R25, R26, 0x1, R9, P5 ;  /* 0x000000011a197824 */ /* 0x001fe400028e0609 */
[----:B------:R-:W-:-:S05]  /*9ab0*/  @!P4 IMAD.MOV.U32 R24, RZ, RZ, R145 ;  /* 0x000000ffff18c224 */ /* 0x000fca00078e0091 */
[----:B------:R0:W3:Y:S01]  /*9ac0*/  @!P4 LDG.E.U8 R144, desc[UR6][R24.64] ;  /* 0x000000061890c981 */ /* 0x0000e2000c1e1100 */
[----:B-1----:R-:W-:-:S03]  /*9ad0*/  IMAD R27, R67, 0x2d, RZ ;  /* 0x0000002d431b7824 */ /* 0x002fc600078e02ff */
[----:B------:R-:W-:Y:S02]  /*9ae0*/  STL [R1+0x12b8], R145 ;  /* 0x0012b89101007387 */ /* 0x000fe40000100800 */
[----:B------:R-:W-:Y:S02]  /*9af0*/  SHF.R.S32.HI R26, RZ, 0x1f, R27 ;  /* 0x0000001fff1a7819 */ /* 0x000fe4000001141b */
[----:B------:R-:W-:-:S05]  /*9b00*/  IADD3 R142, P5, PT, R27, R2, RZ ;  /* 0x000000021b8e7210 */ /* 0x000fca0007fbe0ff */
[----:B0-----:R-:W-:Y:S01]  /*9b10*/  IMAD.X R24, R26, 0x1, R6, P5 ;  /* 0x000000011a187824 */ /* 0x001fe200028e0606 */
[----:B--2---:R-:W-:Y:S04]  /*9b20*/  STL [R1+0xa2c], R28 ;  /* 0x000a2c1c01007387 */ /* 0x004fe80000100800 */
[----:B------:R0:W-:Y:S04]  /*9b30*/  STL [R1+0x12b4], R25 ;  /* 0x0012b41901007387 */ /* 0x0001e80000100800 */
[----:B------:R-:W-:Y:S01]  /*9b40*/  STL [R1+0x12c0], R142 ;  /* 0x0012c08e01007387 */ /* 0x000fe20000100800 */
[----:B0-----:R-:W-:-:S05]  /*9b50*/  IMAD.MOV.U32 R25, RZ, RZ, R142 ;  /* 0x000000ffff197224 */ /* 0x001fca00078e008e */
[----:B------:R-:W-:Y:S02]  /*9b60*/  @!P1 LOP3.LUT R25, R25, R24, RZ, 0x3c, !PT ;  /* 0x0000001819199212 */ /* 0x000fe400078e3cff */
[----:B------:R-:W-:Y:S02]  /*9b70*/  PRMT R143, RZ, 0x7610, R143 ;  /* 0x00007610ff8f7816 */ /* 0x000fe4000000008f */
        /* <DEDUP_REMOVED lines=10> */
[----:B------:R-:W-:-:S05]  /*9c20*/  @!P1 IMAD.MOV.U32 R25, RZ, RZ, R145 ;  /* 0x000000ffff199224 */ /* 0x000fca00078e0091 */
[----:B------:R0:W3:Y:S01]  /*9c30*/  @!P1 LDG.E.U8 R141, desc[UR6][R24.64] ;  /* 0x00000006188d9981 */ /* 0x0000e2000c1e1100 */
[----:B------:R-:W-:Y:S01]  /*9c40*/  IADD3 R142, P4, PT, R27, R4, RZ ;  /* 0x000000041b8e7210 */ /* 0x000fe20007f9e0ff */
[----:B------:R-:W-:Y:S02]  /*9c50*/  VIADD R28, R68, 0xffffffcf ;  /* 0xffffffcf441c7836 */ /* 0x000fe40000000000 */
[----:B------:R-:W-:Y:S04]  /*9c60*/  STL [R1+0x12c4], R145 ;  /* 0x0012c49101007387 */ /* 0x000fe80000100800 */
[----:B------:R-:W-:Y:S01]  /*9c70*/  STL [R1+0x12d0], R142 ;  /* 0x0012d08e01007387 */ /* 0x000fe20000100800 */
[----:B------:R-:W-:Y:S01]  /*9c80*/  ISETP.GE.U32.AND P5, PT, R28, 0x7ffffed0, PT ;  /* 0x7ffffed01c00780c */ /* 0x000fe20003fa6070 */
[----:B0-----:R-:W-:Y:S01]  /*9c90*/  @!P1 IMAD.MOV.U32 R24, RZ, RZ, R142 ;  /* 0x000000ffff189224 */ /* 0x001fe200078e008e */
[----:B------:R-:W-:-:S02]  /*9ca0*/  PRMT R28, RZ, 0x7610, R28 ;  /* 0x00007610ff1c7816 */ /* 0x000fc4000000001c */
[----:B------:R-:W-:Y:S02]  /*9cb0*/  PRMT R139, RZ, 0x7610, R139 ;  /* 0x00007610ff8b7816 */ /* 0x000fe4000000008b */
[----:B------:R-:W-:Y:S01]  /*9cc0*/  PRMT R140, RZ, 0x7610, R140 ;  /* 0x00007610ff8c7816 */ /* 0x000fe2000000008c */
[----:B--2---:R0:W-:Y:S02]  /*9cd0*/  STL [R1+0xa24], R143 ;  /* 0x000a248f01007387 */ /* 0x0041e40000100800 */
[----:B0-----:R-:W-:-:S04]  /*9ce0*/  IMAD.X R143, R26, 0x1, R8, P4 ;  /* 0x000000011a8f7824 */ /* 0x001fc800020e0608 */
[----:B------:R-:W-:Y:S01]  /*9cf0*/  @!P1 IMAD.MOV.U32 R25, RZ, RZ, R143 ;  /* 0x000000ffff199224 */ /* 0x000fe200078e008f */
[----:B---3--:R0:W-:Y:S04]  /*9d00*/  STL [R1+0xa20], R141 ;  /* 0x000a208d01007387 */ /* 0x0081e80000100800 */
[----:B------:R1:W2:Y:S01]  /*9d10*/  @!P1 LDG.E.U8 R28, desc[UR6][R24.64] ;  /* 0x00000006181c9981 */ /* 0x0002a2000c1e1100 */
[----:B0-----:R-:W-:Y:S01]  /*9d20*/  IADD3 R141, P4, PT, R27, R5, RZ ;  /* 0x000000051b8d7210 */ /* 0x001fe20007f9e0ff */
[----:B------:R-:W-:Y:S02]  /*9d30*/  IMAD R27, R67, 0x2e, RZ ;  /* 0x0000002e431b7824 */ /* 0x000fe400078e02ff */
[----:B------:R0:W-:Y:S02]  /*9d40*/  STL [R1+0x12cc], R143 ;  /* 0x0012cc8f01007387 */ /* 0x0001e40000100800 */
[----:B------:R-:W-:Y:S01]  /*9d50*/  IMAD.X R142, R26, 0x1, R9, P4 ;  /* 0x000000011a8e7824 */ /* 0x000fe200020e0609 */
[----:B------:R-:W-:Y:S01]  /*9d60*/  SHF.R.S32.HI R26, RZ, 0x1f, R27 ;  /* 0x0000001fff1a7819 */ /* 0x000fe2000001141b */
[----:B-1----:R-:W-:-:S02]  /*9d70*/  @!P1 IMAD.MOV.U32 R24, RZ, RZ, R141 ;  /* 0x000000ffff189224 */ /* 0x002fc400078e008d */
[----:B------:R-:W-:Y:S01]  /*9d80*/  @!P1 IMAD.MOV.U32 R25, RZ, RZ, R142 ;  /* 0x000000ffff199224 */ /* 0x000fe200078e008e */
[----:B0-----:R-:W-:-:S04]  /*9d90*/  IADD3 R143, P4, PT, R27, R2, RZ ;  /* 0x000000021b8f7210 */ /* 0x001fc80007f9e0ff */
[----:B------:R0:W3:Y:S01]  /*9da0*/  @!P1 LDG.E.U8 R139, desc[UR6][R24.64] ;  /* 0x00000006188b9981 */ /* 0x0000e2000c1e1100 */
[----:B------:R-:W-:Y:S02]  /*9db0*/  IMAD.X R144, R26, 0x1, R6, P4 ;  /* 0x000000011a907824 */ /* 0x000fe400020e0606 */
[----:B0-----:R-:W-:Y:S02]  /*9dc0*/  @!P2 IMAD.MOV.U32 R24, RZ, RZ, R143 ;  /* 0x000000ffff18a224 */ /* 0x001fe400078e008f */
[----:B------:R-:W-:-:S05]  /*9dd0*/  @!P2 IMAD.MOV.U32 R25, RZ, RZ, R144 ;  /* 0x000000ffff19a224 */ /* 0x000fca00078e0090 */
[----:B------:R0:W4:Y:S04]  /*9de0*/  @!P2 LDG.E.U8 R140, desc[UR6][R24.64] ;  /* 0x00000006188ca981 */ /* 0x000128000c1e1100 */
[----:B------:R1:W-:Y:S01]  /*9df0*/  STL [R1+0x12d8], R141 ;  /* 0x0012d88d01007387 */ /* 0x0003e20000100800 */
[----:B------:R-:W-:Y:S02]  /*9e00*/  PRMT R138, RZ, 0x7610, R138 ;  /* 0x00007610ff8a7816 */ /* 0x000fe4000000008a */
[----:B-1----:R-:W-:-:S05]  /*9e10*/  IADD3 R141, P1, PT, R27, R3, RZ ;  /* 0x000000031b8d7210 */ /* 0x002fca0007f3e0ff */
[----:B0-----:R-:W-:Y:S01]  /*9e20*/  @!P2 IMAD.MOV.U32 R24, RZ, RZ, R141 ;  /* 0x000000ffff18a224 */ /* 0x001fe200078e008d */
[----:B--2---:R-:W-:Y:S04]  /*9e30*/  STL [R1+0xa1c], R28 ;  /* 0x000a1c1c01007387 */ /* 0x004fe80000100800 */
[----:B------:R0:W-:Y:S02]  /*9e40*/  STL [R1+0x12d4], R142 ;  /* 0x0012d48e01007387 */ /* 0x0001e40000100800 */
[----:B0-----:R-:W-:-:S04]  /*9e50*/  IMAD.X R142, R26, 0x1, R7, P1 ;  /* 0x000000011a8e7824 */ /* 0x001fc800008e0607 */
[----:B------:R-:W-:Y:S01]  /*9e60*/  @!P2 IMAD.MOV.U32 R25, RZ, RZ, R142 ;  /* 0x000000ffff19a224 */ /* 0x000fe200078e008e */
[----:B------:R-:W-:Y:S04]  /*9e70*/  STL [R1+0x12e0], R143 ;  /* 0x0012e08f01007387 */ /* 0x000fe80000100800 */
[----:B------:R-:W-:Y:S04]  /*9e80*/  STL [R1+0x12e8], R141 ;  /* 0x0012e88d01007387 */ /* 0x000fe80000100800 */
[----:B------:R0:W2:Y:S04]  /*9e90*/  @!P2 LDG.E.U8 R138, desc[UR6][R24.64] ;  /* 0x00000006188aa981 */ /* 0x0000a8000c1e1100 */
[----:B------:R-:W-:Y:S04]  /*9ea0*/  STL [R1+0x12dc], R144 ;  /* 0x0012dc9001007387 */ /* 0x000fe80000100800 */
[----:B---3--:R1:W-:Y:S01]  /*9eb0*/  STL [R1+0xa18], R139 ;  /* 0x000a188b01007387 */ /* 0x0083e20000100800 */
[----:B------:R-:W-:-:S03]  /*9ec0*/  VIADD R28, R68, 0xffffffce ;  /* 0xffffffce441c7836 */ /* 0x000fc60000000000 */
[----:B------:R-:W-:Y:S01]  /*9ed0*/  STL [R1+0x12e4], R142 ;  /* 0x0012e48e01007387 */ /* 0x000fe20000100800 */
[----:B-1----:R-:W-:-:S05]  /*9ee0*/  IADD3 R139, P1, PT, R27, R4, RZ ;  /* 0x000000041b8b7210 */ /* 0x002fca0007f3e0ff */
[----:B------:R-:W-:Y:S01]  /*9ef0*/  STL [R1+0x12f0], R139 ;  /* 0x0012f08b01007387 */ /* 0x000fe20000100800 */
[----:B------:R-:W-:-:S03]  /*9f00*/  ISETP.GE.U32.AND P4, PT, R28, 0x7ffffecf, PT ;  /* 0x7ffffecf1c00780c */ /* 0x000fc60003f86070 */
[----:B----4-:R1:W-:Y:S01]  /*9f10*/  STL [R1+0xa14], R140 ;  /* 0x000a148c01007387 */ /* 0x0103e20000100800 */
[----:B------:R-:W-:Y:S01]  /*9f20*/  PRMT R28, RZ, 0x7610, R28 ;  /* 0x00007610ff1c7816 */ /* 0x000fe2000000001c */
[----:B0-----:R-:W-:Y:S02]  /*9f30*/  @!P2 IMAD.MOV.U32 R24, RZ, RZ, R139 ;  /* 0x000000ffff18a224 */ /* 0x001fe400078e008b */
[----:B-1----:R-:W-:-:S04]  /*9f40*/  IMAD.X R140, R26, 0x1, R8, P1 ;  /* 0x000000011a8c7824 */ /* 0x002fc800008e0608 */
[----:B------:R-:W-:-:S05]  /*9f50*/  @!P2 IMAD.MOV.U32 R25, RZ, RZ, R140 ;  /* 0x000000ffff19a224 */ /* 0x000fca00078e008c */
[----:B------:R0:W3:Y:S01]  /*9f60*/  @!P2 LDG.E.U8 R28, desc[UR6][R24.64] ;  /* 0x00000006181ca981 */ /* 0x0000e2000c1e1100 */
[----:B------:R-:W-:Y:S02]  /*9f70*/  PRMT R136, RZ, 0x7610, R136 ;  /* 0x00007610ff887816 */ /* 0x000fe40000000088 */
[----:B------:R-:W-:Y:S02]  /*9f80*/  PRMT R137, RZ, 0x7610, R137 ;  /* 0x00007610ff897816 */ /* 0x000fe40000000089 */
[----:B------:R-:W-:Y:S01]  /*9f90*/  PRMT R135, RZ, 0x7610, R135 ;  /* 0x00007610ff877816 */ /* 0x000fe20000000087 */
[----:B--2---:R1:W-:Y:S04]  /*9fa0*/  STL [R1+0xa0c], R138 ;  /* 0x000a0c8a01007387 */ /* 0x0043e80000100800 */
[----:B------:R2:W-:Y:S01]  /*9fb0*/  STL [R1+0x12ec], R140 ;  /* 0x0012ec8c01007387 */ /* 0x0005e20000100800 */
[----:B-1----:R-:W-:Y:S01]  /*9fc0*/  IADD3 R138, P1, PT, R27, R5, RZ ;  /* 0x000000051b8a7210 */ /* 0x002fe20007f3e0ff */
[----:B------:R-:W-:-:S04]  /*9fd0*/  IMAD R27, R67, 0x2f, RZ ;  /* 0x0000002f431b7824 */ /* 0x000fc800078e02ff */
[----:B------:R-:W-:Y:S01]  /*9fe0*/  IMAD.X R139, R26, 0x1, R9, P1 ;  /* 0x000000011a8b7824 */ /* 0x000fe200008e0609 */
[----:B------:R-:W-:Y:S02]  /*9ff0*/  SHF.R.S32.HI R26, RZ, 0x1f, R27 ;  /* 0x0000001fff1a7819 */ /* 0x000fe4000001141b */
[C---:B--2---:R-:W-:Y:S01]  /*a000*/  IADD3 R140, P1, PT, R27.reuse, R2, RZ ;  /* 0x000000021b8c7210 */ /* 0x044fe20007f3e0ff */
[----:B0-----:R-:W-:Y:S02]  /*a010*/  @!P2 IMAD.MOV.U32 R24, RZ, RZ, R138 ;  /* 0x000000ffff18a224 */ /* 0x001fe400078e008a */
[----:B------:R-:W-:Y:S02]  /*a020*/  @!P2 IMAD.MOV.U32 R25, RZ, RZ, R139 ;  /* 0x000000ffff19a224 */ /* 0x000fe400078e008b */
[----:B------:R-:W-:Y:S01]  /*a030*/  IMAD.X R141, R26, 0x1, R6, P1 ;  /* 0x000000011a8d7824 */ /* 0x000fe200008e0606 */
[----:B------:R0:W-:Y:S04]  /*a040*/  STL [R1+0x12f8], R138 ;  /* 0x0012f88a01007387 */ /* 0x0001e80000100800 */
[----:B------:R1:W2:Y:S01]  /*a050*/  @!P2 LDG.E.U8 R136, desc[UR6][R24.64] ;  /* 0x000000061888a981 */ /* 0x0002a2000c1e1100 */
[----:B0-----:R-:W-:Y:S01]  /*a060*/  IADD3 R138, P2, PT, R27, R3, RZ ;  /* 0x000000031b8a7210 */ /* 0x001fe20007f5e0ff */
[----:B-1----:R-:W-:-:S02]  /*a070*/  @!P6 IMAD.MOV.U32 R24, RZ, RZ, R140 ;  /* 0x000000ffff18e224 */ /* 0x002fc400078e008c */
[----:B------:R-:W-:-:S05]  /*a080*/  @!P6 IMAD.MOV.U32 R25, RZ, RZ, R141 ;  /* 0x000000ffff19e224 */ /* 0x000fca00078e008d */
[----:B------:R0:W4:Y:S04]  /*a090*/  @!P6 LDG.E.U8 R137, desc[UR6][R24.64] ;  /* 0x000000061889e981 */ /* 0x000128000c1e1100 */
[----:B---3--:R-:W-:Y:S04]  /*a0a0*/  STL [R1+0xa08], R28 ;  /* 0x000a081c01007387 */ /* 0x008fe80000100800 */
[----:B------:R1:W-:Y:S01]  /*a0b0*/  STL [R1+0x12f4], R139 ;  /* 0x0012f48b01007387 */ /* 0x0003e20000100800 */
[----:B0-----:R-:W-:Y:S02]  /*a0c0*/  @!P6 IMAD.MOV.U32 R24, RZ, RZ, R138 ;  /* 0x000000ffff18e224 */ /* 0x001fe400078e008a */
[----:B-1----:R-:W-:-:S04]  /*a0d0*/  IMAD.X R139, R26, 0x1, R7, P2 ;  /* 0x000000011a8b7824 */ /* 0x002fc800010e0607 */
[----:B------:R-:W-:-:S05]  /*a0e0*/  @!P6 IMAD.MOV.U32 R25, RZ, RZ, R139 ;  /* 0x000000ffff19e224 */ /* 0x000fca00078e008b */
[----:B------:R0:W3:Y:S04]  /*a0f0*/  @!P6 LDG.E.U8 R135, desc[UR6][R24.64] ;  /* 0x000000061887e981 */ /* 0x0000e8000c1e1100 */
[----:B------:R-:W-:Y:S04]  /*a100*/  STL [R1+0x1300], R140 ;  /* 0x0013008c01007387 */ /* 0x000fe80000100800 */
[----:B------:R-:W-:Y:S04]  /*a110*/  STL [R1+0x1308], R138 ;  /* 0x0013088a01007387 */ /* 0x000fe80000100800 */
[----:B------:R-:W-:Y:S01]  /*a120*/  STL [R1+0x12fc], R141 ;  /* 0x0012fc8d01007387 */ /* 0x000fe20000100800 */
[----:B------:R-:W-:-:S05]  /*a130*/  VIADD R28, R68, 0xffffffcd ;  /* 0xffffffcd441c7836 */ /* 0x000fca0000000000 */
[----:B------:R-:W-:Y:S02]  /*a140*/  ISETP.GE.U32.AND P1, PT, R28, 0x7ffffece, PT ;  /* 0x7ffffece1c00780c */ /* 0x000fe40003f26070 */
[----:B------:R-:W-:Y:S02]  /*a150*/  PRMT R28, RZ, 0x7610, R28 ;  /* 0x00007610ff1c7816 */ /* 0x000fe4000000001c */
[----:B------:R-:W-:Y:S02]  /*a160*/  PRMT R133, RZ, 0x7610, R133 ;  /* 0x00007610ff857816 */ /* 0x000fe40000000085 */
[----:B------:R-:W-:Y:S01]  /*a170*/  PRMT R134, RZ, 0x7610, R134 ;  /* 0x00007610ff867816 */ /* 0x000fe20000000086 */
[----:B--2---:R1:W-:Y:S04]  /*a180*/  STL [R1+0xa04], R136 ;  /* 0x000a048801007387 */ /* 0x0043e80000100800 */
[----:B------:R-:W-:Y:S01]  /*a190*/  STL [R1+0x1304], R139 ;  /* 0x0013048b01007387 */ /* 0x000fe20000100800 */
[----:B-1----:R-:W-:-:S05]  /*a1a0*/  IADD3 R136, P2, PT, R27, R4, RZ ;  /* 0x000000041b887210 */ /* 0x002fca0007f5e0ff */
[----:B------:R-:W-:Y:S04]  /*a1b0*/  STL [R1+0x1310], R136 ;  /* 0x0013108801007387 */ /* 0x000fe80000100800 */
[----:B----4-:R1:W-:Y:S01]  /*a1c0*/  STL [R1+0xa00], R137 ;  /* 0x000a008901007387 */ /* 0x0103e20000100800 */
[----:B0-----:R-:W-:Y:S02]  /*a1d0*/  @!P6 IMAD.MOV.U32 R24, RZ, RZ, R136 ;  /* 0x000000ffff18e224 */ /* 0x001fe400078e0088 */
[----:B-1----:R-:W-:-:S04]  /*a1e0*/  IMAD.X R137, R26, 0x1, R8, P2 ;  /* 0x000000011a897824 */ /* 0x002fc800010e0608 */
[----:B------:R-:W-:-:S05]  /*a1f0*/  @!P6 IMAD.MOV.U32 R25, RZ, RZ, R137 ;  /* 0x000000ffff19e224 */ /* 0x000fca00078e0089 */
[----:B------:R0:W2:Y:S04]  /*a200*/  @!P6 LDG.E.U8 R28, desc[UR6][R24.64] ;  /* 0x00000006181ce981 */ /* 0x0000a8000c1e1100 */
[----:B---3--:R1:W-:Y:S04]  /*a210*/  STL [R1+0x9fc], R135 ;  /* 0x0009fc8701007387 */ /* 0x0083e80000100800 */
[----:B------:R3:W-:Y:S01]  /*a220*/  STL [R1+0x130c], R137 ;  /* 0x00130c8901007387 */ /* 0x0007e20000100800 */
[----:B-1----:R-:W-:Y:S01]  /*a230*/  IADD3 R135, P2, PT, R27, R5, RZ ;  /* 0x000000051b877210 */ /* 0x002fe20007f5e0ff */
[----:B------:R-:W-:-:S04]  /*a240*/  IMAD R27, R67, 0x30, RZ ;  /* 0x00000030431b7824 */ /* 0x000fc800078e02ff */
[----:B------:R-:W-:Y:S01]  /*a250*/  IMAD.X R136, R26, 0x1, R9, P2 ;  /* 0x000000011a887824 */ /* 0x000fe200010e0609 */
[----:B------:R-:W-:Y:S02]  /*a260*/  SHF.R.S32.HI R26, RZ, 0x1f, R27 ;  /* 0x0000001fff1a7819 */ /* 0x000fe4000001141b */
[----:B---3--:R-:W-:Y:S01]  /*a270*/  IADD3 R137, P2, PT, R27, R2, RZ ;  /* 0x000000021b897210 */ /* 0x008fe20007f5e0ff */
[----:B0-----:R-:W-:Y:S02]  /*a280*/  @!P6 IMAD.MOV.U32 R24, RZ, RZ, R135 ;  /* 0x000000ffff18e224 */ /* 0x001fe400078e0087 */
[----:B------:R-:W-:Y:S02]  /*a290*/  @!P6 IMAD.MOV.U32 R25, RZ, RZ, R136 ;  /* 0x000000ffff19e224 */ /* 0x000fe400078e0088 */
[----:B------:R-:W-:-:S03]  /*a2a0*/  IMAD.X R138, R26, 0x1, R6, P2 ;  /* 0x000000011a8a7824 */ /* 0x000fc600010e0606 */
[----:B------:R0:W3:Y:S02]  /*a2b0*/  @!P6 LDG.E.U8 R133, desc[UR6][R24.64] ;  /* 0x000000061885e981 */ /* 0x0000e4000c1e1100 */
        /* <DEDUP_REMOVED lines=627> */
[----:B------:R-:W-:Y:S01]  /*c9f0*/  @!P5 IMAD.MOV.U32 R25, RZ, RZ, R89 ;  /* 0x000000ffff19d224 */ /* 0x000fe200078e0059 */
[----:B------:R-:W-:Y:S04]  /*ca00*/  STL [R1+0x150c], R89 ;  /* 0x00150c5901007387 */ /* 0x000fe80000100800 */
[----:B------:R0:W2:Y:S04]  /*ca10*/  @!P5 LDG.E.U8 R28, desc[UR6][R24.64] ;  /* 0x00000006181cd981 */ /* 0x0000a8000c1e1100 */
[----:B---3--:R1:W-:Y:S02]  /*ca20*/  STL [R1+0x930], R87 ;  /* 0x0009305701007387 */ /* 0x0083e40000100800 */
[----:B-1----:R-:W-:Y:S01]  /*ca30*/  IADD3 R87, P6, PT, R27, R5, RZ ;  /* 0x000000051b577210 */ /* 0x002fe20007fde0ff */
[----:B------:R-:W-:-:S04]  /*ca40*/  IMAD.SHL.U32 R27, R67, 0x40, RZ ;  /* 0x00000040431b7824 */ /* 0x000fc800078e00ff */
[----:B------:R-:W-:Y:S01]  /*ca50*/  IMAD.X R88, R26, 0x1, R9, P6 ;  /* 0x000000011a587824 */ /* 0x000fe200030e0609 */
[----:B------:R-:W-:Y:S02]  /*ca60*/  SHF.R.S32.HI R26, RZ, 0x1f, R27 ;  /* 0x0000001fff1a7819 */ /* 0x000fe4000001141b */
[----:B------:R-:W-:Y:S01]  /*ca70*/  IADD3 R89, P6, PT, R27, R2, RZ ;  /* 0x000000021b597210 */ /* 0x000fe20007fde0ff */
        /* <DEDUP_REMOVED lines=419> */
[----:B---3--:R1:W-:Y:S01]  /*e4b0*/  STL [R1], R53 ;  /* 0x0000003501007387 */ /* 0x0083e20000100800 */
        /* <DEDUP_REMOVED lines=174> */
[----:B--2---:R1:W-:Y:S02]  /*efa0*/  STL [R1+0x874], R40 ;  /* 0x0008742801007387 */ /* 0x0043e40000100800 */
[----:B-1----:R-:W-:Y:S01]  /*efb0*/  IADD3 R40, P6, PT, R27, R5, RZ ;  /* 0x000000051b287210 */ /* 0x002fe20007fde0ff */
[----:B------:R-:W-:Y:S01]  /*efc0*/  IMAD R27, R67, 0x4f, RZ ;  /* 0x0000004f431b7824 */ /* 0x000fe200078e02ff */
[----:B------:R1:W-:Y:S03]  /*efd0*/  STL [R1+0x16ec], R42 ;  /* 0x0016ec2a01007387 */ /* 0x0003e60000100800 */
[----:B------:R-:W-:Y:S01]  /*efe0*/  IMAD.X R41, R26, 0x1, R9, P6 ;  /* 0x000000011a297824 */ /* 0x000fe200030e0609 */
[----:B------:R-:W-:Y:S01]  /*eff0*/  SHF.R.S32.HI R26, RZ, 0x1f, R27 ;  /* 0x0000001fff1a7819 */ /* 0x000fe2000001141b */
[----:B0-----:R-:W-:-:S02]  /*f000*/  @!P5 IMAD.MOV.U32 R24, RZ, RZ, R40 ;  /* 0x000000ffff18d224 */ /* 0x001fc400078e0028 */
[----:B------:R-:W-:Y:S01]  /*f010*/  @!P5 IMAD.MOV.U32 R25, RZ, RZ, R41 ;  /* 0x000000ffff19d224 */ /* 0x000fe200078e0029 */
[C---:B-1----:R-:W-:Y:S01]  /*f020*/  IADD3 R42, P6, PT, R27.reuse, R2, RZ ;  /* 0x000000021b2a7210 */ /* 0x042fe20007fde0ff */
[----:B------:R0:W-:Y:S04]  /*f030*/  STL [R1+0x16f8], R40 ;  /* 0x0016f82801007387 */ /* 0x0001e80000100800 */
[----:B------:R1:W2:Y:S01]  /*f040*/  @!P5 LDG.E.U8 R38, desc[UR6][R24.64] ;  /* 0x000000061826d981 */ /* 0x0002a2000c1e1100 */
[----:B------:R-:W-:Y:S01]  /*f050*/  IMAD.X R43, R26, 0x1, R6, P6 ;  /* 0x000000011a2b7824 */ /* 0x000fe200030e0606 */
[----:B0-----:R-:W-:Y:S01]  /*f060*/  IADD3 R40, P5, PT, R27, R3, RZ ;  /* 0x000000031b287210 */ /* 0x001fe20007fbe0ff */
[----:B-1----:R-:W-:Y:S02]  /*f070*/  @!P4 IMAD.MOV.U32 R24, RZ, RZ, R42 ;  /* 0x000000ffff18c224 */ /* 0x002fe400078e002a */
        /* <DEDUP_REMOVED lines=25> */
[----:B---3--:R1:W-:Y:S02]  /*f210*/  STL [R1+0x860], R37 ;  /* 0x0008602501007387 */ /* 0x0083e40000100800 */
[----:B-1----:R-:W-:-:S05]  /*f220*/  IADD3 R37, P5, PT, R27, R5, RZ ;  /* 0x000000051b257210 */ /* 0x002fca0007fbe0ff */
[----:B------:R-:W-:Y:S02]  /*f230*/  IMAD.X R38, R26, 0x1, R9, P5 ;  /* 0x000000011a267824 */ /* 0x000fe400028e0609 */
[----:B0-----:R-:W-:Y:S02]  /*f240*/  @!P4 IMAD.MOV.U32 R24, RZ, RZ, R37 ;  /* 0x000000ffff18c224 */ /* 0x001fe400078e0025 */
[----:B------:R-:W-:-:S05]  /*f250*/  @!P4 IMAD.MOV.U32 R25, RZ, RZ, R38 ;  /* 0x000000ffff19c224 */ /* 0x000fca00078e0026 */
[----:B------:R0:W3:Y:S01]  /*f260*/  @!P4 LDG.E.U8 R35, desc[UR6][R24.64] ;  /* 0x000000061823c981 */ /* 0x0000e2000c1e1100 */
[----:B------:R-:W-:-:S03]  /*f270*/  IMAD R27, R67, 0x50, RZ ;  /* 0x00000050431b7824 */ /* 0x000fc600078e02ff */
[----:B------:R1:W-:Y:S02]  /*f280*/  STL [R1+0x170c], R39 ;  /* 0x00170c2701007387 */ /* 0x0003e40000100800 */
[----:B------:R-:W-:Y:S02]  /*f290*/  SHF.R.S32.HI R26, RZ, 0x1f, R27 ;  /* 0x0000001fff1a7819 */ /* 0x000fe4000001141b */
[----:B-1----:R-:W-:-:S05]  /*f2a0*/  IADD3 R39, P5, PT, R27, R2, RZ ;  /* 0x000000021b277210 */ /* 0x002fca0007fbe0ff */
[----:B------:R-:W-:Y:S02]  /*f2b0*/  IMAD.X R40, R26, 0x1, R6, P5 ;  /* 0x000000011a287824 */ /* 0x000fe400028e0606 */
[----:B0-----:R-:W-:Y:S02]  /*f2c0*/  @!P1 IMAD.MOV.U32 R24, RZ, RZ, R39 ;  /* 0x000000ffff189224 */ /* 0x001fe400078e0027 */
[----:B------:R-:W-:-:S05]  /*f2d0*/  @!P1 IMAD.MOV.U32 R25, RZ, RZ, R40 ;  /* 0x000000ffff199224 */ /* 0x000fca00078e0028 */
[----:B------:R0:W4:Y:S04]  /*f2e0*/  @!P1 LDG.E.U8 R165, desc[UR6][R24.64] ;  /* 0x0000000618a59981 */ /* 0x000128000c1e1100 */
[----:B------:R-:W-:Y:S01]  /*f2f0*/  STL [R1+0x1718], R37 ;  /* 0x0017182501007387 */ /* 0x000fe20000100800 */
[----:B------:R-:W-:Y:S02]  /*f300*/  PRMT R164, RZ, 0x7610, R164 ;  /* 0x00007610ffa47816 */ /* 0x000fe400000000a4 */
[----:B------:R-:W-:Y:S02]  /*f310*/  PRMT R163, RZ, 0x7610, R163 ;  /* 0x00007610ffa37816 */ /* 0x000fe400000000a3 */
[----:B------:R-:W-:Y:S02]  /*f320*/  PRMT R162, RZ, 0x7610, R162 ;  /* 0x00007610ffa27816 */ /* 0x000fe400000000a2 */
[----:B------:R-:W-:Y:S01]  /*f330*/  PRMT R161, RZ, 0x7610, R161 ;  /* 0x00007610ffa17816 */ /* 0x000fe200000000a1 */
[----:B--2---:R1:W-:Y:S04]  /*f340*/  STL [R1+0x85c], R28 ;  /* 0x00085c1c01007387 */ /* 0x0043e80000100800 */
[----:B------:R-:W-:Y:S01]  /*f350*/  STL [R1+0x1714], R38 ;  /* 0x0017142601007387 */ /* 0x000fe20000100800 */
[----:B-1----:R-:W-:-:S05]  /*f360*/  VIADD R28, R68, 0xffffffac ;  /* 0xffffffac441c7836 */ /* 0x002fca0000000000 */
[----:B------:R-:W-:Y:S01]  /*f370*/  ISETP.GE.U32.AND P5, PT, R28, 0x7ffffead, PT ;  /* 0x7ffffead1c00780c */ /* 0x000fe20003fa6070 */
[----:B---3--:R1:W-:Y:S02]  /*f380*/  STL [R1+0x858], R35 ;  /* 0x0008582301007387 */ /* 0x0083e40000100800 */
[----:B-1----:R-:W-:-:S05]  /*f390*/  IADD3 R35, P4, PT, R27, R3, RZ ;  /* 0x000000031b237210 */ /* 0x002fca0007f9e0ff */
[C---:B------:R-:W-:Y:S01]  /*f3a0*/  IMAD.X R38, R26.reuse, 0x1, R7, P4 ;  /* 0x000000011a267824 */ /* 0x040fe200020e0607 */
[----:B------:R-:W-:Y:S01]  /*f3b0*/  IADD3 R37, P4, PT, R27, R4, RZ ;  /* 0x000000041b257210 */ /* 0x000fe20007f9e0ff */
[----:B0-----:R-:W-:Y:S02]  /*f3c0*/  @!P1 IMAD.MOV.U32 R24, RZ, RZ, R35 ;  /* 0x000000ffff189224 */ /* 0x001fe400078e0023 */
[----:B------:R-:W-:Y:S02]  /*f3d0*/  @!P1 IMAD.MOV.U32 R25, RZ, RZ, R38 ;  /* 0x000000ffff199224 */ /* 0x000fe400078e0026 */
[----:B------:R-:W-:-:S03]  /*f3e0*/  IMAD.X R28, R26, 0x1, R8, P4 ;  /* 0x000000011a1c7824 */ /* 0x000fc600020e0608 */
[----:B------:R0:W2:Y:S02]  /*f3f0*/  @!P1 LDG.E.U8 R164, desc[UR6][R24.64] ;  /* 0x0000000618a49981 */ /* 0x0000a4000c1e1100 */
[----:B0-----:R-:W-:Y:S02]  /*f400*/  @!P1 IMAD.MOV.U32 R24, RZ, RZ, R37 ;  /* 0x000000ffff189224 */ /* 0x001fe400078e0025 */
[----:B------:R-:W-:Y:S01]  /*f410*/  @!P1 IMAD.MOV.U32 R25, RZ, RZ, R28 ;  /* 0x000000ffff199224 */ /* 0x000fe200078e001c */
[----:B------:R-:W-:Y:S04]  /*f420*/  STL [R1+0x1720], R39 ;  /* 0x0017202701007387 */ /* 0x000fe80000100800 */
[----:B------:R0:W3:Y:S04]  /*f430*/  @!P1 LDG.E.U8 R163, desc[UR6][R24.64] ;  /* 0x0000000618a39981 */ /* 0x0000e8000c1e1100 */
[----:B------:R1:W-:Y:S04]  /*f440*/  STL [R1+0x1728], R35 ;  /* 0x0017282301007387 */ /* 0x0003e80000100800 */
[----:B------:R-:W-:Y:S04]  /*f450*/  STL [R1+0x171c], R40 ;  /* 0x00171c2801007387 */ /* 0x000fe80000100800 */
[----:B------:R-:W-:Y:S01]  /*f460*/  STL [R1+0x1724], R38 ;  /* 0x0017242601007387 */ /* 0x000fe20000100800 */
[----:B-1----:R-:W-:Y:S01]  /*f470*/  IADD3 R35, P4, PT, R27, R5, RZ ;  /* 0x000000051b237210 */ /* 0x002fe20007f9e0ff */
[----:B------:R-:W-:-:S02]  /*f480*/  IMAD R27, R67, 0x51, RZ ;  /* 0x00000051431b7824 */ /* 0x000fc400078e02ff */
[----:B----4-:R-:W-:Y:S04]  /*f490*/  STL [R1+0x35b8], R165 ;  /* 0x0035b8a501007387 */ /* 0x010fe80000100800 */
[----:B------:R1:W-:Y:S01]  /*f4a0*/  STL [R1+0x1730], R37 ;  /* 0x0017302501007387 */ /* 0x0003e20000100800 */
[----:B0-----:R-:W-:Y:S02]  /*f4b0*/  @!P1 IMAD.MOV.U32 R24, RZ, RZ, R35 ;  /* 0x000000ffff189224 */ /* 0x001fe400078e0023 */
[----:B-1----:R-:W-:Y:S01]  /*f4c0*/  IMAD.X R37, R26, 0x1, R9, P4 ;  /* 0x000000011a257824 */ /* 0x002fe200020e0609 */
[----:B------:R-:W-:Y:S02]  /*f4d0*/  SHF.R.S32.HI R26, RZ, 0x1f, R27 ;  /* 0x0000001fff1a7819 */ /* 0x000fe4000001141b */
[----:B------:R-:W-:Y:S01]  /*f4e0*/  IADD3 R39, P4, PT, R27, R2, RZ ;  /* 0x000000021b277210 */ /* 0x000fe20007f9e0ff */
[----:B------:R-:W-:-:S04]  /*f4f0*/  @!P1 IMAD.MOV.U32 R25, RZ, RZ, R37 ;  /* 0x000000ffff199224 */ /* 0x000fc800078e0025 */
[----:B------:R-:W-:Y:S01]  /*f500*/  IMAD.X R40, R26, 0x1, R6, P4 ;  /* 0x000000011a287824 */ /* 0x000fe200020e0606 */
[----:B------:R0:W4:Y:S02]  /*f510*/  @!P1 LDG.E.U8 R162, desc[UR6][R24.64] ;  /* 0x0000000618a29981 */ /* 0x000124000c1e1100 */
[----:B0-----:R-:W-:Y:S02]  /*f520*/  @!P2 IMAD.MOV.U32 R24, RZ, RZ, R39 ;  /* 0x000000ffff18a224 */ /* 0x001fe400078e0027 */
[----:B------:R-:W-:-:S05]  /*f530*/  @!P2 IMAD.MOV.U32 R25, RZ, RZ, R40 ;  /* 0x000000ffff19a224 */ /* 0x000fca00078e0028 */
[----:B------:R0:W4:Y:S01]  /*f540*/  @!P2 LDG.E.U8 R161, desc[UR6][R24.64] ;  /* 0x0000000618a1a981 */ /* 0x000122000c1e1100 */
[----:B------:R-:W-:Y:S02]  /*f550*/  PRMT R160, RZ, 0x7610, R160 ;  /* 0x00007610ffa07816 */ /* 0x000fe400000000a0 */
[----:B------:R-:W-:Y:S02]  /*f560*/  PRMT R159, RZ, 0x7610, R159 ;  /* 0x00007610ff9f7816 */ /* 0x000fe4000000009f */
[----:B------:R-:W-:Y:S02]  /*f570*/  PRMT R158, RZ, 0x7610, R158 ;  /* 0x00007610ff9e7816 */ /* 0x000fe4000000009e */
[----:B------:R-:W-:Y:S01]  /*f580*/  PRMT R36, RZ, 0x7610, R36 ;  /* 0x00007610ff247816 */ /* 0x000fe20000000024 */
[----:B--2---:R-:W-:Y:S04]  /*f590*/  STL [R1+0x35bc], R164 ;  /* 0x0035bca401007387 */ /* 0x004fe80000100800 */
[----:B------:R-:W-:Y:S04]  /*f5a0*/  STL [R1+0x172c], R28 ;  /* 0x00172c1c01007387 */ /* 0x000fe80000100800 */
[----:B------:R1:W-:Y:S02]  /*f5b0*/  STL [R1+0x1738], R35 ;  /* 0x0017382301007387 */ /* 0x0003e40000100800 */
[----:B-1----:R-:W-:-:S02]  /*f5c0*/  IADD3 R35, P1, PT, R27, R3, RZ ;  /* 0x000000031b237210 */ /* 0x002fc40007f3e0ff */
[----:B---3--:R-:W-:Y:S01]  /*f5d0*/  STL [R1+0x35c0], R163 ;  /* 0x0035c0a301007387 */ /* 0x008fe20000100800 */
[----:B------:R-:W-:-:S03]  /*f5e0*/  VIADD R28, R68, 0xffffffab ;  /* 0xffffffab441c7836 */ /* 0x000fc60000000000 */
[----:B------:R1:W-:Y:S01]  /*f5f0*/  STL [R1+0x1734], R37 ;  /* 0x0017342501007387 */ /* 0x0003e20000100800 */
[----:B------:R-:W-:Y:S01]  /*f600*/  IMAD.X R38, R26, 0x1, R7, P1 ;  /* 0x000000011a267824 */ /* 0x000fe200008e0607 */
[----:B------:R-:W-:Y:S01]  /*f610*/  ISETP.GE.U32.AND P4, PT, R28, 0x7ffffeac, PT ;  /* 0x7ffffeac1c00780c */ /* 0x000fe20003f86070 */
[----:B0-----:R-:W-:Y:S02]  /*f620*/  @!P2 IMAD.MOV.U32 R24, RZ, RZ, R35 ;  /* 0x000000ffff18a224 */ /* 0x001fe400078e0023 */
[----:B------:R-:W-:Y:S01]  /*f630*/  @!P2 IMAD.MOV.U32 R25, RZ, RZ, R38 ;  /* 0x000000ffff19a224 */ /* 0x000fe200078e0026 */
[----:B-1----:R-:W-:-:S04]  /*f640*/  IADD3 R37, P1, PT, R27, R4, RZ ;  /* 0x000000041b257210 */ /* 0x002fc80007f3e0ff */
[----:B------:R0:W2:Y:S01]  /*f650*/  @!P2 LDG.E.U8 R160, desc[UR6][R24.64] ;  /* 0x0000000618a0a981 */ /* 0x0000a2000c1e1100 */
[----:B------:R-:W-:Y:S02]  /*f660*/  IMAD.X R28, R26, 0x1, R8, P1 ;  /* 0x000000011a1c7824 */ /* 0x000fe400008e0608 */
[----:B0-----:R-:W-:Y:S02]  /*f670*/  @!P2 IMAD.MOV.U32 R24, RZ, RZ, R37 ;  /* 0x000000ffff18a224 */ /* 0x001fe400078e0025 */
[----:B------:R-:W-:-:S05]  /*f680*/  @!P2 IMAD.MOV.U32 R25, RZ, RZ, R28 ;  /* 0x000000ffff19a224 */ /* 0x000fca00078e001c */
[----:B------:R0:W3:Y:S04]  /*f690*/  @!P2 LDG.E.U8 R159, desc[UR6][R24.64] ;  /* 0x00000006189fa981 */ /* 0x0000e8000c1e1100 */
[----:B----4-:R-:W-:Y:S04]  /*f6a0*/  STL [R1+0x35c4], R162 ;  /* 0x0035c4a201007387 */ /* 0x010fe80000100800 */
[----:B------:R-:W-:Y:S04]  /*f6b0*/  STL [R1+0x1740], R39 ;  /* 0x0017402701007387 */ /* 0x000fe80000100800 */
[----:B------:R1:W-:Y:S04]  /*f6c0*/  STL [R1+0x1748], R35 ;  /* 0x0017482301007387 */ /* 0x0003e80000100800 */
[----:B------:R-:W-:Y:S04]  /*f6d0*/  STL [R1+0x173c], R40 ;  /* 0x00173c2801007387 */ /* 0x000fe80000100800 */
[----:B------:R-:W-:Y:S01]  /*f6e0*/  STL [R1+0x1744], R38 ;  /* 0x0017442601007387 */ /* 0x000fe20000100800 */
[----:B-1----:R-:W-:Y:S01]  /*f6f0*/  IADD3 R35, P1, PT, R27, R5, RZ ;  /* 0x000000051b237210 */ /* 0x002fe20007f3e0ff */
[----:B------:R-:W-:-:S02]  /*f700*/  IMAD R27, R67, 0x52, RZ ;  /* 0x00000052431b7824 */ /* 0x000fc400078e02ff */
[----:B------:R-:W-:Y:S04]  /*f710*/  STL [R1+0x3554], R161 ;  /* 0x003554a101007387 */ /* 0x000fe80000100800 */
        /* <DEDUP_REMOVED lines=11> */
[----:B------:R-:W-:-:S03]  /*f7d0*/  PRMT R34, RZ, 0x7610, R34 ;  /* 0x00007610ff227816 */ /* 0x000fc60000000022 */
[----:B--2---:R-:W-:Y:S04]  /*f7e0*/  STL [R1+0x3558], R160 ;  /* 0x003558a001007387 */ /* 0x004fe80000100800 */
[----:B------:R-:W-:Y:S04]  /*f7f0*/  STL [R1+0x174c], R28 ;  /* 0x00174c1c01007387 */ /* 0x000fe80000100800 */
[----:B------:R-:W-:Y:S04]  /*f800*/  STL [R1+0x1758], R35 ;  /* 0x0017582301007387 */ /* 0x000fe80000100800 */
[----:B---3--:R-:W-:Y:S04]  /*f810*/  STL [R1+0x355c], R159 ;  /* 0x00355c9f01007387 */ /* 0x008fe80000100800 */
[----:B------:R1:W-:Y:S02]  /*f820*/  STL [R1+0x1754], R37 ;  /* 0x0017542501007387 */ /* 0x0003e40000100800 */
[----:B-1----:R-:W-:-:S05]  /*f830*/  IADD3 R37, P2, PT, R27, R3, RZ ;  /* 0x000000031b257210 */ /* 0x002fca0007f5e0ff */
[----:B------:R-:W-:Y:S02]  /*f840*/  IMAD.X R38, R26, 0x1, R7, P2 ;  /* 0x000000011a267824 */ /* 0x000fe400010e0607 */
[----:B0-----:R-:W-:Y:S02]  /*f850*/  @!P6 IMAD.MOV.U32 R24, RZ, RZ, R37 ;  /* 0x000000ffff18e224 */ /* 0x001fe400078e0025 */
[----:B------:R-:W-:Y:S01]  /*f860*/  @!P6 IMAD.MOV.U32 R25, RZ, RZ, R38 ;  /* 0x000000ffff19e224 */ /* 0x000fe200078e0026 */
[----:B------:R-:W-:-:S04]  /*f870*/  IADD3 R35, P2, PT, R27, R4, RZ ;  /* 0x000000041b237210 */ /* 0x000fc80007f5e0ff */
[----:B------:R0:W2:Y:S01]  /*f880*/  @!P6 LDG.E.U8 R34, desc[UR6][R24.64] ;  /* 0x000000061822e981 */ /* 0x0000a2000c1e1100 */
[----:B------:R-:W-:-:S05]  /*f890*/  VIADD R28, R68, 0xffffffaa ;  /* 0xffffffaa441c7836 */ /* 0x000fca0000000000 */
[----:B------:R-:W-:Y:S02]  /*f8a0*/  ISETP.GE.U32.AND P1, PT, R28, 0x7ffffeab, PT ;  /* 0x7ffffeab1c00780c */ /* 0x000fe40003f26070 */
[----:B------:R-:W-:Y:S01]  /*f8b0*/  PRMT R28, RZ, 0x7610, R28 ;  /* 0x00007610ff1c7816 */ /* 0x000fe2000000001c */
[----:B----4-:R-:W-:Y:S04]  /*f8c0*/  STL [R1+0x3560], R158 ;  /* 0x0035609e01007387 */ /* 0x010fe80000100800 */
[----:B------:R-:W-:Y:S04]  /*f8d0*/  STL [R1+0x1760], R39 ;  /* 0x0017602701007387 */ /* 0x000fe80000100800 */
[----:B------:R-:W-:Y:S04]  /*f8e0*/  STL [R1+0x1768], R37 ;  /* 0x0017682501007387 */ /* 0x000fe80000100800 */
[----:B------:R-:W-:Y:S04]  /*f8f0*/  STL [R1+0x175c], R40 ;  /* 0x00175c2801007387 */ /* 0x000fe80000100800 */
[----:B------:R-:W-:Y:S04]  /*f900*/  STL [R1+0x1764], R38 ;  /* 0x0017642601007387 */ /* 0x000fe80000100800 */
[----:B------:R-:W-:Y:S04]  /*f910*/  STL [R1+0x1770], R35 ;  /* 0x0017702301007387 */ /* 0x000fe80000100800 */
[----:B------:R1:W-:Y:S01]  /*f920*/  STL [R1+0x854], R36 ;  /* 0x0008542401007387 */ /* 0x0003e20000100800 */
[----:B0-----:R-:W-:-:S02]  /*f930*/  @!P6 IMAD.MOV.U32 R24, RZ, RZ, R35 ;  /* 0x000000ffff18e224 */ /* 0x001fc400078e0023 */
        /* <DEDUP_REMOVED lines=21> */
[----:B------:R0:W4:Y:S02]  /*fa90*/  @!P5 LDG.E.U8 R33, desc[UR6][R24.64] ;  /* 0x000000061821d981 */ /* 0x000124000c1e1100 */
[----:B0-----:R-:W-:Y:S02]  /*faa0*/  @!P5 IMAD.MOV.U32 R24, RZ, RZ, R34 ;  /* 0x000000ffff18d224 */ /* 0x001fe400078e0022 */
[----:B---3--:R-:W-:Y:S04]  /*fab0*/  STL [R1+0x84c], R28 ;  /* 0x00084c1c01007387 */ /* 0x008fe80000100800 */
[----:B------:R0:W-:Y:S02]  /*fac0*/  STL [R1+0x1774], R35 ;  /* 0x0017742301007387 */ /* 0x0001e40000100800 */
[----:B0-----:R-:W-:-:S04]  /*fad0*/  IMAD.X R35, R26, 0x1, R7, P6 ;  /* 0x000000011a237824 */ /* 0x001fc800030e0607 */
        /* <DEDUP_REMOVED lines=27> */
[----:B------:R4:W-:Y:S01]  /*fc90*/  STL [R1+0x1798], R30 ;  /* 0x0017981e01007387 */ /* 0x0009e20000100800 */
[C---:B-1----:R-:W-:Y:S02]  /*fca0*/  IADD3 R33, P6, PT, R27.reuse, R2, RZ ;  /* 0x000000021b217210 */ /* 0x042fe40007fde0ff */
[----:B----4-:R-:W-:-:S03]  /*fcb0*/  IADD3 R30, P5, PT, R27, R3, RZ ;  /* 0x000000031b1e7210 */ /* 0x010fc60007fbe0ff */
[----:B------:R-:W-:Y:S01]  /*fcc0*/  IMAD.X R34, R26, 0x1, R6, P6 ;  /* 0x000000011a227824 */ /* 0x000fe200030e0606 */
[----:B------:R-:W-:Y:S01]  /*fcd0*/  PRMT R32, RZ, 0x7610, R32 ;  /* 0x00007610ff207816 */ /* 0x000fe20000000020 */
[----:B0-----:R-:W-:Y:S02]  /*fce0*/  @!P4 IMAD.MOV.U32 R24, RZ, RZ, R33 ;  /* 0x000000ffff18c224 */ /* 0x001fe400078e0021 */
[----:B------:R-:W-:Y:S01]  /*fcf0*/  @!P4 IMAD.MOV.U32 R25, RZ, RZ, R34 ;  /* 0x000000ffff19c224 */ /* 0x000fe200078e0022 */
[----:B------:R-:W-:-:S04]  /*fd00*/  PRMT R22, RZ, 0x7610, R22 ;  /* 0x00007610ff167816 */ /* 0x000fc80000000016 */
[----:B------:R0:W4:Y:S01]  /*fd10*/  @!P4 LDG.E.U8 R32, desc[UR6][R24.64] ;  /* 0x000000061820c981 */ /* 0x000122000c1e1100 */
[----:B------:R-:W-:Y:S01]  /*fd20*/  PRMT R23, RZ, 0x7610, R23 ;  /* 0x00007610ff177816 */ /* 0x000fe20000000017 */
[----:B0-----:R-:W-:Y:S02]  /*fd30*/  @!P4 IMAD.MOV.U32 R24, RZ, RZ, R30 ;  /* 0x000000ffff18c224 */ /* 0x001fe400078e001e */
[----:B--2---:R0:W-:Y:S04]  /*fd40*/  STL [R1+0x83c], R28 ;  /* 0x00083c1c01007387 */ /* 0x0041e80000100800 */
[----:B------:R1:W-:Y:S04]  /*fd50*/  STL [R1+0x1794], R31 ;  /* 0x0017941f01007387 */ /* 0x0003e80000100800 */
[----:B------:R-:W-:Y:S01]  /*fd60*/  STL [R1+0x17a0], R33 ;  /* 0x0017a02101007387 */ /* 0x000fe20000100800 */
[----:B0-----:R-:W-:-:S03]  /*fd70*/  VIADD R28, R68, 0xffffffa8 ;  /* 0xffffffa8441c7836 */ /* 0x001fc60000000000 */
[----:B------:R-:W-:Y:S01]  /*fd80*/  STL [R1+0x17a8], R30 ;  /* 0x0017a81e01007387 */ /* 0x000fe20000100800 */
[----:B-1----:R-:W-:-:S03]  /*fd90*/  IMAD.X R31, R26, 0x1, R7, P5 ;  /* 0x000000011a1f7824 */ /* 0x002fc600028e0607 */
[----:B------:R-:W-:Y:S01]  /*fda0*/  STL [R1+0x179c], R34 ;  /* 0x00179c2201007387 */ /* 0x000fe20000100800 */
[----:B------:R-:W-:Y:S01]  /*fdb0*/  @!P4 IMAD.MOV.U32 R25, RZ, RZ, R31 ;  /* 0x000000ffff19c224 */ /* 0x000fe200078e001f */
[----:B------:R-:W-:-:S04]  /*fdc0*/  ISETP.GE.U32.AND P6, PT, R28, 0x7ffffea9, PT ;  /* 0x7ffffea91c00780c */ /* 0x000fc80003fc6070 */
[----:B------:R0:W2:Y:S04]  /*fdd0*/  @!P4 LDG.E.U8 R22, desc[UR6][R24.64] ;  /* 0x000000061816c981 */ /* 0x0000a8000c1e1100 */
[----:B---3--:R1:W-:Y:S02]  /*fde0*/  STL [R1+0x838], R29 ;  /* 0x0008381d01007387 */ /* 0x0083e40000100800 */
[----:B-1----:R-:W-:-:S05]  /*fdf0*/  IADD3 R29, P5, PT, R27, R4, RZ ;  /* 0x000000041b1d7210 */ /* 0x002fca0007fbe0ff */
[----:B------:R-:W-:Y:S02]  /*fe00*/  IMAD.X R28, R26, 0x1, R8, P5 ;  /* 0x000000011a1c7824 */ /* 0x000fe400028e0608 */
[----:B0-----:R-:W-:Y:S02]  /*fe10*/  @!P4 IMAD.MOV.U32 R24, RZ, RZ, R29 ;  /* 0x000000ffff18c224 */ /* 0x001fe400078e001d */
[----:B------:R-:W-:-:S05]  /*fe20*/  @!P4 IMAD.MOV.U32 R25, RZ, RZ, R28 ;  /* 0x000000ffff19c224 */ /* 0x000fca00078e001c */
[----:B------:R0:W3:Y:S04]  /*fe30*/  @!P4 LDG.E.U8 R23, desc[UR6][R24.64] ;  /* 0x000000061817c981 */ /* 0x0000e8000c1e1100 */
[----:B------:R-:W-:Y:S04]  /*fe40*/  STL [R1+0x17a4], R31 ;  /* 0x0017a41f01007387 */ /* 0x000fe80000100800 */
[----:B------:R-:W-:Y:S01]  /*fe50*/  STL [R1+0x17b0], R29 ;  /* 0x0017b01d01007387 */ /* 0x000fe20000100800 */
[----:B------:R-:W-:Y:S02]  /*fe60*/  PRMT R20, RZ, 0x7610, R20 ;  /* 0x00007610ff147816 */ /* 0x000fe40000000014 */
[----:B------:R-:W-:Y:S01]  /*fe70*/  PRMT R21, RZ, 0x7610, R21 ;  /* 0x00007610ff157816 */ /* 0x000fe20000000015 */
[----:B--2---:R1:W-:Y:S04]  /*fe80*/  STL [R1+0x830], R22 ;  /* 0x0008301601007387 */ /* 0x0043e80000100800 */
[----:B------:R-:W-:Y:S01]  /*fe90*/  STL [R1+0x17ac], R28 ;  /* 0x0017ac1c01007387 */ /* 0x000fe20000100800 */
[----:B-1----:R-:W-:Y:S01]  /*fea0*/  IADD3 R22, P5, PT, R27, R5, RZ ;  /* 0x000000051b167210 */ /* 0x002fe20007fbe0ff */
[----:B------:R-:W-:-:S04]  /*feb0*/  IMAD R27, R67, 0x55, RZ ;  /* 0x00000055431b7824 */ /* 0x000fc800078e02ff */
[----:B------:R-:W-:Y:S01]  /*fec0*/  STL [R1+0x17b8], R22 ;  /* 0x0017b81601007387 */ /* 0x000fe20000100800 */
[----:B0-----:R-:W-:-:S03]  /*fed0*/  @!P4 IMAD.MOV.U32 R24, RZ, RZ, R22 ;  /* 0x000000ffff18c224 */ /* 0x001fc600078e0016 */
[----:B---3--:R0:W-:Y:S02]  /*fee0*/  STL [R1+0x82c], R23 ;  /* 0x00082c1701007387 */ /* 0x0081e40000100800 */
[----:B0-----:R-:W-:Y:S01]  /*fef0*/  IMAD.X R23, R26, 0x1, R9, P5 ;  /* 0x000000011a177824 */ /* 0x001fe200028e0609 */
[----:B------:R-:W-:Y:S02]  /*ff00*/  SHF.R.S32.HI R26, RZ, 0x1f, R27 ;  /* 0x0000001fff1a7819 */ /* 0x000fe4000001141b */
[----:B------:R-:W-:Y:S01]  /*ff10*/  IADD3 R29, P5, PT, R27, R2, RZ ;  /* 0x000000021b1d7210 */ /* 0x000fe20007fbe0ff */
[----:B------:R-:W-:-:S04]  /*ff20*/  @!P4 IMAD.MOV.U32 R25, RZ, RZ, R23 ;  /* 0x000000ffff19c224 */ /* 0x000fc800078e0017 */
[----:B------:R-:W-:Y:S01]  /*ff30*/  IMAD.X R30, R26, 0x1, R6, P5 ;  /* 0x000000011a1e7824 */ /* 0x000fe200028e0606 */
[----:B------:R0:W2:Y:S02]  /*ff40*/  @!P4 LDG.E.U8 R20, desc[UR6][R24.64] ;  /* 0x000000061814c981 */ /* 0x0000a4000c1e1100 */
[----:B0-----:R-:W-:Y:S02]  /*ff50*/  @!P1 IMAD.MOV.U32 R24, RZ, RZ, R29 ;  /* 0x000000ffff189224 */ /* 0x001fe400078e001d */
[----:B------:R-:W-:-:S05]  /*ff60*/  @!P1 IMAD.MOV.U32 R25, RZ, RZ, R30 ;  /* 0x000000ffff199224 */ /* 0x000fca00078e001e */
[----:B------:R0:W3:Y:S01]  /*ff70*/  @!P1 LDG.E.U8 R21, desc[UR6][R24.64] ;  /* 0x0000000618159981 */ /* 0x0000e2000c1e1100 */
[----:B------:R-:W-:-:S03]  /*ff80*/  IADD3 R22, P4, PT, R27, R3, RZ ;  /* 0x000000031b167210 */ /* 0x000fc60007f9e0ff */
[----:B------:R1:W-:Y:S04]  /*ff90*/  STL [R1+0x17b4], R23 ;  /* 0x0017b41701007387 */ /* 0x0003e80000100800 */
[----:B------:R-:W-:Y:S04]  /*ffa0*/  STL [R1+0x17c0], R29 ;  /* 0x0017c01d01007387 */ /* 0x000fe80000100800 */
[----:B------:R-:W-:Y:S01]  /*ffb0*/  STL [R1+0x17c8], R22 ;  /* 0x0017c81601007387 */ /* 0x000fe20000100800 */
[----:B-1----:R-:W-:-:S03]  /*ffc0*/  IMAD.X R23, R26, 0x1, R7, P4 ;  /* 0x000000011a177824 */ /* 0x002fc600020e0607 */
[----:B------:R-:W-:Y:S04]  /*ffd0*/  STL [R1+0x17bc], R30 ;  /* 0x0017bc1e01007387 */ /* 0x000fe80000100800 */
[----:B----4-:R-:W-:Y:S01]  /*ffe0*/  STL [R1+0x834], R32 ;  /* 0x0008342001007387 */ /* 0x010fe20000100800 */
[----:B------:R-:W-:Y:S01]  /*fff0*/  PRMT R18, RZ, 0x7610, R18 ;  /* 0x00007610ff127816 */ /* 0x000fe20000000012 */
[----:B0-----:R-:W-:Y:S02]  /*10000*/  @!P1 IMAD.MOV.U32 R24, RZ, RZ, R22 ;  /* 0x000000ffff189224 */ /* 0x001fe400078e0016 */
[----:B------:R-:W-:Y:S01]  /*10010*/  @!P1 IMAD.MOV.U32 R25, RZ, RZ, R23 ;  /* 0x000000ffff199224 */ /* 0x000fe200078e0017 */
[----:B------:R-:W-:-:S04]  /*10020*/  PRMT R19, RZ, 0x7610, R19 ;  /* 0x00007610ff137816 */ /* 0x000fc80000000013 */
[----:B------:R0:W4:Y:S04]  /*10030*/  @!P1 LDG.E.U8 R18, desc[UR6][R24.64] ;  /* 0x0000000618129981 */ /* 0x000128000c1e1100 */
[----:B--2---:R1:W-:Y:S04]  /*10040*/  STL [R1+0x828], R20 ;  /* 0x0008281401007387 */ /* 0x0043e80000100800 */
[----:B------:R-:W-:Y:S01]  /*10050*/  STL [R1+0x17c4], R23 ;  /* 0x0017c41701007387 */ /* 0x000fe20000100800 */
[----:B-1----:R-:W-:-:S05]  /*10060*/  IADD3 R20, P4, PT, R27, R4, RZ ;  /* 0x000000041b147210 */ /* 0x002fca0007f9e0ff */
[----:B------:R-:W-:Y:S04]  /*10070*/  STL [R1+0x17d0], R20 ;  /* 0x0017d01401007387 */ /* 0x000fe80000100800 */
[----:B---3--:R1:W-:Y:S01]  /*10080*/  STL [R1+0x820], R21 ;  /* 0x0008201501007387 */ /* 0x0083e20000100800 */
[----:B0-----:R-:W-:Y:S02]  /*10090*/  @!P1 IMAD.MOV.U32 R24, RZ, RZ, R20 ;  /* 0x000000ffff189224 */ /* 0x001fe400078e0014 */
[----:B-1----:R-:W-:-:S04]  /*100a0*/  IMAD.X R21, R26, 0x1, R8, P4 ;  /* 0x000000011a157824 */ /* 0x002fc800020e0608 */
[----:B------:R-:W-:-:S05]  /*100b0*/  @!P1 IMAD.MOV.U32 R25, RZ, RZ, R21 ;  /* 0x000000ffff199224 */ /* 0x000fca00078e0015 */
[----:B------:R0:W2:Y:S04]  /*100c0*/  @!P1 LDG.E.U8 R19, desc[UR6][R24.64] ;  /* 0x0000000618139981 */ /* 0x0000a8000c1e1100 */
[----:B----4-:R1:W-:Y:S04]  /*100d0*/  STL [R1+0x81c], R18 ;  /* 0x00081c1201007387 */ /* 0x0103e80000100800 */
[----:B------:R-:W-:Y:S01]  /*100e0*/  STL [R1+0x17cc], R21 ;  /* 0x0017cc1501007387 */ /* 0x000fe20000100800 */
[----:B-1----:R-:W-:Y:S01]  /*100f0*/  IADD3 R18, P4, PT, R27, R5, RZ ;  /* 0x000000051b127210 */ /* 0x002fe20007f9e0ff */
[----:B------:R-:W-:-:S04]  /*10100*/  IMAD R27, R67, 0x56, RZ ;  /* 0x00000056431b7824 */ /* 0x000fc800078e02ff */
[----:B------:R-:W-:Y:S01]  /*10110*/  STL [R1+0x17d8], R18 ;  /* 0x0017d81201007387 */ /* 0x000fe20000100800 */
[----:B------:R-:W-:Y:S01]  /*10120*/  PRMT R16, RZ, 0x7610, R16 ;  /* 0x00007610ff107816 */ /* 0x000fe20000000010 */
[----:B0-----:R-:W-:Y:S01]  /*10130*/  @!P1 IMAD.MOV.U32 R24, RZ, RZ, R18 ;  /* 0x000000ffff189224 */ /* 0x001fe200078e0012 */
[----:B------:R-:W-:Y:S01]  /*10140*/  PRMT R17, RZ, 0x7610, R17 ;  /* 0x00007610ff117816 */ /* 0x000fe20000000011 */
[----:B--2---:R0:W-:Y:S02]  /*10150*/  STL [R1+0x818], R19 ;  /* 0x0008181301007387 */ /* 0x0041e40000100800 */
        /* <DEDUP_REMOVED lines=14> */
[----:B------:R-:W-:Y:S01]  /*10240*/  STL [R1+0x17dc], R21 ;  /* 0x0017dc1501007387 */ /* 0x000fe20000100800 */
        /* <DEDUP_REMOVED lines=16> */
[----:B-1----:R-:W-:-:S05]  /*10350*/  IADD3 R13, P1, PT, R27, R5, RZ ;  /* 0x000000051b0d7210 */ /* 0x002fca0007f3e0ff */
[----:B------:R-:W-:Y:S01]  /*10360*/  STL [R1+0x17f8], R13 ;  /* 0x0017f80d01007387 */ /* 0x000fe20000100800 */
[----:B------:R-:W-:Y:S01]  /*10370*/  PRMT R12, RZ, 0x7610, R12 ;  /* 0x00007610ff0c7816 */ /* 0x000fe2000000000c */
[----:B0-----:R-:W-:Y:S02]  /*10380*/  @!P2 IMAD.MOV.U32 R24, RZ, RZ, R13 ;  /* 0x000000ffff18a224 */ /* 0x001fe400078e000d */
[----:B--2---:R0:W-:Y:S02]  /*10390*/  STL [R1+0x808], R14 ;  /* 0x0008080e01007387 */ /* 0x0041e40000100800 */
[----:B0-----:R-:W-:-:S04]  /*103a0*/  IMAD.X R14, R26, 0x1, R9, P1 ;  /* 0x000000011a0e7824 */ /* 0x001fc800008e0609 */
[----:B------:R-:W-:-:S05]  /*103b0*/  @!P2 IMAD.MOV.U32 R25, RZ, RZ, R14 ;  /* 0x000000ffff19a224 */ /* 0x000fca00078e000e */
[----:B------:R0:W2:Y:S01]  /*103c0*/  @!P2 LDG.E.U8 R12, desc[UR6][R24.64] ;  /* 0x00000006180ca981 */ /* 0x0000a2000c1e1100 */
[----:B------:R-:W-:-:S05]  /*103d0*/  IMAD R27, R67, 0x57, RZ ;  /* 0x00000057431b7824 */ /* 0x000fca00078e02ff */
[----:B------:R-:W-:Y:S02]  /*103e0*/  SHF.R.S32.HI R26, RZ, 0x1f, R27 ;  /* 0x0000001fff1a7819 */ /* 0x000fe4000001141b */
[----:B------:R-:W-:Y:S01]  /*103f0*/  IADD3 R16, P1, PT, R27, R2, RZ ;  /* 0x000000021b107210 */ /* 0x000fe20007f3e0ff */
[----:B------:R-:W-:Y:S01]  /*10400*/  STL [R1+0x17f4], R14 ;  /* 0x0017f40e01007387 */ /* 0x000fe20000100800 */
[----:B------:R-:W-:-:S03]  /*10410*/  PRMT R15, RZ, 0x7610, R15 ;  /* 0x00007610ff0f7816 */ /* 0x000fc6000000000f */
[----:B------:R-:W-:Y:S02]  /*10420*/  IMAD.X R17, R26, 0x1, R6, P1 ;  /* 0x000000011a117824 */ /* 0x000fe400008e0606 */
[----:B0-----:R-:W-:Y:S02]  /*10430*/  @!P6 IMAD.MOV.U32 R24, RZ, RZ, R16 ;  /* 0x000000ffff18e224 */ /* 0x001fe400078e0010 */
[----:B------:R-:W-:Y:S01]  /*10440*/  @!P6 IMAD.MOV.U32 R25, RZ, RZ, R17 ;  /* 0x000000ffff19e224 */ /* 0x000fe200078e0011 */
[----:B------:R-:W-:-:S04]  /*10450*/  PRMT R11, RZ, 0x7610, R11 ;  /* 0x00007610ff0b7816 */ /* 0x000fc8000000000b */
[----:B------:R0:W3:Y:S01]  /*10460*/  @!P6 LDG.E.U8 R15, desc[UR6][R24.64] ;  /* 0x00000006180fe981 */ /* 0x0000e2000c1e1100 */
[----:B------:R-:W-:-:S03]  /*10470*/  PRMT R0, RZ, 0x7610, R0 ;  /* 0x00007610ff007816 */ /* 0x000fc60000000000 */
[----:B--2---:R1:W-:Y:S02]  /*10480*/  STL [R1+0x804], R12 ;  /* 0x0008040c01007387 */ /* 0x0043e40000100800 */
[----:B-1----:R-:W-:-:S05]  /*10490*/  IADD3 R12, P2, PT, R27, R3, RZ ;  /* 0x000000031b0c7210 */ /* 0x002fca0007f5e0ff */
[----:B------:R-:W-:Y:S02]  /*104a0*/  IMAD.X R14, R26, 0x1, R7, P2 ;  /* 0x000000011a0e7824 */ /* 0x000fe400010e0607 */
[----:B0-----:R-:W-:Y:S02]  /*104b0*/  @!P6 IMAD.MOV.U32 R24, RZ, RZ, R12 ;  /* 0x000000ffff18e224 */ /* 0x001fe400078e000c */
[----:B------:R-:W-:Y:S01]  /*104c0*/  @!P6 IMAD.MOV.U32 R25, RZ, RZ, R14 ;  /* 0x000000ffff19e224 */ /* 0x000fe200078e000e */
[----:B------:R-:W-:Y:S01]  /*104d0*/  IADD3 R13, P2, PT, R27, R4, RZ ;  /* 0x000000041b0d7210 */ /* 0x000fe20007f5e0ff */
[----:B------:R-:W-:Y:S04]  /*104e0*/  STL [R1+0x1800], R16 ;  /* 0x0018001001007387 */ /* 0x000fe80000100800 */
[----:B------:R-:W-:Y:S04]  /*104f0*/  STL [R1+0x1808], R12 ;  /* 0x0018080c01007387 */ /* 0x000fe80000100800 */
[----:B------:R0:W2:Y:S04]  /*10500*/  @!P6 LDG.E.U8 R11, desc[UR6][R24.64] ;  /* 0x00000006180be981 */ /* 0x0000a8000c1e1100 */
[----:B------:R-:W-:Y:S04]  /*10510*/  STL [R1+0x17fc], R17 ;  /* 0x0017fc1101007387 */ /* 0x000fe80000100800 */
[----:B------:R1:W-:Y:S01]  /*10520*/  STL [R1+0x1804], R14 ;  /* 0x0018040e01007387 */ /* 0x0003e20000100800 */
[----:B0-----:R-:W-:-:S02]  /*10530*/  @!P6 IMAD.MOV.U32 R24, RZ, RZ, R13 ;  /* 0x000000ffff18e224 */ /* 0x001fc400078e000d */
[----:B-1----:R-:W-:-:S04]  /*10540*/  IMAD.X R14, R26, 0x1, R8, P2 ;  /* 0x000000011a0e7824 */ /* 0x002fc800010e0608 */
[----:B------:R-:W-:-:S05]  /*10550*/  @!P6 IMAD.MOV.U32 R25, RZ, RZ, R14 ;  /* 0x000000ffff19e224 */ /* 0x000fca00078e000e */
[----:B------:R0:W4:Y:S04]  /*10560*/  @!P6 LDG.E.U8 R0, desc[UR6][R24.64] ;  /* 0x000000061800e981 */ /* 0x000128000c1e1100 */
[----:B------:R-:W-:Y:S01]  /*10570*/  STL [R1+0x1810], R13 ;  /* 0x0018100d01007387 */ /* 0x000fe20000100800 */
[----:B------:R-:W-:Y:S01]  /*10580*/  VIADD R28, R68, 0xffffffa7 ;  /* 0xffffffa7441c7836 */ /* 0x000fe20000000000 */
[----:B------:R-:W-:-:S04]  /*10590*/  PRMT R10, RZ, 0x7610, R10 ;  /* 0x00007610ff0a7816 */ /* 0x000fc8000000000a */
[----:B------:R-:W-:Y:S02]  /*105a0*/  ISETP.GE.U32.AND P5, PT, R28, 0x7ffffea8, PT ;  /* 0x7ffffea81c00780c */ /* 0x000fe40003fa6070 */
[----:B------:R-:W-:Y:S01]  /*105b0*/  PRMT R157, RZ, 0x7610, R157 ;  /* 0x00007610ff9d7816 */ /* 0x000fe2000000009d */
[----:B--2---:R1:W-:Y:S02]  /*105c0*/  STL [R1+0x7fc], R11 ;  /* 0x0007fc0b01007387 */ /* 0x0043e40000100800 */
[----:B-1----:R-:W-:Y:S01]  /*105d0*/  IADD3 R11, P2, PT, R27, R5, RZ ;  /* 0x000000051b0b7210 */ /* 0x002fe20007f5e0ff */
[----:B------:R-:W-:Y:S01]  /*105e0*/  IMAD R27, R67, 0x58, RZ ;  /* 0x00000058431b7824 */ /* 0x000fe200078e02ff */
[----:B------:R-:W-:Y:S03]  /*105f0*/  STL [R1+0x180c], R14 ;  /* 0x00180c0e01007387 */ /* 0x000fe60000100800 */
[----:B------:R-:W-:Y:S01]  /*10600*/  IMAD.X R12, R26, 0x1, R9, P2 ;  /* 0x000000011a0c7824 */ /* 0x000fe200010e0609 */
[----:B------:R-:W-:Y:S01]  /*10610*/  STL [R1+0x1818], R11 ;  /* 0x0018180b01007387 */ /* 0x000fe20000100800 */
[----:B0-----:R-:W-:-:S02]  /*10620*/  @!P6 IMAD.MOV.U32 R24, RZ, RZ, R11 ;  /* 0x000000ffff18e224 */ /* 0x001fc400078e000b */
[----:B------:R-:W-:Y:S01]  /*10630*/  @!P6 IMAD.MOV.U32 R25, RZ, RZ, R12 ;  /* 0x000000ffff19e224 */ /* 0x000fe200078e000c */
[----:B------:R-:W-:Y:S01]  /*10640*/  STL [R1+0x1814], R12 ;  /* 0x0018140c01007387 */ /* 0x000fe20000100800 */
[----:B------:R-:W-:-:S03]  /*10650*/  SHF.R.S32.HI R26, RZ, 0x1f, R27 ;  /* 0x0000001fff1a7819 */ /* 0x000fc6000001141b */
[----:B------:R0:W2:Y:S04]  /*10660*/  @!P6 LDG.E.U8 R10, desc[UR6][R24.64] ;  /* 0x00000006180ae981 */ /* 0x0000a8000c1e1100 */
[----:B----4-:R1:W-:Y:S01]  /*10670*/  STL [R1+0x7f8], R0 ;  /* 0x0007f80001007387 */ /* 0x0103e20000100800 */
[----:B0-----:R-:W-:Y:S01]  /*10680*/  VIADD R24, R68, 0xffffff8f ;  /* 0xffffff8f44187836 */ /* 0x001fe20000000000 */
[----:B-1----:R-:W-:-:S05]  /*10690*/  IADD3 R0, P2, PT, R27, R2, RZ ;  /* 0x000000021b007210 */ /* 0x002fca0007f5e0ff */
[----:B------:R-:W-:Y:S01]  /*106a0*/  IMAD.X R11, R26, 0x1, R6, P2 ;  /* 0x000000011a0b7824 */ /* 0x000fe200010e0606 */
[----:B------:R-:W-:Y:S01]  /*106b0*/  ISETP.GE.U32.AND P2, PT, R24, 0x7ffffe90, PT ;  /* 0x7ffffe901800780c */ /* 0x000fe20003f46070 */
[----:B------:R-:W-:Y:S02]  /*106c0*/  @!P5 IMAD.MOV.U32 R24, RZ, RZ, R0 ;  /* 0x000000ffff18d224 */ /* 0x000fe400078e0000 */
[----:B------:R-:W-:-:S05]  /*106d0*/  @!P5 IMAD.MOV.U32 R25, RZ, RZ, R11 ;  /* 0x000000ffff19d224 */ /* 0x000fca00078e000b */
[----:B------:R0:W4:Y:S01]  /*106e0*/  @!P5 LDG.E.U8 R157, desc[UR6][R24.64] ;  /* 0x00000006189dd981 */ /* 0x000122000c1e1100 */
[----:B------:R-:W-:-:S03]  /*106f0*/  IADD3 R12, P6, PT, R27, R3, RZ ;  /* 0x000000031b0c7210 */ /* 0x000fc60007fde0ff */
[----:B------:R-:W-:Y:S02]  /*10700*/  STL [R1+0x1820], R0 ;  /* 0x0018200001007387 */ /* 0x000fe40000100800 */
[----:B------:R-:W-:Y:S02]  /*10710*/  IMAD.X R13, R26, 0x1, R7, P6 ;  /* 0x000000011a0d7824 */ /* 0x000fe400030e0607 */
[----:B------:R-:W-:Y:S04]  /*10720*/  STL [R1+0x1828], R12 ;  /* 0x0018280c01007387 */ /* 0x000fe80000100800 */
[----:B------:R-:W-:Y:S01]  /*10730*/  STL [R1+0x181c], R11 ;  /* 0x00181c0b01007387 */ /* 0x000fe20000100800 */
[----:B------:R-:W-:Y:S01]  /*10740*/  PRMT R156, RZ, 0x7610, R156 ;  /* 0x00007610ff9c7816 */ /* 0x000fe2000000009c */
[----:B0-----:R-:W-:-:S02]  /*10750*/  @!P5 IMAD.MOV.U32 R24, RZ, RZ, R12 ;  /* 0x000000ffff18d224 */ /* 0x001fc400078e000c */
[----:B------:R-:W-:Y:S02]  /*10760*/  @!P5 IMAD.MOV.U32 R25, RZ, RZ, R13 ;  /* 0x000000ffff19d224 */ /* 0x000fe400078e000d */
[----:B------:R-:W-:Y:S01]  /*10770*/  VIADD R28, R68, 0xfffffffe ;  /* 0xfffffffe441c7836 */ /* 0x000fe20000000000 */
[----:B------:R-:W-:Y:S02]  /*10780*/  PRMT R155, RZ, 0x7610, R155 ;  /* 0x00007610ff9b7816 */ /* 0x000fe4000000009b */
[----:B------:R0:W4:Y:S01]  /*10790*/  @!P5 LDG.E.U8 R156, desc[UR6][R24.64] ;  /* 0x00000006189cd981 */ /* 0x000122000c1e1100 */
[----:B------:R-:W-:Y:S02]  /*107a0*/  PRMT R154, RZ, 0x7610, R154 ;  /* 0x00007610ff9a7816 */ /* 0x000fe4000000009a */
[----:B------:R-:W-:Y:S01]  /*107b0*/  ISETP.GE.U32.AND P4, PT, R28, 0x7ffffeff, PT ;  /* 0x7ffffeff1c00780c */ /* 0x000fe20003f86070 */
[----:B------:R-:W-:Y:S01]  /*107c0*/  VIADD R28, R68, 0xffffffa6 ;  /* 0xffffffa6441c7836 */ /* 0x000fe20000000000 */
[----:B------:R-:W-:-:S04]  /*107d0*/  SHF.R.S32.HI R32, RZ, 0x1f, R67 ;  /* 0x0000001fff207819 */ /* 0x000fc80000011443 */
[----:B------:R-:W-:Y:S01]  /*107e0*/  ISETP.GE.U32.AND P1, PT, R28, 0x7ffffea7, PT ;  /* 0x7ffffea71c00780c */ /* 0x000fe20003f26070 */
[----:B------:R-:W-:Y:S01]  /*107f0*/  VIADD R28, R68, 0xffffff97 ;  /* 0xffffff97441c7836 */ /* 0x000fe20000000000 */
[----:B------:R-:W-:Y:S02]  /*10800*/  PRMT R153, RZ, 0x7610, R153 ;  /* 0x00007610ff997816 */ /* 0x000fe40000000099 */
[----:B------:R-:W-:Y:S02]  /*10810*/  PRMT R152, RZ, 0x7610, R152 ;  /* 0x00007610ff987816 */ /* 0x000fe40000000098 */
[----:B------:R-:W-:Y:S02]  /*10820*/  PRMT R151, RZ, 0x7610, R151 ;  /* 0x00007610ff977816 */ /* 0x000fe40000000097 */
[----:B------:R-:W-:Y:S01]  /*10830*/  PRMT R150, RZ, 0x7610, R150 ;  /* 0x00007610ff967816 */ /* 0x000fe20000000096 */
[----:B--2---:R1:W-:Y:S02]  /*10840*/  STL [R1+0x7f4], R10 ;  /* 0x0007f40a01007387 */ /* 0x0043e40000100800 */
[----:B-1----:R-:W-:-:S02]  /*10850*/  IADD3 R10, P6, PT, R27, R4, RZ ;  /* 0x000000041b0a7210 */ /* 0x002fc40007fde0ff */
[----:B---3--:R-:W-:Y:S03]  /*10860*/  STL [R1+0x800], R15 ;  /* 0x0008000f01007387 */ /* 0x008fe60000100800 */
[----:B------:R-:W-:Y:S01]  /*10870*/  IMAD.X R11, R26, 0x1, R8, P6 ;  /* 0x000000011a0b7824 */ /* 0x000fe200030e0608 */
[----:B------:R-:W-:Y:S01]  /*10880*/  IADD3 R0, P6, PT, R27, R5, RZ ;  /* 0x000000051b007210 */ /* 0x000fe20007fde0ff */
[----:B------:R-:W-:Y:S01]  /*10890*/  STL [R1+0x1824], R13 ;  /* 0x0018240d01007387 */ /* 0x000fe20000100800 */
[----:B0-----:R-:W-:Y:S02]  /*108a0*/  @!P5 IMAD.MOV.U32 R24, RZ, RZ, R10 ;  /* 0x000000ffff18d224 */ /* 0x001fe400078e000a */
[----:B------:R-:W-:-:S05]  /*108b0*/  @!P5 IMAD.MOV.U32 R25, RZ, RZ, R11 ;  /* 0x000000ffff19d224 */ /* 0x000fca00078e000b */
[----:B------:R0:W2:Y:S04]  /*108c0*/  @!P5 LDG.E.U8 R155, desc[UR6][R24.64] ;  /* 0x00000006189bd981 */ /* 0x0000a8000c1e1100 */
[----:B----4-:R-:W-:Y:S04]  /*108d0*/  STL [R1+0x35c8], R157 ;  /* 0x0035c89d01007387 */ /* 0x010fe80000100800 */
[----:B------:R1:W-:Y:S02]  /*108e0*/  STL [R1+0x1830], R10 ;  /* 0x0018300a01007387 */ /* 0x0003e40000100800 */
[----:B-1----:R-:W-:-:S02]  /*108f0*/  IMAD.X R10, R26, 0x1, R9, P6 ;  /* 0x000000011a0a7824 */ /* 0x002fc400030e0609 */
[----:B------:R-:W-:Y:S02]  /*10900*/  @!P5 IMAD.MOV.U32 R26, RZ, RZ, R0 ;  /* 0x000000ffff1ad224 */ /* 0x000fe400078e0000 */
[----:B------:R-:W-:Y:S01]  /*10910*/  @!P5 IMAD.MOV.U32 R27, RZ, RZ, R10 ;  /* 0x000000ffff1bd224 */ /* 0x000fe200078e000a */
[----:B0-----:R-:W-:-:S04]  /*10920*/  IADD3 R24, P6, PT, R2, R67, RZ ;  /* 0x0000004302187210 */ /* 0x001fc80007fde0ff */
[----:B------:R0:W3:Y:S01]  /*10930*/  @!P5 LDG.E.U8 R154, desc[UR6][R26.64] ;  /* 0x000000061a9ad981 */ /* 0x0000e2000c1e1100 */
[-C--:B------:R-:W-:Y:S01]  /*10940*/  IADD3 R25, P5, PT, R3, R67.reuse, RZ ;  /* 0x0000004303197210 */ /* 0x080fe20007fbe0ff */
[----:B------:R-:W-:Y:S02]  /*10950*/  @!P4 IMAD.MOV.U32 R30, RZ, RZ, R24 ;  /* 0x000000ffff1ec224 */ /* 0x000fe400078e0018 */
[----:B0-----:R-:W-:Y:S01]  /*10960*/  IMAD.X R26, R32, 0x1, R6, P6 ;  /* 0x00000001201a7824 */ /* 0x001fe200030e0606 */
[----:B------:R-:W-:Y:S01]  /*10970*/  ISETP.GE.U32.AND P6, PT, R28, 0x7ffffe98, PT ;  /* 0x7ffffe981c00780c */ /* 0x000fe20003fc6070 */
[----:B------:R-:W-:Y:S01]  /*10980*/  IMAD.X R27, R32, 0x1, R7, P5 ;  /* 0x00000001201b7824 */ /* 0x000fe200028e0607 */
[----:B------:R-:W-:Y:S01]  /*10990*/  IADD3 R28, P5, PT, R4, R67, RZ ;  /* 0x00000043041c7210 */ /* 0x000fe20007fbe0ff */
[----:B------:R-:W-:Y:S02]  /*109a0*/  @!P4 IMAD.MOV.U32 R31, RZ, RZ, R26 ;  /* 0x000000ffff1fc224 */ /* 0x000fe400078e001a */
[----:B------:R-:W-:-:S02]  /*109b0*/  @!P4 IMAD.MOV.U32 R38, RZ, RZ, R25 ;  /* 0x000000ffff26c224 */ /* 0x000fc400078e0019 */
[----:B------:R-:W-:Y:S01]  /*109c0*/  IMAD.X R29, R32, 0x1, R8, P5 ;  /* 0x00000001201d7824 */ /* 0x000fe200028e0608 */
[----:B------:R0:W4:Y:S01]  /*109d0*/  @!P4 LDG.E.U8 R153, desc[UR6][R30.64] ;  /* 0x000000061e99c981 */ /* 0x000122000c1e1100 */
[----:B------:R-:W-:-:S03]  /*109e0*/  @!P4 IMAD.MOV.U32 R39, RZ, RZ, R27 ;  /* 0x000000ffff27c224 */ /* 0x000fc600078e001b */
[----:B------:R-:W4:Y:S04]  /*109f0*/  @!P4 LDG.E.U8 R151, desc[UR6][R28.64] ;  /* 0x000000061c97c981 */ /* 0x000f28000c1e1100 */
[----:B------:R1:W4:Y:S01]  /*10a00*/  @!P4 LDG.E.U8 R152, desc[UR6][R38.64] ;  /* 0x000000062698c981 */ /* 0x000322000c1e1100 */
[----:B0-----:R-:W-:-:S05]  /*10a10*/  IADD3 R30, P5, PT, R5, R67, RZ ;  /* 0x00000043051e7210 */ /* 0x001fca0007fbe0ff */
[----:B------:R-:W-:-:S05]  /*10a20*/  IMAD.X R31, R32, 0x1, R9, P5 ;  /* 0x00000001201f7824 */ /* 0x000fca00028e0609 */
[----:B------:R-:W4:Y:S04]  /*10a30*/  @!P4 LDG.E.U8 R150, desc[UR6][R30.64] ;  /* 0x000000061e96c981 */ /* 0x000f28000c1e1100 */
[----:B------:R-:W-:Y:S04]  /*10a40*/  STL [R1+0x182c], R11 ;  /* 0x00182c0b01007387 */ /* 0x000fe80000100800 */
[----:B------:R-:W-:Y:S04]  /*10a50*/  STL [R1+0x35cc], R156 ;  /* 0x0035cc9c01007387 */ /* 0x000fe80000100800 */
[----:B------:R0:W-:Y:S01]  /*10a60*/  STL [R1+0x1838], R0 ;  /* 0x0018380001007387 */ /* 0x0001e20000100800 */
[----:B------:R-:W-:-:S05]  /*10a70*/  IMAD R36, R67, 0x59, RZ ;  /* 0x0000005943247824 */ /* 0x000fca00078e02ff */
[----:B------:R-:W-:Y:S02]  /*10a80*/  SHF.R.S32.HI R32, RZ, 0x1f, R36 ;  /* 0x0000001fff207819 */ /* 0x000fe40000011424 */
[C---:B0-----:R-:W-:Y:S02]  /*10a90*/  IADD3 R0, P4, PT, R36.reuse, R2, RZ ;  /* 0x0000000224007210 */ /* 0x041fe40007f9e0ff */
[----:B------:R-:W-:Y:S01]  /*10aa0*/  IADD3 R145, P5, PT, R36, R3, RZ ;  /* 0x0000000324917210 */ /* 0x000fe20007fbe0ff */
[----:B-1----:R-:W-:-:S05]  /*10ab0*/  IMAD R38, R67, 0x60, RZ ;  /* 0x0000006043267824 */ /* 0x002fca00078e02ff */
[----:B------:R-:W-:Y:S01]  /*10ac0*/  SHF.R.S32.HI R35, RZ, 0x1f, R38 ;  /* 0x0000001fff237819 */ /* 0x000fe20000011426 */
[----:B------:R-:W-:Y:S01]  /*10ad0*/  IMAD R39, R67, 0x61, RZ ;  /* 0x0000006143277824 */ /* 0x000fe200078e02ff */
[----:B--2---:R-:W-:Y:S04]  /*10ae0*/  STL [R1+0x35d0], R155 ;  /* 0x0035d09b01007387 */ /* 0x004fe80000100800 */
[----:B------:R-:W-:Y:S04]  /*10af0*/  STL [R1+0x1834], R10 ;  /* 0x0018340a01007387 */ /* 0x000fe80000100800 */
[----:B---3--:R-:W-:Y:S04]  /*10b00*/  STL [R1+0x35d4], R154 ;  /* 0x0035d49a01007387 */ /* 0x008fe80000100800 */
[----:B------:R-:W-:Y:S04]  /*10b10*/  STL [R1+0x2ffc], R24 ;  /* 0x002ffc1801007387 */ /* 0x000fe80000100800 */
[----:B------:R-:W-:Y:S04]  /*10b20*/  STL [R1+0x30c4], R24 ;  /* 0x0030c41801007387 */ /* 0x000fe80000100800 */
[----:B------:R-:W-:Y:S04]  /*10b30*/  STL [R1+0x2ff8], R26 ;  /* 0x002ff81a01007387 */ /* 0x000fe80000100800 */
[----:B------:R-:W-:Y:S04]  /*10b40*/  STL [R1+0x30c8], R26 ;  /* 0x0030c81a01007387 */ /* 0x000fe80000100800 */
[----:B----4-:R-:W-:Y:S04]  /*10b50*/  STL [R1+0x35a0], R153 ;  /* 0x0035a09901007387 */ /* 0x010fe80000100800 */
        /* <DEDUP_REMOVED lines=15> */
[----:B------:R0:W-:Y:S02]  /*10c50*/  STL [R1+0x1840], R0 ;  /* 0x0018400001007387 */ /* 0x0001e40000100800 */
[----:B0-----:R-:W-:Y:S01]  /*10c60*/  IMAD.X R0, R32, 0x1, R6, P4 ;  /* 0x0000000120007824 */ /* 0x001fe200020e0606 */
[----:B------:R-:W-:-:S04]  /*10c70*/  IADD3 R143, P4, PT, R36, R4, RZ ;  /* 0x00000004248f7210 */ /* 0x000fc80007f9e0ff */
[----:B------:R0:W-:Y:S01]  /*10c80*/  STL [R1+0x183c], R0 ;  /* 0x00183c0001007387 */ /* 0x0001e20000100800 */
[----:B------:R-:W-:Y:S01]  /*10c90*/  IMAD.X R144, R32, 0x1, R8, P4 ;  /* 0x0000000120907824 */ /* 0x000fe200020e0608 */
[----:B------:R-:W-:Y:S02]  /*10ca0*/  IADD3 R133, P4, PT, R38, R2, RZ ;  /* 0x0000000226857210 */ /* 0x000fe40007f9e0ff */
[----:B------:R-:W-:Y:S01]  /*10cb0*/  STL [R1+0x1848], R145 ;  /* 0x0018489101007387 */ /* 0x000fe20000100800 */
[----:B0-----:R-:W-:Y:S01]  /*10cc0*/  IMAD.X R0, R32, 0x1, R7, P5 ;  /* 0x0000000120007824 */ /* 0x001fe200028e0607 */
[----:B------:R-:W-:Y:S02]  /*10cd0*/  IADD3 R142, P5, PT, R36, R5, RZ ;  /* 0x00000005248e7210 */ /* 0x000fe40007fbe0ff */
[----:B------:R-:W-:Y:S03]  /*10ce0*/  STL [R1+0x1850], R143 ;  /* 0x0018508f01007387 */ /* 0x000fe60000100800 */
[----:B------:R-:W-:Y:S01]  /*10cf0*/  IMAD.X R10, R32, 0x1, R9, P5 ;  /* 0x00000001200a7824 */ /* 0x000fe200028e0609 */
[----:B------:R0:W-:Y:S04]  /*10d00*/  STL [R1+0x1844], R0 ;  /* 0x0018440001007387 */ /* 0x0001e80000100800 */
[----:B------:R-:W-:Y:S04]  /*10d10*/  STL [R1+0x1858], R142 ;  /* 0x0018588e01007387 */ /* 0x000fe80000100800 */
[----:B------:R-:W-:Y:S01]  /*10d20*/  STL [R1+0x184c], R144 ;  /* 0x00184c9001007387 */ /* 0x000fe20000100800 */
[----:B0-----:R-:W-:-:S03]  /*10d30*/  IADD3 R0, P5, PT, R38, R3, RZ ;  /* 0x0000000326007210 */ /* 0x001fc60007fbe0ff */
[----:B------:R-:W-:Y:S04]  /*10d40*/  STL [R1+0x1920], R133 ;  /* 0x0019208501007387 */ /* 0x000fe80000100800 */
[----:B------:R-:W-:Y:S04]  /*10d50*/  STL [R1+0x1854], R10 ;  /* 0x0018540a01007387 */ /* 0x000fe80000100800 */
[----:B------:R-:W-:Y:S04]  /*10d60*/  STL [R1+0x38b8], R133 ;  /* 0x0038b88501007387 */ /* 0x000fe80000100800 */
[----:B------:R0:W-:Y:S01]  /*10d70*/  STL [R1+0x1928], R0 ;  /* 0x0019280001007387 */ /* 0x0001e20000100800 */
[----:B------:R-:W-:Y:S01]  /*10d80*/  SHF.R.S32.HI R32, RZ, 0x1f, R39 ;  /* 0x0000001fff207819 */ /* 0x000fe20000011427 */
[----:B0-----:R-:W-:Y:S01]  /*10d90*/  IMAD.X R0, R35, 0x1, R6, P4 ;  /* 0x0000000123007824 */ /* 0x001fe200020e0606 */
[----:B------:R-:W-:-:S04]  /*10da0*/  IADD3 R130, P4, PT, R38, R4, RZ ;  /* 0x0000000426827210 */ /* 0x000fc80007f9e0ff */
[----:B------:R0:W-:Y:S01]  /*10db0*/  STL [R1+0x191c], R0 ;  /* 0x00191c0001007387 */ /* 0x0001e20000100800 */
[----:B------:R-:W-:Y:S01]  /*10dc0*/  IMAD.X R131, R35, 0x1, R8, P4 ;  /* 0x0000000123837824 */ /* 0x000fe200020e0608 */
[----:B------:R-:W-:Y:S02]  /*10dd0*/  IADD3 R161, P4, PT, R39, R2, RZ ;  /* 0x0000000227a17210 */ /* 0x000fe40007f9e0ff */
[----:B------:R-:W-:Y:S01]  /*10de0*/  STL [R1+0x1930], R130 ;  /* 0x0019308201007387 */ /* 0x000fe20000100800 */
[----:B0-----:R-:W-:Y:S01]  /*10df0*/  IMAD.X R0, R35, 0x1, R7, P5 ;  /* 0x0000000123007824 */ /* 0x001fe200028e0607 */
[----:B------:R-:W-:Y:S01]  /*10e00*/  IADD3 R129, P5, PT, R38, R5, RZ ;  /* 0x0000000526817210 */ /* 0x000fe20007fbe0ff */
[----:B------:R-:W-:-:S03]  /*10e10*/  IMAD.X R162, R32, 0x1, R6, P4 ;  /* 0x0000000120a27824 */ /* 0x000fc600020e0606 */
[----:B------:R0:W-:Y:S01]  /*10e20*/  STL [R1+0x1924], R0 ;  /* 0x0019240001007387 */ /* 0x0001e20000100800 */
[----:B------:R-:W-:Y:S01]  /*10e30*/  IADD3 R20, P4, PT, R39, R4, RZ ;  /* 0x0000000427147210 */ /* 0x000fe20007f9e0ff */
[----:B------:R-:W-:Y:S02]  /*10e40*/  IMAD R36, R67, 0x68, RZ ;  /* 0x0000006843247824 */ /* 0x000fe400078e02ff */
[----:B------:R-:W-:Y:S01]  /*10e50*/  STL [R1+0x38a8], R130 ;  /* 0x0038a88201007387 */ /* 0x000fe20000100800 */
[----:B0-----:R-:W-:Y:S01]  /*10e60*/  IMAD.X R0, R35, 0x1, R9, P5 ;  /* 0x0000000123007824 */ /* 0x001fe200028e0609 */
[----:B------:R-:W-:Y:S02]  /*10e70*/  IADD3 R159, P5, PT, R39, R3, RZ ;  /* 0x00000003279f7210 */ /* 0x000fe40007fbe0ff */
[----:B------:R-:W-:Y:S01]  /*10e80*/  STL [R1+0x1938], R129 ;  /* 0x0019388101007387 */ /* 0x000fe20000100800 */
[----:B------:R-:W-:-:S03]  /*10e90*/  IMAD.X R21, R32, 0x1, R8, P4 ;  /* 0x0000000120157824 */ /* 0x000fc600020e0608 */
[----:B------:R0:W-:Y:S01]  /*10ea0*/  STL [R1+0x38c0], R129 ;  /* 0x0038c08101007387 */ /* 0x0001e20000100800 */
[----:B------:R-:W-:Y:S01]  /*10eb0*/  IMAD.X R160, R32, 0x1, R7, P5 ;  /* 0x0000000120a07824 */ /* 0x000fe200028e0607 */
[----:B------:R-:W-:Y:S02]  /*10ec0*/  IADD3 R18, P5, PT, R39, R5, RZ ;  /* 0x0000000527127210 */ /* 0x000fe40007fbe0ff */
[----:B------:R-:W-:Y:S01]  /*10ed0*/  STL [R1+0x192c], R131 ;  /* 0x00192c8301007387 */ /* 0x000fe20000100800 */
[----:B------:R-:W-:Y:S02]  /*10ee0*/  SHF.R.S32.HI R35, RZ, 0x1f, R36 ;  /* 0x0000001fff237819 */ /* 0x000fe40000011424 */
[----:B------:R-:W-:Y:S01]  /*10ef0*/  IADD3 R138, P4, PT, R36, R2, RZ ;  /* 0x00000002248a7210 */ /* 0x000fe20007f9e0ff */
[----:B------:R-:W-:Y:S01]  /*10f00*/  STL [R1+0x38c8], R131 ;  /* 0x0038c88301007387 */ /* 0x000fe20000100800 */
[----:B------:R-:W-:-:S03]  /*10f10*/  IMAD.X R19, R32, 0x1, R9, P5 ;  /* 0x0000000120137824 */ /* 0x000fc600028e0609 */
[----:B------:R-:W-:Y:S01]  /*10f20*/  STL [R1+0x1940], R161 ;  /* 0x001940a101007387 */ /* 0x000fe20000100800 */
[----:B------:R-:W-:-:S03]  /*10f30*/  IADD3 R137, P5, PT, R36, R3, RZ ;  /* 0x0000000324897210 */ /* 0x000fc60007fbe0ff */
[----:B------:R1:W-:Y:S01]  /*10f40*/  STL [R1+0x1934], R0 ;  /* 0x0019340001007387 */ /* 0x0003e20000100800 */
[----:B0-----:R-:W-:-:S03]  /*10f50*/  IMAD.X R129, R35, 0x1, R6, P4 ;  /* 0x0000000123817824 */ /* 0x001fc600020e0606 */
[----:B------:R-:W-:Y:S01]  /*10f60*/  STL [R1+0x3810], R161 ;  /* 0x003810a101007387 */ /* 0x000fe20000100800 */
[----:B------:R-:W-:-:S03]  /*10f70*/  IADD3 R135, P4, PT, R36, R4, RZ ;  /* 0x0000000424877210 */ /* 0x000fc60007f9e0ff */
[----:B------:R-:W-:Y:S01]  /*10f80*/  STL [R1+0x1948], R159 ;  /* 0x0019489f01007387 */ /* 0x000fe20000100800 */
[----:B------:R-:W-:-:S03]  /*10f90*/  IMAD R38, R67, 0x69, RZ ;  /* 0x0000006943267824 */ /* 0x000fc600078e02ff */
[----:B------:R-:W-:Y:S04]  /*10fa0*/  STL [R1+0x3814], R159 ;  /* 0x0038149f01007387 */ /* 0x000fe80000100800 */
[----:B------:R-:W-:Y:S01]  /*10fb0*/  STL [R1+0x193c], R162 ;  /* 0x00193ca201007387 */ /* 0x000fe20000100800 */
[----:B------:R-:W-:-:S03]  /*10fc0*/  IMAD.X R133, R35, 0x1, R7, P5 ;  /* 0x0000000123857824 */ /* 0x000fc600028e0607 */
[----:B------:R-:W-:Y:S01]  /*10fd0*/  STL [R1+0x3824], R162 ;  /* 0x003824a201007387 */ /* 0x000fe20000100800 */
[----:B------:R-:W-:-:S03]  /*10fe0*/  IADD3 R134, P5, PT, R36, R5, RZ ;  /* 0x0000000524867210 */ /* 0x000fc60007fbe0ff */
[----:B------:R-:W-:Y:S01]  /*10ff0*/  STL [R1+0x1950], R20 ;  /* 0x0019501401007387 */ /* 0x000fe20000100800 */
[----:B------:R-:W-:-:S03]  /*11000*/  IMAD.X R136, R35, 0x1, R8, P4 ;  /* 0x0000000123887824 */ /* 0x000fc600020e0608 */
[----:B------:R-:W-:Y:S01]  /*11010*/  STL [R1+0x3828], R20 ;  /* 0x0038281401007387 */ /* 0x000fe20000100800 */
[----:B------:R-:W-:-:S03]  /*11020*/  SHF.R.S32.HI R32, RZ, 0x1f, R38 ;  /* 0x0000001fff207819 */ /* 0x000fc60000011426 */
[----:B------:R-:W-:Y:S01]  /*11030*/  STL [R1+0x1944], R160 ;  /* 0x001944a001007387 */ /* 0x000fe20000100800 */
[----:B------:R-:W-:-:S03]  /*11040*/  IADD3 R153, P4, PT, R38, R2, RZ ;  /* 0x0000000226997210 */ /* 0x000fc60007f9e0ff */
        /* <DEDUP_REMOVED lines=20> */
[----:B------:R0:W-:Y:S01]  /*11190*/  STL [R1+0x38dc], R129 ;  /* 0x0038dc8101007387 */ /* 0x0001e20000100800 */
[----:B-1----:R-:W-:-:S03]  /*111a0*/  IADD3 R0, P4, PT, R39, R2, RZ ;  /* 0x0000000227007210 */ /* 0x002fc60007f9e0ff */
[----:B------:R-:W-:Y:S04]  /*111b0*/  STL [R1+0x3848], R19 ;  /* 0x0038481301007387 */ /* 0x000fe80000100800 */
[----:B------:R-:W-:Y:S01]  /*111c0*/  STL [R1+0x1a30], R135 ;  /* 0x001a308701007387 */ /* 0x000fe20000100800 */
[----:B------:R-:W-:-:S03]  /*111d0*/  IMAD.X R164, R32, 0x1, R9, P5 ;  /* 0x0000000120a47824 */ /* 0x000fc600028e0609 */
[----:B------:R-:W-:Y:S01]  /*111e0*/  STL [R1+0x1a24], R133 ;  /* 0x001a248501007387 */ /* 0x000fe20000100800 */
[----:B------:R-:W-:-:S03]  /*111f0*/  IADD3 R141, P5, PT, R39, R3, RZ ;  /* 0x00000003278d7210 */ /* 0x000fc60007fbe0ff */
[----:B------:R-:W-:Y:S01]  /*11200*/  STL [R1+0x1a38], R134 ;  /* 0x001a388601007387 */ /* 0x000fe20000100800 */
        /* <DEDUP_REMOVED lines=25> */
[----:B------:R0:W-:Y:S01]  /*113a0*/  STL [R1+0x1b20], R0 ;  /* 0x001b200001007387 */ /* 0x0001e20000100800 */
        /* <DEDUP_REMOVED lines=11> */
[----:B0-----:R-:W-:-:S03]  /*11460*/  IADD3 R0, P4, PT, R38, R2, RZ ;  /* 0x0000000226007210 */ /* 0x001fc60007f9e0ff */
[----:B------:R0:W-:Y:S04]  /*11470*/  STL [R1+0x3888], R164 ;  /* 0x003888a401007387 */ /* 0x0001e80000100800 */
[----:B------:R-:W-:Y:S01]  /*11480*/  STL [R1+0x1b30], R140 ;  /* 0x001b308c01007387 */ /* 0x000fe20000100800 */
[----:B------:R-:W-:-:S03]  /*11490*/  IMAD.X R152, R32, 0x1, R9, P5 ;  /* 0x0000000120987824 */ /* 0x000fc600028e0609 */
[----:B------:R-:W-:Y:S04]  /*114a0*/  STL [R1+0x1b24], R137 ;  /* 0x001b248901007387 */ /* 0x000fe80000100800 */
[----:B------:R-:W-:Y:S01]  /*114b0*/  STL [R1+0x1b38], R139 ;  /* 0x001b388b01007387 */ /* 0x000fe20000100800 */
[----:B0-----:R-:W-:-:S03]  /*114c0*/  IADD3 R164, P5, PT, R38, R3, RZ ;  /* 0x0000000326a47210 */ /* 0x001fc60007fbe0ff */
[----:B------:R-:W-:Y:S04]  /*114d0*/  STL [R1+0x1b2c], R138 ;  /* 0x001b2c8a01007387 */ /* 0x000fe80000100800 */
[----:B------:R-:W-:Y:S01]  /*114e0*/  STL [R1+0x1b40], R30 ;  /* 0x001b401e01007387 */ /* 0x000fe20000100800 */
[----:B------:R-:W-:-:S03]  /*114f0*/  IMAD R39, R67, 0x79, RZ ;  /* 0x0000007943277824 */ /* 0x000fc600078e02ff */
[----:B------:R0:W-:Y:S01]  /*11500*/  STL [R1+0x3890], R30 ;  /* 0x0038901e01007387 */ /* 0x0001e20000100800 */
[C---:B------:R-:W-:Y:S01]  /*11510*/  IMAD.X R128, R35.reuse, 0x1, R7, P5 ;  /* 0x0000000123807824 */ /* 0x040fe200028e0607 */
[C---:B------:R-:W-:Y:S01]  /*11520*/  IADD3 R125, P5, PT, R38.reuse, R5, RZ ;  /* 0x00000005267d7210 */ /* 0x040fe20007fbe0ff */
[----:B0-----:R-:W-:Y:S01]  /*11530*/  IMAD.X R30, R35, 0x1, R6, P4 ;  /* 0x00000001231e7824 */ /* 0x001fe200020e0606 */
[----:B------:R-:W-:Y:S02]  /*11540*/  IADD3 R127, P4, PT, R38, R4, RZ ;  /* 0x00000004267f7210 */ /* 0x000fe40007f9e0ff */
[----:B------:R-:W-:-:S03]  /*11550*/  SHF.R.S32.HI R32, RZ, 0x1f, R39 ;  /* 0x0000001fff207819 */ /* 0x000fc60000011427 */
[----:B------:R-:W-:Y:S01]  /*11560*/  IMAD.X R154, R35, 0x1, R8, P4 ;  /* 0x00000001239a7824 */ /* 0x000fe200020e0608 */
[----:B------:R-:W-:Y:S01]  /*11570*/  IADD3 R157, P4, PT, R39, R2, RZ ;  /* 0x00000002279d7210 */ /* 0x000fe20007f9e0ff */
[----:B------:R-:W-:Y:S01]  /*11580*/  IMAD.X R126, R35, 0x1, R9, P5 ;  /* 0x00000001237e7824 */ /* 0x000fe200028e0609 */
[----:B------:R-:W-:Y:S01]  /*11590*/  STL [R1+0x1b34], R131 ;  /* 0x001b348301007387 */ /* 0x000fe20000100800 */
[C---:B------:R-:W-:Y:S02]  /*115a0*/  IADD3 R155, P5, PT, R39.reuse, R3, RZ ;  /* 0x00000003279b7210 */ /* 0x040fe40007fbe0ff */
[C---:B------:R-:W-:Y:S01]  /*115b0*/  IMAD.X R158, R32.reuse, 0x1, R6, P4 ;  /* 0x00000001209e7824 */ /* 0x040fe200020e0606 */
[----:B------:R-:W-:Y:S01]  /*115c0*/  STL [R1+0x1b48], R29 ;  /* 0x001b481d01007387 */ /* 0x000fe20000100800 */
[----:B------:R-:W-:Y:S01]  /*115d0*/  IADD3 R11, P4, PT, R39, R4, RZ ;  /* 0x00000004270b7210 */ /* 0x000fe20007f9e0ff */
[----:B------:R-:W-:Y:S02]  /*115e0*/  IMAD.SHL.U32 R36, R67, 0x80, RZ ;  /* 0x0000008043247824 */ /* 0x000fe400078e00ff */
        /* <DEDUP_REMOVED lines=9> */
[----:B------:R-:W-:-:S03]  /*11680*/  IADD3 R26, P4, PT, R36, R2, RZ ;  /* 0x00000002241a7210 */ /* 0x000fc60007f9e0ff */
        /* <DEDUP_REMOVED lines=29> */
[----:B0-----:R-:W-:-:S03]  /*11860*/  IADD3 R0, P4, PT, R38, R4, RZ ;  /* 0x0000000426007210 */ /* 0x001fc60007f9e0ff */
        /* <DEDUP_REMOVED lines=22> */
[----:B------:R-:W-:Y:S04]  /*119d0*/  STL [R1+0x1d50], R0 ;  /* 0x001d500001007387 */ /* 0x000fe80000100800 */
[----:B------:R-:W-:Y:S04]  /*119e0*/  STL [R1+0x1d44], R70 ;  /* 0x001d444601007387 */ /* 0x000fe80000100800 */
[----:B------:R-:W-:Y:S04]  /*119f0*/  STL [R1+0x1d58], R13 ;  /* 0x001d580d01007387 */ /* 0x000fe80000100800 */
[----:B------:R-:W-:Y:S01]  /*11a00*/  STL [R1+0x1d4c], R12 ;  /* 0x001d4c0c01007387 */ /* 0x000fe20000100800 */
[----:B------:R-:W-:-:S03]  /*11a10*/  IMAD.X R120, R35, 0x1, R7, P5 ;  /* 0x0000000123787824 */ /* 0x000fc600028e0607 */
[----:B------:R-:W-:Y:S01]  /*11a20*/  STL [R1+0x1e20], R153 ;  /* 0x001e209901007387 */ /* 0x000fe20000100800 */
[----:B------:R-:W-:-:S03]  /*11a30*/  IADD3 R117, P5, PT, R39, R5, RZ ;  /* 0x0000000527757210 */ /* 0x000fc60007fbe0ff */
[----:B------:R-:W-:Y:S04]  /*11a40*/  STL [R1+0x1d54], R14 ;  /* 0x001d540e01007387 */ /* 0x000fe80000100800 */
[----:B------:R-:W-:Y:S04]  /*11a50*/  STL [R1+0x1e28], R19 ;  /* 0x001e281301007387 */ /* 0x000fe80000100800 */
[----:B------:R-:W-:Y:S04]  /*11a60*/  STL [R1+0x1e1c], R24 ;  /* 0x001e1c1801007387 */ /* 0x000fe80000100800 */
[----:B------:R-:W-:Y:S04]  /*11a70*/  STL [R1+0x1e30], R119 ;  /* 0x001e307701007387 */ /* 0x000fe80000100800 */
[----:B------:R-:W2:Y:S01]  /*11a80*/  LDL R39, [R1+0x1844] ;  /* 0x0018440001277983 */ /* 0x000ea20000100800 */
[----:B------:R-:W-:-:S02]  /*11a90*/  IMAD R40, R67, 0x89, RZ ;  /* 0x0000008943287824 */ /* 0x000fc400078e02ff */
[----:B------:R-:W-:Y:S02]  /*11aa0*/  IMAD.X R21, R35, 0x1, R8, P4 ;  /* 0x0000000123157824 */ /* 0x000fe400020e0608 */
[----:B------:R-:W-:Y:S01]  /*11ab0*/  IMAD R36, R67, 0x90, RZ ;  /* 0x0000009043247824 */ /* 0x000fe200078e02ff */
[----:B------:R-:W-:Y:S02]  /*11ac0*/  SHF.R.S32.HI R10, RZ, 0x1f, R40 ;  /* 0x0000001fff0a7819 */ /* 0x000fe40000011428 */
[CC--:B------:R-:W-:Y:S01]  /*11ad0*/  IADD3 R33, P4, PT, R40.reuse, R2.reuse, RZ ;  /* 0x0000000228217210 */ /* 0x0c0fe20007f9e0ff */
[----:B------:R-:W-:Y:S01]  /*11ae0*/  IMAD.X R118, R35, 0x1, R9, P5 ;  /* 0x0000000123767824 */ /* 0x000fe200028e0609 */
[-C--:B------:R-:W-:Y:S02]  /*11af0*/  IADD3 R22, P5, PT, R40, R3.reuse, RZ ;  /* 0x0000000328167210 */ /* 0x080fe40007fbe0ff */
[----:B------:R-:W-:Y:S01]  /*11b00*/  SHF.R.S32.HI R32, RZ, 0x1f, R36 ;  /* 0x0000001fff207819 */ /* 0x000fe20000011424 */
[----:B------:R-:W-:Y:S01]  /*11b10*/  IMAD.X R34, R10, 0x1, R6, P4 ;  /* 0x000000010a227824 */ /* 0x000fe200020e0606 */
[----:B------:R-:W-:Y:S01]  /*11b20*/  IADD3 R160, P4, PT, R36, R2, RZ ;  /* 0x0000000224a07210 */ /* 0x000fe20007f9e0ff */
[----:B------:R-:W-:Y:S01]  /*11b30*/  IMAD.X R23, R10, 0x1, R7, P5 ;  /* 0x000000010a177824 */ /* 0x000fe200028e0607 */
[----:B------:R-:W-:Y:S01]  /*11b40*/  IADD3 R20, P5, PT, R36, R3, RZ ;  /* 0x0000000324147210 */ /* 0x000fe20007fbe0ff */
[----:B------:R-:W-:-:S02]  /*11b50*/  IMAD R38, R67, 0x98, RZ ;  /* 0x0000009843267824 */ /* 0x000fc400078e02ff */
[----:B------:R-:W-:Y:S01]  /*11b60*/  IMAD.X R18, R32, 0x1, R6, P4 ;  /* 0x0000000120127824 */ /* 0x000fe200020e0606 */
[----:B------:R-:W-:Y:S01]  /*11b70*/  IADD3 R115, P4, PT, R36, R4, RZ ;  /* 0x0000000424737210 */ /* 0x000fe20007f9e0ff */
[----:B------:R-:W-:Y:S01]  /*11b80*/  IMAD.X R116, R32, 0x1, R7, P5 ;  /* 0x0000000120747824 */ /* 0x000fe200028e0607 */
[----:B------:R-:W-:Y:S02]  /*11b90*/  IADD3 R113, P5, PT, R36, R5, RZ ;  /* 0x0000000524717210 */ /* 0x000fe40007fbe0ff */
[----:B------:R-:W-:Y:S01]  /*11ba0*/  SHF.R.S32.HI R35, RZ, 0x1f, R38 ;  /* 0x0000001fff237819 */ /* 0x000fe20000011426 */
[----:B------:R-:W-:Y:S01]  /*11bb0*/  IMAD.X R162, R32, 0x1, R8, P4 ;  /* 0x0000000120a27824 */ /* 0x000fe200020e0608 */
[----:B------:R-:W-:Y:S01]  /*11bc0*/  IADD3 R161, P4, PT, R38, R2, RZ ;  /* 0x0000000226a17210 */ /* 0x000fe20007f9e0ff */
[----:B------:R-:W-:Y:S01]  /*11bd0*/  IMAD.X R114, R32, 0x1, R9, P5 ;  /* 0x0000000120727824 */ /* 0x000fe200028e0609 */
[----:B------:R-:W-:Y:S01]  /*11be0*/  IADD3 R111, P5, PT, R38, R3, RZ ;  /* 0x00000003266f7210 */ /* 0x000fe20007fbe0ff */
[----:B------:R-:W-:-:S02]  /*11bf0*/  IMAD R36, R67, 0xa0, RZ ;  /* 0x000000a043247824 */ /* 0x000fc400078e02ff */
[C---:B------:R-:W-:Y:S01]  /*11c00*/  IMAD.X R159, R35.reuse, 0x1, R6, P4 ;  /* 0x00000001239f7824 */ /* 0x040fe200020e0606 */
[C---:B------:R-:W-:Y:S01]  /*11c10*/  IADD3 R109, P4, PT, R38.reuse, R4, RZ ;  /* 0x00000004266d7210 */ /* 0x040fe20007f9e0ff */
[C---:B------:R-:W-:Y:S01]  /*11c20*/  IMAD.X R112, R35.reuse, 0x1, R7, P5 ;  /* 0x0000000123707824 */ /* 0x040fe200028e0607 */
[----:B------:R-:W-:Y:S02]  /*11c30*/  IADD3 R107, P5, PT, R38, R5, RZ ;  /* 0x00000005266b7210 */ /* 0x000fe40007fbe0ff */
[----:B------:R-:W-:Y:S01]  /*11c40*/  SHF.R.S32.HI R32, RZ, 0x1f, R36 ;  /* 0x0000001fff207819 */ /* 0x000fe20000011424 */
[C---:B------:R-:W-:Y:S01]  /*11c50*/  IMAD.X R110, R35.reuse, 0x1, R8, P4 ;  /* 0x00000001236e7824 */ /* 0x040fe200020e0608 */
[C---:B------:R-:W-:Y:S01]  /*11c60*/  IADD3 R105, P4, PT, R36.reuse, R2, RZ ;  /* 0x0000000224697210 */ /* 0x040fe20007f9e0ff */
[----:B------:R-:W-:Y:S01]  /*11c70*/  IMAD.X R108, R35, 0x1, R9, P5 ;  /* 0x00000001236c7824 */ /* 0x000fe200028e0609 */
[----:B------:R-:W-:Y:S01]  /*11c80*/  IADD3 R103, P5, PT, R36, R3, RZ ;  /* 0x0000000324677210 */ /* 0x000fe20007fbe0ff */
[----:B------:R-:W-:-:S02]  /*11c90*/  IMAD R38, R67, 0xa8, RZ ;  /* 0x000000a843267824 */ /* 0x000fc400078e02ff */
[----:B------:R-:W-:Y:S01]  /*11ca0*/  IMAD.X R106, R32, 0x1, R6, P4 ;  /* 0x00000001206a7824 */ /* 0x000fe200020e0606 */
[----:B------:R-:W-:Y:S01]  /*11cb0*/  IADD3 R101, P4, PT, R36, R4, RZ ;  /* 0x0000000424657210 */ /* 0x000fe20007f9e0ff */
[----:B------:R-:W-:Y:S01]  /*11cc0*/  IMAD.X R104, R32, 0x1, R7, P5 ;  /* 0x0000000120687824 */ /* 0x000fe200028e0607 */
[----:B------:R-:W-:Y:S01]  /*11cd0*/  IADD3 R99, P5, PT, R36, R5, RZ ;  /* 0x0000000524637210 */ /* 0x000fe20007fbe0ff */
[----:B------:R-:W-:Y:S01]  /*11ce0*/  STL [R1+0x1e24], R120 ;  /* 0x001e247801007387 */ /* 0x000fe20000100800 */
[----:B------:R-:W-:Y:S01]  /*11cf0*/  SHF.R.S32.HI R35, RZ, 0x1f, R38 ;  /* 0x0000001fff237819 */ /* 0x000fe20000011426 */
[----:B------:R-:W-:Y:S01]  /*11d00*/  IMAD.X R102, R32, 0x1, R8, P4 ;  /* 0x0000000120667824 */ /* 0x000fe200020e0608 */
[----:B------:R-:W-:Y:S01]  /*11d10*/  IADD3 R97, P4, PT, R38, R2, RZ ;  /* 0x0000000226617210 */ /* 0x000fe20007f9e0ff */
[----:B------:R-:W-:Y:S01]  /*11d20*/  STL [R1+0x1e38], R117 ;  /* 0x001e387501007387 */ /* 0x000fe20000100800 */
[----:B------:R-:W-:Y:S01]  /*11d30*/  IMAD.X R100, R32, 0x1, R9, P5 ;  /* 0x0000000120647824 */ /* 0x000fe200028e0609 */
[----:B------:R-:W-:-:S02]  /*11d40*/  IADD3 R95, P5, PT, R38, R3, RZ ;  /* 0x00000003265f7210 */ /* 0x000fc40007fbe0ff */
[----:B------:R-:W-:Y:S01]  /*11d50*/  STL [R1+0x1e2c], R21 ;  /* 0x001e2c1501007387 */ /* 0x000fe20000100800 */
[----:B------:R-:W-:Y:S01]  /*11d60*/  IMAD.X R98, R35, 0x1, R6, P4 ;  /* 0x0000000123627824 */ /* 0x000fe200020e0606 */
[----:B------:R-:W-:Y:S02]  /*11d70*/  IADD3 R93, P4, PT, R38, R4, RZ ;  /* 0x00000004265d7210 */ /* 0x000fe40007f9e0ff */
[----:B------:R-:W-:Y:S01]  /*11d80*/  STL [R1+0x1e40], R33 ;  /* 0x001e402101007387 */ /* 0x000fe20000100800 */
[----:B------:R-:W-:-:S03]  /*11d90*/  IMAD R36, R67, 0xb0, RZ ;  /* 0x000000b043247824 */ /* 0x000fc600078e02ff */
        /* <DEDUP_REMOVED lines=10> */
[----:B------:R-:W-:Y:S01]  /*11e40*/  STL [R1+0x1f28], R20 ;  /* 0x001f281401007387 */ /* 0x000fe20000100800 */
[----:B------:R-:W-:-:S03]  /*11e50*/  IMAD.X R92, R35, 0x1, R9, P5 ;  /* 0x00000001235c7824 */ /* 0x000fc600028e0609 */
        /* <DEDUP_REMOVED lines=8> */
[----:B------:R-:W-:-:S03]  /*11ee0*/  IMAD R38, R67, 0xb8, RZ ;  /* 0x000000b843267824 */ /* 0x000fc600078e02ff */
        /* <DEDUP_REMOVED lines=108> */
[----:B------:R-:W-:Y:S04]  /*125b0*/  STL [R1+0x271c], R54 ;  /* 0x00271c3601007387 */ /* 0x000fe80000100800 */
[----:B------:R-:W-:Y:S01]  /*125c0*/  STL [R1+0x2730], R45 ;  /* 0x0027302d01007387 */ /* 0x000fe20000100800 */
[----:B------:R-:W-:-:S03]  /*125d0*/  VIADD R36, R68, 0xffffff9f ;  /* 0xffffff9f44247836 */ /* 0x000fc60000000000 */
[----:B------:R-:W-:Y:S01]  /*125e0*/  STL [R1+0x2724], R52 ;  /* 0x0027243401007387 */ /* 0x000fe20000100800 */
[----:B------:R-:W-:-:S03]  /*125f0*/  IMAD.X R48, R35, 0x1, R7, P5 ;  /* 0x0000000123307824 */ /* 0x000fc600028e0607 */
[----:B------:R-:W-:Y:S01]  /*12600*/  STL [R1+0x2738], R67 ;  /* 0x0027384301007387 */ /* 0x000fe20000100800 */
[----:B------:R-:W-:-:S03]  /*12610*/  IADD3 R40, P5, PT, R38, R5, RZ ;  /* 0x0000000526287210 */ /* 0x000fc60007fbe0ff */
[----:B------:R-:W-:Y:S01]  /*12620*/  STL [R1+0x272c], R46 ;  /* 0x00272c2e01007387 */ /* 0x000fe20000100800 */
[----:B------:R-:W-:-:S03]  /*12630*/  VIADD R32, R68, 0xffffff87 ;  /* 0xffffff8744207836 */ /* 0x000fc60000000000 */
[----:B------:R-:W-:Y:S01]  /*12640*/  STL [R1+0x2820], R49 ;  /* 0x0028203101007387 */ /* 0x000fe20000100800 */
[----:B------:R-:W-:-:S03]  /*12650*/  IMAD.X R43, R35, 0x1, R8, P4 ;  /* 0x00000001232b7824 */ /* 0x000fc600020e0608 */
[----:B------:R-:W-:Y:S01]  /*12660*/  STL [R1+0x2734], R44 ;  /* 0x0027342c01007387 */ /* 0x000fe20000100800 */
[----:B------:R-:W-:-:S03]  /*12670*/  ISETP.GE.U32.AND P4, PT, R36, 0x7ffffea0, PT ;  /* 0x7ffffea02400780c */ /* 0x000fc60003f86070 */
[----:B------:R-:W-:Y:S04]  /*12680*/  STL [R1+0x2828], R47 ;  /* 0x0028282f01007387 */ /* 0x000fe80000100800 */
[----:B------:R-:W-:Y:S01]  /*12690*/  STL [R1+0x281c], R50 ;  /* 0x00281c3201007387 */ /* 0x000fe20000100800 */
[----:B------:R-:W-:-:S03]  /*126a0*/  PRMT R148, RZ, 0x7610, R148 ;  /* 0x00007610ff947816 */ /* 0x000fc60000000094 */
[----:B------:R-:W-:Y:S01]  /*126b0*/  STL [R1+0x2830], R42 ;  /* 0x0028302a01007387 */ /* 0x000fe20000100800 */
[----:B------:R-:W-:-:S03]  /*126c0*/  IMAD.X R41, R35, 0x1, R9, P5 ;  /* 0x0000000123297824 */ /* 0x000fc600028e0609 */
[----:B------:R-:W-:Y:S01]  /*126d0*/  STL [R1+0x2824], R48 ;  /* 0x0028243001007387 */ /* 0x000fe20000100800 */
[----:B------:R-:W-:Y:S01]  /*126e0*/  ISETP.GE.U32.AND P5, PT, R32, 0x7ffffe88, PT ;  /* 0x7ffffe882000780c */ /* 0x000fe20003fa6070 */
[----:B------:R-:W-:Y:S02]  /*126f0*/  @!P1 IMAD.MOV.U32 R38, RZ, RZ, R145 ;  /* 0x000000ffff269224 */ /* 0x000fe400078e0091 */
[----:B------:R-:W3:Y:S04]  /*12700*/  LDL R36, [R1+0x1b20] ;  /* 0x001b200001247983 */ /* 0x000ee80000100800 */
[----:B------:R-:W-:Y:S04]  /*12710*/  STL [R1+0x2838], R40 ;  /* 0x0028382801007387 */ /* 0x000fe80000100800 */
[----:B------:R-:W-:Y:S04]  /*12720*/  STL [R1+0x282c], R43 ;  /* 0x00282c2b01007387 */ /* 0x000fe80000100800 */
[----:B------:R-:W4:Y:S04]  /*12730*/  LDL R32, [R1+0x1840] ;  /* 0x0018400001207983 */ /* 0x000f280000100800 */
[----:B------:R-:W3:Y:S04]  /*12740*/  LDL R35, [R1+0x1854] ;  /* 0x0018540001237983 */ /* 0x000ee80000100800 */
[----:B------:R-:W3:Y:S04]  /*12750*/  LDL.LU R145, [R1+0x38ec] ;  /* 0x0038ec0001917983 */ /* 0x000ee80000300800 */
[----:B------:R-:W-:Y:S04]  /*12760*/  STL [R1+0x2834], R41 ;  /* 0x0028342901007387 */ /* 0x000fe80000100800 */
[----:B--2---:R4:W2:Y:S04]  /*12770*/  @!P1 LDG.E.U8 R148, desc[UR6][R38.64] ;  /* 0x0000000626949981 */ /* 0x0048a8000c1e1100 */
[----:B------:R-:W2:Y:S01]  /*12780*/  LDL R39, [R1+0x183c] ;  /* 0x00183c0001277983 */ /* 0x000ea20000100800 */
[----:B------:R-:W-:Y:S01]  /*12790*/  PRMT R149, RZ, 0x7610, R149 ;  /* 0x00007610ff957816 */ /* 0x000fe20000000095 */
[----:B----4-:R-:W-:-:S05]  /*127a0*/  @!P1 IMAD.MOV.U32 R38, RZ, RZ, R32 ;  /* 0x000000ffff269224 */ /* 0x010fca00078e0020 */
[----:B--2---:R0:W2:Y:S01]  /*127b0*/  @!P1 LDG.E.U8 R149, desc[UR6][R38.64] ;  /* 0x0000000626959981 */ /* 0x0040a2000c1e1100 */
[----:B------:R-:W-:-:S03]  /*127c0*/  PRMT R147, RZ, 0x7610, R147 ;  /* 0x00007610ff937816 */ /* 0x000fc60000000093 */
[----:B------:R-:W-:Y:S01]  /*127d0*/  STL [R1+0x3564], R148 ;  /* 0x0035649401007387 */ /* 0x000fe20000100800 */
[----:B0-----:R-:W-:Y:S02]  /*127e0*/  @!P1 IMAD.MOV.U32 R38, RZ, RZ, R143 ;  /* 0x000000ffff269224 */ /* 0x001fe400078e008f */
[----:B------:R-:W-:-:S05]  /*127f0*/  @!P1 IMAD.MOV.U32 R39, RZ, RZ, R144 ;  /* 0x000000ffff279224 */ /* 0x000fca00078e0090 */
[----:B------:R0:W4:Y:S04]  /*12800*/  @!P1 LDG.E.U8 R147, desc[UR6][R38.64] ;  /* 0x0000000626939981 */ /* 0x000128000c1e1100 */
[----:B--2---:R-:W-:Y:S04]  /*12810*/  STL [R1+0x3568], R149 ;  /* 0x0035689501007387 */ /* 0x004fe80000100800 */
[----:B------:R-:W2:Y:S01]  /*12820*/  LDL.LU R144, [R1+0x38e8] ;  /* 0x0038e80001907983 */ /* 0x000ea20000300800 */
[----:B------:R-:W-:Y:S01]  /*12830*/  PRMT R146, RZ, 0x7610, R146 ;  /* 0x00007610ff927816 */ /* 0x000fe20000000092 */
[----:B0-----:R-:W-:-:S02]  /*12840*/  @!P1 IMAD.MOV.U32 R38, RZ, RZ, R142 ;  /* 0x000000ffff269224 */ /* 0x001fc400078e008e */
[----:B------:R-:W2:Y:S01]  /*12850*/  LDL.LU R143, [R1+0x38e4] ;  /* 0x0038e400018f7983 */ /* 0x000ea20000300800 */
[----:B---3--:R-:W-:Y:S01]  /*12860*/  @!P1 IMAD.MOV.U32 R39, RZ, RZ, R35 ;  /* 0x000000ffff279224 */ /* 0x008fe200078e0023 */
[----:B------:R-:W-:-:S04]  /*12870*/  PRMT R145, RZ, 0x7610, R145 ;  /* 0x00007610ff917816 */ /* 0x000fc80000000091 */
[----:B------:R0:W3:Y:S04]  /*12880*/  @!P1 LDG.E.U8 R146, desc[UR6][R38.64] ;  /* 0x0000000626929981 */ /* 0x0000e8000c1e1100 */
[----:B----4-:R1:W-:Y:S04]  /*12890*/  STL [R1+0x356c], R147 ;  /* 0x00356c9301007387 */ /* 0x0103e80000100800 */
[----:B------:R-:W4:Y:S01]  /*128a0*/  LDL.LU R142, [R1+0x38e0] ;  /* 0x0038e000018e7983 */ /* 0x000f220000300800 */
[----:B0-----:R-:W-:Y:S02]  /*128b0*/  @!P2 IMAD.MOV.U32 R38, RZ, RZ, R36 ;  /* 0x000000ffff26a224 */ /* 0x001fe400078e0024 */
[----:B------:R-:W-:-:S05]  /*128c0*/  @!P2 IMAD.MOV.U32 R39, RZ, RZ, R129 ;  /* 0x000000ffff27a224 */ /* 0x000fca00078e0081 */
[----:B------:R0:W3:Y:S02]  /*128d0*/  @!P2 LDG.E.U8 R145, desc[UR6][R38.64] ;  /* 0x000000062691a981 */ /* 0x0000e4000c1e1100 */
[----:B0-----:R-:W-:Y:S02]  /*128e0*/  @!P2 IMAD.MOV.U32 R38, RZ, RZ, R141 ;  /* 0x000000ffff26a224 */ /* 0x001fe400078e008d */
[----:B------:R-:W-:Y:S01]  /*128f0*/  @!P2 IMAD.MOV.U32 R39, RZ, RZ, R137 ;  /* 0x000000ffff27a224 */ /* 0x000fe200078e0089 */
[----:B--2---:R-:W-:-:S06]  /*12900*/  PRMT R144, RZ, 0x7610, R144 ;  /* 0x00007610ff907816 */ /* 0x004fcc0000000090 */
[----:B------:R0:W2:Y:S01]  /*12910*/  @!P2 LDG.E.U8 R144, desc[UR6][R38.64] ;  /* 0x000000062690a981 */ /* 0x0000a2000c1e1100 */
[----:B------:R-:W-:Y:S01]  /*12920*/  PRMT R143, RZ, 0x7610, R143 ;  /* 0x00007610ff8f7816 */ /* 0x000fe2000000008f */
[----:B0-----:R-:W-:Y:S02]  /*12930*/  @!P2 IMAD.MOV.U32 R38, RZ, RZ, R140 ;  /* 0x000000ffff26a224 */ /* 0x001fe400078e008c */
[----:B------:R-:W-:-:S05]  /*12940*/  @!P2 IMAD.MOV.U32 R39, RZ, RZ, R138 ;  /* 0x000000ffff27a224 */ /* 0x000fca00078e008a */
[----:B------:R0:W2:Y:S01]  /*12950*/  @!P2 LDG.E.U8 R143, desc[UR6][R38.64] ;  /* 0x00000006268fa981 */ /* 0x0000a2000c1e1100 */
[----:B----4-:R-:W-:-:S03]  /*12960*/  PRMT R142, RZ, 0x7610, R142 ;  /* 0x00007610ff8e7816 */ /* 0x010fc6000000008e */
[----:B---3--:R-:W-:Y:S04]  /*12970*/  STL [R1+0x3570], R146 ;  /* 0x0035709201007387 */ /* 0x008fe80000100800 */
[----:B------:R-:W3:Y:S01]  /*12980*/  LDL.LU R129, [R1+0x38dc] ;  /* 0x0038dc0001817983 */ /* 0x000ee20000300800 */
[----:B0-----:R-:W-:Y:S02]  /*12990*/  @!P2 IMAD.MOV.U32 R38, RZ, RZ, R139 ;  /* 0x000000ffff26a224 */ /* 0x001fe400078e008b */
[----:B------:R-:W-:Y:S01]  /*129a0*/  @!P2 IMAD.MOV.U32 R39, RZ, RZ, R131 ;  /* 0x000000ffff27a224 */ /* 0x000fe200078e0083 */
[----:B------:R-:W-:Y:S04]  /*129b0*/  STL [R1+0x35d8], R145 ;  /* 0x0035d89101007387 */ /* 0x000fe80000100800 */
[----:B------:R-:W4:Y:S04]  /*129c0*/  LDL.LU R137, [R1+0x38d8] ;  /* 0x0038d80001897983 */ /* 0x000f280000300800 */
[----:B------:R-:W4:Y:S04]  /*129d0*/  LDL.LU R141, [R1+0x38d4] ;  /* 0x0038d400018d7983 */ /* 0x000f280000300800 */
[----:B------:R3:W4:Y:S04]  /*129e0*/  @!P2 LDG.E.U8 R142, desc[UR6][R38.64] ;  /* 0x00000006268ea981 */ /* 0x000728000c1e1100 */
[----:B--2---:R-:W-:Y:S04]  /*129f0*/  STL [R1+0x35dc], R144 ;  /* 0x0035dc9001007387 */ /* 0x004fe80000100800 */
[----:B------:R-:W2:Y:S04]  /*12a00*/  LDL.LU R138, [R1+0x38d0] ;  /* 0x0038d000018a7983 */ /* 0x000ea80000300800 */
[----:B------:R-:W2:Y:S04]  /*12a10*/  LDL.LU R140, [R1+0x38cc] ;  /* 0x0038cc00018c7983 */ /* 0x000ea80000300800 */
[----:B-1----:R-:W2:Y:S04]  /*12a20*/  LDL R147, [R1+0x191c] ;  /* 0x00191c0001937983 */ /* 0x002ea80000100800 */
[----:B------:R-:W2:Y:S04]  /*12a30*/  LDL R149, [R1+0x1924] ;  /* 0x0019240001957983 */ /* 0x000ea80000100800 */
[----:B------:R-:W2:Y:S04]  /*12a40*/  LDL R148, [R1+0x1928] ;  /* 0x0019280001947983 */ /* 0x000ea80000100800 */
[----:B------:R-:W-:Y:S04]  /*12a50*/  STL [R1+0x35e0], R143 ;  /* 0x0035e08f01007387 */ /* 0x000fe80000100800 */
[----:B------:R-:W2:Y:S04]  /*12a60*/  LDL.LU R131, [R1+0x38c8] ;  /* 0x0038c80001837983 */ /* 0x000ea80000300800 */
[----:B------:R-:W2:Y:S01]  /*12a70*/  LDL.LU R139, [R1+0x38c4] ;  /* 0x0038c400018b7983 */ /* 0x000ea20000300800 */
[----:B---3--:R-:W-:Y:S01]  /*12a80*/  @!P6 IMAD.MOV.U32 R39, RZ, RZ, R129 ;  /* 0x000000ffff27e224 */ /* 0x008fe200078e0081 */
[----:B----4-:R-:W-:-:S02]  /*12a90*/  PRMT R141, RZ, 0x7610, R141 ;  /* 0x00007610ff8d7816 */ /* 0x010fc4000000008d */
[----:B------:R-:W-:Y:S04]  /*12aa0*/  STL [R1+0x35e4], R142 ;  /* 0x0035e48e01007387 */ /* 0x000fe80000100800 */
[----:B------:R-:W3:Y:S01]  /*12ab0*/  LDL.LU R129, [R1+0x38c0] ;  /* 0x0038c00001817983 */ /* 0x000ee20000300800 */
[----:B--2---:R-:W-:-:S03]  /*12ac0*/  @!P6 IMAD.MOV.U32 R38, RZ, RZ, R138 ;  /* 0x000000ffff26e224 */ /* 0x004fc600078e008a */
[----:B------:R-:W2:Y:S04]  /*12ad0*/  LDL.LU R138, [R1+0x38bc] ;  /* 0x0038bc00018a7983 */ /* 0x000ea80000300800 */
[----:B------:R0:W4:Y:S01]  /*12ae0*/  @!P6 LDG.E.U8 R141, desc[UR6][R38.64] ;  /* 0x00000006268de981 */ /* 0x000122000c1e1100 */
[----:B------:R-:W-:-:S03]  /*12af0*/  PRMT R140, RZ, 0x7610, R140 ;  /* 0x00007610ff8c7816 */ /* 0x000fc6000000008c */
[----:B------:R-:W3:Y:S01]  /*12b00*/  LDL R35, [R1+0x1934] ;  /* 0x0019340001237983 */ /* 0x000ee20000100800 */
[----:B0-----:R-:W-:Y:S02]  /*12b10*/  @!P6 IMAD.MOV.U32 R38, RZ, RZ, R137 ;  /* 0x000000ffff26e224 */ /* 0x001fe400078e0089 */
[----:B------:R-:W-:-:S05]  /*12b20*/  @!P6 IMAD.MOV.U32 R39, RZ, RZ, R133 ;  /* 0x000000ffff27e224 */ /* 0x000fca00078e0085 */
[----:B------:R0:W3:Y:S01]  /*12b30*/  @!P6 LDG.E.U8 R140, desc[UR6][R38.64] ;  /* 0x00000006268ce981 */ /* 0x0000e2000c1e1100 */
[----:B------:R-:W-:Y:S01]  /*12b40*/  PRMT R139, RZ, 0x7610, R139 ;  /* 0x00007610ff8b7816 */ /* 0x000fe2000000008b */
[----:B0-----:R-:W-:Y:S02]  /*12b50*/  @!P6 IMAD.MOV.U32 R38, RZ, RZ, R135 ;  /* 0x000000ffff26e224 */ /* 0x001fe400078e0087 */
[----:B------:R-:W-:-:S05]  /*12b60*/  @!P6 IMAD.MOV.U32 R39, RZ, RZ, R136 ;  /* 0x000000ffff27e224 */ /* 0x000fca00078e0088 */
[----:B------:R0:W3:Y:S02]  /*12b70*/  @!P6 LDG.E.U8 R139, desc[UR6][R38.64] ;  /* 0x00000006268be981 */ /* 0x0000e4000c1e1100 */
[----:B0-----:R-:W-:Y:S02]  /*12b80*/  @!P6 IMAD.MOV.U32 R38, RZ, RZ, R134 ;  /* 0x000000ffff26e224 */ /* 0x001fe400078e0086 */
[----:B------:R-:W-:Y:S01]  /*12b90*/  @!P6 IMAD.MOV.U32 R39, RZ, RZ, R130 ;  /* 0x000000ffff27e224 */ /* 0x000fe200078e0082 */
[----:B--2---:R-:W-:Y:S01]  /*12ba0*/  PRMT R138, RZ, 0x7610, R138 ;  /* 0x00007610ff8a7816 */ /* 0x004fe2000000008a */
[----:B----4-:R-:W-:Y:S04]  /*12bb0*/  STL [R1+0x35e8], R141 ;  /* 0x0035e88d01007387 */ /* 0x010fe80000100800 */
[----:B------:R-:W2:Y:S04]  /*12bc0*/  LDL.LU R133, [R1+0x38b8] ;  /* 0x0038b80001857983 */ /* 0x000ea80000300800 */
[----:B------:R0:W4:Y:S04]  /*12bd0*/  @!P6 LDG.E.U8 R138, desc[UR6][R38.64] ;  /* 0x00000006268ae981 */ /* 0x000128000c1e1100 */
[----:B------:R-:W4:Y:S04]  /*12be0*/  LDL.LU R137, [R1+0x38b4] ;  /* 0x0038b40001897983 */ /* 0x000f280000300800 */
[----:B------:R-:W4:Y:S04]  /*12bf0*/  LDL R36, [R1+0x1c20] ;  /* 0x001c200001247983 */ /* 0x000f280000100800 */
[----:B---3--:R-:W-:Y:S04]  /*12c00*/  STL [R1+0x35ec], R140 ;  /* 0x0035ec8c01007387 */ /* 0x008fe80000100800 */
[----:B------:R-:W3:Y:S04]  /*12c10*/  LDL.LU R136, [R1+0x38b0] ;  /* 0x0038b00001887983 */ /* 0x000ee80000300800 */
[----:B------:R-:W3:Y:S04]  /*12c20*/  LDL.LU R135, [R1+0x38ac] ;  /* 0x0038ac0001877983 */ /* 0x000ee80000300800 */
[----:B------:R-:W-:Y:S04]  /*12c30*/  STL [R1+0x35f0], R139 ;  /* 0x0035f08b01007387 */ /* 0x000fe80000100800 */
[----:B------:R-:W3:Y:S04]  /*12c40*/  LDL.LU R130, [R1+0x38a8] ;  /* 0x0038a80001827983 */ /* 0x000ee80000300800 */
[----:B------:R-:W3:Y:S01]  /*12c50*/  LDL.LU R134, [R1+0x38a4] ;  /* 0x0038a40001867983 */ /* 0x000ee20000300800 */
[----:B0-----:R-:W-:-:S02]  /*12c60*/  @!P4 IMAD.MOV.U32 R39, RZ, RZ, R147 ;  /* 0x000000ffff27c224 */ /* 0x001fc400078e0093 */
[----:B--2---:R-:W-:Y:S01]  /*12c70*/  @!P4 IMAD.MOV.U32 R38, RZ, RZ, R133 ;  /* 0x000000ffff26c224 */ /* 0x004fe200078e0085 */
[----:B----4-:R-:W-:Y:S04]  /*12c80*/  STL [R1+0x35f4], R138 ;  /* 0x0035f48a01007387 */ /* 0x010fe80000100800 */
[----:B------:R-:W2:Y:S01]  /*12c90*/  LDL.LU R133, [R1+0x38a0] ;  /* 0x0038a00001857983 */ /* 0x000ea20000300800 */
[----:B------:R-:W-:-:S06]  /*12ca0*/  PRMT R137, RZ, 0x7610, R137 ;  /* 0x00007610ff897816 */ /* 0x000fcc0000000089 */
[----:B------:R0:W4:Y:S01]  /*12cb0*/  @!P4 LDG.E.U8 R137, desc[UR6][R38.64] ;  /* 0x000000062689c981 */ /* 0x000122000c1e1100 */
[----:B---3--:R-:W-:Y:S01]  /*12cc0*/  PRMT R136, RZ, 0x7610, R136 ;  /* 0x00007610ff887816 */ /* 0x008fe20000000088 */
[----:B0-----:R-:W-:Y:S02]  /*12cd0*/  @!P4 IMAD.MOV.U32 R38, RZ, RZ, R148 ;  /* 0x000000ffff26c224 */ /* 0x001fe400078e0094 */
[----:B------:R-:W-:-:S05]  /*12ce0*/  @!P4 IMAD.MOV.U32 R39, RZ, RZ, R149 ;  /* 0x000000ffff27c224 */ /* 0x000fca00078e0095 */
[----:B------:R0:W3:Y:S01]  /*12cf0*/  @!P4 LDG.E.U8 R136, desc[UR6][R38.64] ;  /* 0x000000062688c981 */ /* 0x0000e2000c1e1100 */
[----:B------:R-:W-:Y:S01]  /*12d00*/  PRMT R135, RZ, 0x7610, R135 ;  /* 0x00007610ff877816 */ /* 0x000fe20000000087 */
[----:B0-----:R-:W-:Y:S02]  /*12d10*/  @!P4 IMAD.MOV.U32 R38, RZ, RZ, R130 ;  /* 0x000000ffff26c224 */ /* 0x001fe400078e0082 */
[----:B------:R-:W-:Y:S01]  /*12d20*/  @!P4 IMAD.MOV.U32 R39, RZ, RZ, R131 ;  /* 0x000000ffff27c224 */ /* 0x000fe200078e0083 */
[----:B------:R-:W-:-:S04]  /*12d30*/  PRMT R134, RZ, 0x7610, R134 ;  /* 0x00007610ff867816 */ /* 0x000fc80000000086 */
[----:B------:R0:W3:Y:S02]  /*12d40*/  @!P4 LDG.E.U8 R135, desc[UR6][R38.64] ;  /* 0x000000062687c981 */ /* 0x0000e4000c1e1100 */
[----:B0-----:R-:W-:Y:S02]  /*12d50*/  @!P4 IMAD.MOV.U32 R38, RZ, RZ, R129 ;  /* 0x000000ffff26c224 */ /* 0x001fe400078e0081 */
[----:B------:R-:W-:-:S05]  /*12d60*/  @!P4 IMAD.MOV.U32 R39, RZ, RZ, R35 ;  /* 0x000000ffff27c224 */ /* 0x000fca00078e0023 */
[----:B------:R0:W3:Y:S02]  /*12d70*/  @!P4 LDG.E.U8 R134, desc[UR6][R38.64] ;  /* 0x000000062686c981 */ /* 0x0000e4000c1e1100 */
[----:B0-----:R-:W-:Y:S02]  /*12d80*/  @!P5 IMAD.MOV.U32 R38, RZ, RZ, R36 ;  /* 0x000000ffff26d224 */ /* 0x001fe400078e0024 */
[----:B------:R-:W-:Y:S01]  /*12d90*/  @!P5 IMAD.MOV.U32 R39, RZ, RZ, R30 ;  /* 0x000000ffff27d224 */ /* 0x000fe200078e001e */
[----:B--2---:R-:W-:-:S06]  /*12da0*/  PRMT R133, RZ, 0x7610, R133 ;  /* 0x00007610ff857816 */ /* 0x004fcc0000000085 */
[----:B------:R0:W2:Y:S04]  /*12db0*/  @!P5 LDG.E.U8 R133, desc[UR6][R38.64] ;  /* 0x000000062685d981 */ /* 0x0000a8000c1e1100 */
[----:B----4-:R-:W-:Y:S04]  /*12dc0*/  STL [R1+0x35f8], R137 ;  /* 0x0035f88901007387 */ /* 0x010fe80000100800 */
[----:B---3--:R-:W-:Y:S04]  /*12dd0*/  STL [R1+0x35fc], R136 ;  /* 0x0035fc8801007387 */ /* 0x008fe80000100800 */
[----:B------:R-:W3:Y:S04]  /*12de0*/  LDL.LU R131, [R1+0x389c] ;  /* 0x00389c0001837983 */ /* 0x000ee80000300800 */
[----:B------:R-:W4:Y:S01]  /*12df0*/  LDL.LU R130, [R1+0x3898] ;  /* 0x0038980001827983 */ /* 0x000f220000300800 */
[----:B0-----:R-:W-:-:S03]  /*12e00*/  @!P5 IMAD.MOV.U32 R39, RZ, RZ, R128 ;  /* 0x000000ffff27d224 */ /* 0x001fc600078e0080 */
[----:B------:R-:W-:Y:S04]  /*12e10*/  STL [R1+0x3600], R135 ;  /* 0x0036008701007387 */ /* 0x000fe80000100800 */
[----:B------:R-:W4:Y:S04]  /*12e20*/  LDL.LU R129, [R1+0x3894] ;  /* 0x0038940001817983 */ /* 0x000f280000300800 */
[----:B------:R-:W-:Y:S04]  /*12e30*/  STL [R1+0x3604], R134 ;  /* 0x0036048601007387 */ /* 0x000fe80000100800 */
[----:B------:R-:W4:Y:S01]  /*12e40*/  LDL.LU R30, [R1+0x3890] ;  /* 0x00389000011e7983 */ /* 0x000f220000300800 */
[----:B------:R-:W-:-:S03]  /*12e50*/  @!P5 IMAD.MOV.U32 R38, RZ, RZ, R164 ;  /* 0x000000ffff26d224 */ /* 0x000fc600078e00a4 */
[----:B--2---:R-:W-:Y:S04]  /*12e60*/  STL [R1+0x3608], R133 ;  /* 0x0036088501007387 */ /* 0x004fe80000100800 */
[----:B------:R-:W2:Y:S01]  /*12e70*/  LDL.LU R128, [R1+0x388c] ;  /* 0x00388c0001807983 */ /* 0x000ea20000300800 */
[----:B------:R-:W-:-:S03]  /*12e80*/  VIADD R32, R68, 0xffffff7f ;  /* 0xffffff7f44207836 */ /* 0x000fc60000000000 */
[----:B------:R-:W2:Y:S01]  /*12e90*/  LDL.LU R164, [R1+0x3888] ;  /* 0x0038880001a47983 */ /* 0x000ea20000300800 */
[----:B---3--:R-:W-:-:S06]  /*12ea0*/  PRMT R131, RZ, 0x7610, R131 ;  /* 0x00007610ff837816 */ /* 0x008fcc0000000083 */
[----:B------:R0:W3:Y:S01]  /*12eb0*/  @!P5 LDG.E.U8 R131, desc[UR6][R38.64] ;  /* 0x000000062683d981 */ /* 0x0000e2000c1e1100 */
[----:B----4-:R-:W-:Y:S01]  /*12ec0*/  PRMT R130, RZ, 0x7610, R130 ;  /* 0x00007610ff827816 */ /* 0x010fe20000000082 */
[----:B0-----:R-:W-:Y:S02]  /*12ed0*/  @!P5 IMAD.MOV.U32 R38, RZ, RZ, R127 ;  /* 0x000000ffff26d224 */ /* 0x001fe400078e007f */
[----:B------:R-:W-:-:S05]  /*12ee0*/  @!P5 IMAD.MOV.U32 R39, RZ, RZ, R154 ;  /* 0x000000ffff27d224 */ /* 0x000fca00078e009a */
[----:B------:R0:W4:Y:S01]  /*12ef0*/  @!P5 LDG.E.U8 R130, desc[UR6][R38.64] ;  /* 0x000000062682d981 */ /* 0x000122000c1e1100 */
[----:B------:R-:W-:Y:S02]  /*12f00*/  ISETP.GE.U32.AND P1, PT, R32, 0x7ffffe80, PT ;  /* 0x7ffffe802000780c */ /* 0x000fe40003f26070 */
[----:B------:R-:W-:Y:S01]  /*12f10*/  PRMT R129, RZ, 0x7610, R129 ;  /* 0x00007610ff817816 */ /* 0x000fe20000000081 */
[----:B0-----:R-:W-:Y:S02]  /*12f20*/  @!P5 IMAD.MOV.U32 R38, RZ, RZ, R125 ;  /* 0x000000ffff26d224 */ /* 0x001fe400078e007d */
[----:B------:R-:W-:-:S05]  /*12f30*/  @!P5 IMAD.MOV.U32 R39, RZ, RZ, R126 ;  /* 0x000000ffff27d224 */ /* 0x000fca00078e007e */
[----:B------:R0:W4:Y:S03]  /*12f40*/  @!P5 LDG.E.U8 R129, desc[UR6][R38.64] ;  /* 0x000000062681d981 */ /* 0x000126000c1e1100 */
[----:B0-----:R-:W-:Y:S02]  /*12f50*/  @!P1 IMAD.MOV.U32 R38, RZ, RZ, R26 ;  /* 0x000000ffff269224 */ /* 0x001fe400078e001a */
[----:B------:R-:W-:Y:S01]  /*12f60*/  @!P1 IMAD.MOV.U32 R39, RZ, RZ, R163 ;  /* 0x000000ffff279224 */ /* 0x000fe200078e00a3 */
[----:B--2---:R-:W-:-:S06]  /*12f70*/  PRMT R128, RZ, 0x7610, R128 ;  /* 0x00007610ff807816 */ /* 0x004fcc0000000080 */
[----:B------:R0:W2:Y:S04]  /*12f80*/  @!P1 LDG.E.U8 R128, desc[UR6][R38.64] ;  /* 0x0000000626809981 */ /* 0x0000a8000c1e1100 */
[----:B---3--:R-:W-:Y:S04]  /*12f90*/  STL [R1+0x360c], R131 ;  /* 0x00360c8301007387 */ /* 0x008fe80000100800 */
[----:B------:R-:W3:Y:S04]  /*12fa0*/  LDL.LU R154, [R1+0x3884] ;  /* 0x00388400019a7983 */ /* 0x000ee80000300800 */
[----:B------:R-:W3:Y:S04]  /*12fb0*/  LDL.LU R127, [R1+0x3880] ;  /* 0x00388000017f7983 */ /* 0x000ee80000300800 */
[----:B----4-:R-:W-:Y:S04]  /*12fc0*/  STL [R1+0x3610], R130 ;  /* 0x0036108201007387 */ /* 0x010fe80000100800 */
[----:B------:R-:W4:Y:S04]  /*12fd0*/  LDL.LU R126, [R1+0x387c] ;  /* 0x00387c00017e7983 */ /* 0x000f280000300800 */
[----:B------:R-:W4:Y:S01]  /*12fe0*/  LDL.LU R125, [R1+0x3878] ;  /* 0x00387800017d7983 */ /* 0x000f220000300800 */
[----:B0-----:R-:W-:-:S03]  /*12ff0*/  @!P1 IMAD.MOV.U32 R39, RZ, RZ, R124 ;  /* 0x000000ffff279224 */ /* 0x001fc600078e007c */
[----:B------:R-:W-:Y:S04]  /*13000*/  STL [R1+0x3614], R129 ;  /* 0x0036148101007387 */ /* 0x000fe80000100800 */
[----:B------:R-:W4:Y:S04]  /*13010*/  LDL.LU R163, [R1+0x3874] ;  /* 0x0038740001a37983 */ /* 0x000f280000300800 */
        /* <DEDUP_REMOVED lines=93> */
[----:B------:R-:W2:Y:S04]  /*135f0*/  LDL.LU R112, [R1+0x380c] ;  /* 0x00380c0001707983 */ /* 0x000ea80000300800 */
[----:B------:R-:W2:Y:S01]  /*13600*/  LDL.LU R111, [R1+0x3808] ;  /* 0x00380800016f7983 */ /* 0x000ea20000300800 */
[----:B---3--:R-:W-:-:S06]  /*13610*/  PRMT R115, RZ, 0x7610, R115 ;  /* 0x00007610ff737816 */ /* 0x008fcc0000000073 */
[----:B------:R0:W3:Y:S01]  /*13620*/  @!P4 LDG.E.U8 R115, desc[UR6][R38.64] ;  /* 0x000000062673c981 */ /* 0x0000e2000c1e1100 */
[----:B----4-:R-:W-:Y:S01]  /*13630*/  PRMT R114, RZ, 0x7610, R114 ;  /* 0x00007610ff727816 */ /* 0x010fe20000000072 */
[----:B0-----:R-:W-:Y:S02]  /*13640*/  @!P4 IMAD.MOV.U32 R38, RZ, RZ, R109 ;  /* 0x000000ffff26c224 */ /* 0x001fe400078e006d */
[----:B------:R-:W-:-:S05]  /*13650*/  @!P4 IMAD.MOV.U32 R39, RZ, RZ, R110 ;  /* 0x000000ffff27c224 */ /* 0x000fca00078e006e */
[----:B------:R0:W4:Y:S01]  /*13660*/  @!P4 LDG.E.U8 R114, desc[UR6][R38.64] ;  /* 0x000000062672c981 */ /* 0x000122000c1e1100 */
[----:B------:R-:W-:Y:S01]  /*13670*/  PRMT R113, RZ, 0x7610, R113 ;  /* 0x00007610ff717816 */ /* 0x000fe20000000071 */
[----:B------:R-:W-:Y:S02]  /*13680*/  VIADD R32, R68, 0xffffff5f ;  /* 0xffffff5f44207836 */ /* 0x000fe40000000000 */
[----:B0-----:R-:W-:Y:S02]  /*13690*/  @!P4 IMAD.MOV.U32 R38, RZ, RZ, R107 ;  /* 0x000000ffff26c224 */ /* 0x001fe400078e006b */
[----:B------:R-:W-:-:S05]  /*136a0*/  @!P4 IMAD.MOV.U32 R39, RZ, RZ, R108 ;  /* 0x000000ffff27c224 */ /* 0x000fca00078e006c */
[----:B------:R0:W4:Y:S01]  /*136b0*/  @!P4 LDG.E.U8 R113, desc[UR6][R38.64] ;  /* 0x000000062671c981 */ /* 0x000122000c1e1100 */
[----:B------:R-:W-:-:S13]  /*136c0*/  ISETP.GE.U32.AND P5, PT, R32, 0x7ffffe60, PT ;  /* 0x7ffffe602000780c */ /* 0x000fda0003fa6070 */
[----:B0-----:R-:W-:Y:S02]  /*136d0*/  @!P5 IMAD.MOV.U32 R38, RZ, RZ, R105 ;  /* 0x000000ffff26d224 */ /* 0x001fe400078e0069 */
[----:B------:R-:W-:Y:S01]  /*136e0*/  @!P5 IMAD.MOV.U32 R39, RZ, RZ, R106 ;  /* 0x000000ffff27d224 */ /* 0x000fe200078e006a */
[----:B--2---:R-:W-:-:S06]  /*136f0*/  PRMT R112, RZ, 0x7610, R112 ;  /* 0x00007610ff707816 */ /* 0x004fcc0000000070 */
[----:B------:R0:W2:Y:S01]  /*13700*/  @!P5 LDG.E.U8 R112, desc[UR6][R38.64] ;  /* 0x000000062670d981 */ /* 0x0000a2000c1e1100 */
[----:B------:R-:W-:Y:S01]  /*13710*/  PRMT R111, RZ, 0x7610, R111 ;  /* 0x00007610ff6f7816 */ /* 0x000fe2000000006f */
[----:B0-----:R-:W-:Y:S02]  /*13720*/  @!P5 IMAD.MOV.U32 R38, RZ, RZ, R103 ;  /* 0x000000ffff26d224 */ /* 0x001fe400078e0067 */
[----:B------:R-:W-:-:S05]  /*13730*/  @!P5 IMAD.MOV.U32 R39, RZ, RZ, R104 ;  /* 0x000000ffff27d224 */ /* 0x000fca00078e0068 */
[----:B------:R0:W2:Y:S04]  /*13740*/  @!P5 LDG.E.U8 R111, desc[UR6][R38.64] ;  /* 0x00000006266fd981 */ /* 0x0000a8000c1e1100 */
[----:B---3--:R-:W-:Y:S04]  /*13750*/  STL [R1+0x364c], R115 ;  /* 0x00364c7301007387 */ /* 0x008fe80000100800 */
[----:B------:R-:W3:Y:S04]  /*13760*/  LDL.LU R110, [R1+0x3804] ;  /* 0x00380400016e7983 */ /* 0x000ee80000300800 */
[----:B------:R-:W3:Y:S04]  /*13770*/  LDL.LU R109, [R1+0x3800] ;  /* 0x00380000016d7983 */ /* 0x000ee80000300800 */
[----:B----4-:R-:W-:Y:S04]  /*13780*/  STL [R1+0x3650], R114 ;  /* 0x0036507201007387 */ /* 0x010fe80000100800 */
[----:B------:R-:W4:Y:S04]  /*13790*/  LDL.LU R108, [R1+0x37fc] ;  /* 0x0037fc00016c7983 */ /* 0x000f280000300800 */
[----:B------:R-:W4:Y:S04]  /*137a0*/  LDL.LU R107, [R1+0x37f8] ;  /* 0x0037f800016b7983 */ /* 0x000f280000300800 */
[----:B------:R-:W-:Y:S04]  /*137b0*/  STL [R1+0x3654], R113 ;  /* 0x0036547101007387 */ /* 0x000fe80000100800 */
[----:B------:R-:W4:Y:S04]  /*137c0*/  LDL.LU R106, [R1+0x37f4] ;  /* 0x0037f400016a7983 */ /* 0x000f280000300800 */
[----:B------:R-:W4:Y:S01]  /*137d0*/  LDL.LU R105, [R1+0x37f0] ;  /* 0x0037f00001697983 */ /* 0x000f220000300800 */
[----:B0-----:R-:W-:-:S02]  /*137e0*/  @!P5 IMAD.MOV.U32 R39, RZ, RZ, R102 ;  /* 0x000000ffff27d224 */ /* 0x001fc400078e0066 */
[----:B------:R-:W-:Y:S01]  /*137f0*/  @!P5 IMAD.MOV.U32 R38, RZ, RZ, R101 ;  /* 0x000000ffff26d224 */ /* 0x000fe200078e0065 */
[----:B--2---:R-:W-:Y:S04]  /*13800*/  STL [R1+0x3658], R112 ;  /* 0x0036587001007387 */ /* 0x004fe80000100800 */
[----:B------:R-:W2:Y:S04]  /*13810*/  LDL.LU R104, [R1+0x37ec] ;  /* 0x0037ec0001687983 */ /* 0x000ea80000300800 */
[----:B------:R-:W2:Y:S04]  /*13820*/  LDL.LU R103, [R1+0x37e8] ;  /* 0x0037e80001677983 */ /* 0x000ea80000300800 */
[----:B------:R-:W-:Y:S04]  /*13830*/  STL [R1+0x365c], R111 ;  /* 0x00365c6f01007387 */ /* 0x000fe80000100800 */
[----:B------:R-:W2:Y:S01]  /*13840*/  LDL.LU R102, [R1+0x37e4] ;  /* 0x0037e40001667983 */ /* 0x000ea20000300800 */
[----:B------:R-:W-:-:S03]  /*13850*/  VIADD R32, R68, 0xffffff57 ;  /* 0xffffff5744207836 */ /* 0x000fc60000000000 */
[----:B------:R-:W2:Y:S01]  /*13860*/  LDL.LU R101, [R1+0x37e0] ;  /* 0x0037e00001657983 */ /* 0x000ea20000300800 */
[----:B---3--:R-:W-:-:S06]  /*13870*/  PRMT R110, RZ, 0x7610, R110 ;  /* 0x00007610ff6e7816 */ /* 0x008fcc000000006e */
[----:B------:R0:W3:Y:S01]  /*13880*/  @!P5 LDG.E.U8 R110, desc[UR6][R38.64] ;  /* 0x00000006266ed981 */ /* 0x0000e2000c1e1100 */
[----:B------:R-:W-:Y:S02]  /*13890*/  ISETP.GE.U32.AND P1, PT, R32, 0x7ffffe58, PT ;  /* 0x7ffffe582000780c */ /* 0x000fe40003f26070 */
[----:B------:R-:W-:Y:S01]  /*138a0*/  PRMT R109, RZ, 0x7610, R109 ;  /* 0x00007610ff6d7816 */ /* 0x000fe2000000006d */
[----:B0-----:R-:W-:Y:S02]  /*138b0*/  @!P5 IMAD.MOV.U32 R38, RZ, RZ, R99 ;  /* 0x000000ffff26d224 */ /* 0x001fe400078e0063 */
[----:B------:R-:W-:-:S05]  /*138c0*/  @!P5 IMAD.MOV.U32 R39, RZ, RZ, R100 ;  /* 0x000000ffff27d224 */ /* 0x000fca00078e0064 */
[----:B------:R0:W3:Y:S01]  /*138d0*/  @!P5 LDG.E.U8 R109, desc[UR6][R38.64] ;  /* 0x00000006266dd981 */ /* 0x0000e2000c1e1100 */
[----:B----4-:R-:W-:Y:S02]  /*138e0*/  PRMT R108, RZ, 0x7610, R108 ;  /* 0x00007610ff6c7816 */ /* 0x010fe4000000006c */
[----:B0-----:R-:W-:Y:S02]  /*138f0*/  @!P1 IMAD.MOV.U32 R38, RZ, RZ, R97 ;  /* 0x000000ffff269224 */ /* 0x001fe400078e0061 */
[----:B------:R-:W-:-:S05]  /*13900*/  @!P1 IMAD.MOV.U32 R39, RZ, RZ, R98 ;  /* 0x000000ffff279224 */ /* 0x000fca00078e0062 */
[----:B------:R0:W4:Y:S01]  /*13910*/  @!P1 LDG.E.U8 R108, desc[UR6][R38.64] ;  /* 0x00000006266c9981 */ /* 0x000122000c1e1100 */
[----:B------:R-:W-:Y:S01]  /*13920*/  PRMT R107, RZ, 0x7610, R107 ;  /* 0x00007610ff6b7816 */ /* 0x000fe2000000006b */
        /* <DEDUP_REMOVED lines=28> */
[----:B------:R-:W-:Y:S04]  /*13af0*/  STL [R1+0x3664], R109 ;  /* 0x0036646d01007387 */ /* 0x000fe80000100800 */
[----:B------:R-:W3:Y:S04]  /*13b00*/  LDL.LU R98, [R1+0x37d4] ;  /* 0x0037d40001627983 */ /* 0x000ee80000300800 */
[----:B------:R-:W3:Y:S04]  /*13b10*/  LDL.LU R97, [R1+0x37d0] ;  /* 0x0037d00001617983 */ /* 0x000ee80000300800 */
[----:B----4-:R-:W-:Y:S04]  /*13b20*/  STL [R1+0x3668], R108 ;  /* 0x0036686c01007387 */ /* 0x010fe80000100800 */
[----:B------:R-:W4:Y:S04]  /*13b30*/  LDL.LU R96, [R1+0x37cc] ;  /* 0x0037cc0001607983 */ /* 0x000f280000300800 */
[----:B------:R-:W4:Y:S04]  /*13b40*/  LDL.LU R95, [R1+0x37c8] ;  /* 0x0037c800015f7983 */ /* 0x000f280000300800 */
[----:B------:R-:W-:Y:S04]  /*13b50*/  STL [R1+0x366c], R107 ;  /* 0x00366c6b01007387 */ /* 0x000fe80000100800 */
[----:B------:R-:W4:Y:S04]  /*13b60*/  LDL.LU R94, [R1+0x37c4] ;  /* 0x0037c400015e7983 */ /* 0x000f280000300800 */
[----:B------:R-:W4:Y:S04]  /*13b70*/  LDL.LU R93, [R1+0x37c0] ;  /* 0x0037c000015d7983 */ /* 0x000f280000300800 */
[----:B------:R-:W-:Y:S04]  /*13b80*/  STL [R1+0x3670], R106 ;  /* 0x0036706a01007387 */ /* 0x000fe80000100800 */
[----:B------:R-:W4:Y:S04]  /*13b90*/  LDL.LU R92, [R1+0x37bc] ;  /* 0x0037bc00015c7983 */ /* 0x000f280000300800 */
[----:B------:R-:W4:Y:S04]  /*13ba0*/  LDL.LU R91, [R1+0x37b8] ;  /* 0x0037b800015b7983 */ /* 0x000f280000300800 */
[----:B------:R-:W-:Y:S04]  /*13bb0*/  STL [R1+0x3674], R105 ;  /* 0x0036746901007387 */ /* 0x000fe80000100800 */
[----:B------:R-:W4:Y:S04]  /*13bc0*/  LDL.LU R90, [R1+0x37b4] ;  /* 0x0037b400015a7983 */ /* 0x000f280000300800 */
[----:B------:R-:W4:Y:S01]  /*13bd0*/  LDL.LU R89, [R1+0x37b0] ;  /* 0x0037b00001597983 */ /* 0x000f220000300800 */
[----:B------:R-:W-:Y:S01]  /*13be0*/  PRMT R101, RZ, 0x7610, R101 ;  /* 0x00007610ff657816 */ /* 0x000fe20000000065 */
[----:B0-----:R-:W-:-:S02]  /*13bf0*/  @!P2 IMAD.MOV.U32 R38, RZ, RZ, R83 ;  /* 0x000000ffff26a224 */ /* 0x001fc400078e0053 */
[----:B------:R-:W-:Y:S02]  /*13c00*/  @!P2 IMAD.MOV.U32 R39, RZ, RZ, R84 ;  /* 0x000000ffff27a224 */ /* 0x000fe400078e0054 */
[----:B------:R-:W-:-:S03]  /*13c10*/  VIADD R32, R68, 0xffffff47 ;  /* 0xffffff4744207836 */ /* 0x000fc60000000000 */
[----:B------:R0:W4:Y:S02]  /*13c20*/  @!P2 LDG.E.U8 R101, desc[UR6][R38.64] ;  /* 0x000000062665a981 */ /* 0x000124000c1e1100 */
[----:B------:R-:W-:-:S13]  /*13c30*/  ISETP.GE.U32.AND P6, PT, R32, 0x7ffffe48, PT ;  /* 0x7ffffe482000780c */ /* 0x000fda0003fc6070 */
[----:B0-----:R-:W-:Y:S02]  /*13c40*/  @!P6 IMAD.MOV.U32 R38, RZ, RZ, R81 ;  /* 0x000000ffff26e224 */ /* 0x001fe400078e0051 */
[----:B------:R-:W-:Y:S01]  /*13c50*/  @!P6 IMAD.MOV.U32 R39, RZ, RZ, R82 ;  /* 0x000000ffff27e224 */ /* 0x000fe200078e0052 */
[----:B--2---:R-:W-:Y:S04]  /*13c60*/  STL [R1+0x3678], R104 ;  /* 0x0036786801007387 */ /* 0x004fe80000100800 */
[----:B------:R-:W2:Y:S04]  /*13c70*/  LDL.LU R88, [R1+0x37ac] ;  /* 0x0037ac0001587983 */ /* 0x000ea80000300800 */
[----:B------:R-:W2:Y:S04]  /*13c80*/  LDL.LU R87, [R1+0x37a8] ;  /* 0x0037a80001577983 */ /* 0x000ea80000300800 */
[----:B------:R-:W-:Y:S04]  /*13c90*/  STL [R1+0x367c], R103 ;  /* 0x00367c6701007387 */ /* 0x000fe80000100800 */
[----:B------:R-:W2:Y:S04]  /*13ca0*/  LDL.LU R86, [R1+0x37a4] ;  /* 0x0037a40001567983 */ /* 0x000ea80000300800 */
[----:B------:R-:W2:Y:S04]  /*13cb0*/  LDL.LU R85, [R1+0x37a0] ;  /* 0x0037a00001557983 */ /* 0x000ea80000300800 */
[----:B------:R-:W-:Y:S04]  /*13cc0*/  STL [R1+0x3680], R102 ;  /* 0x0036806601007387 */ /* 0x000fe80000100800 */
[----:B------:R-:W2:Y:S04]  /*13cd0*/  LDL.LU R84, [R1+0x379c] ;  /* 0x00379c0001547983 */ /* 0x000ea80000300800 */
[----:B------:R-:W2:Y:S01]  /*13ce0*/  LDL.LU R83, [R1+0x3798] ;  /* 0x0037980001537983 */ /* 0x000ea20000300800 */
[----:B---3--:R-:W-:-:S06]  /*13cf0*/  PRMT R100, RZ, 0x7610, R100 ;  /* 0x00007610ff647816 */ /* 0x008fcc0000000064 */
[----:B------:R0:W3:Y:S01]  /*13d00*/  @!P6 LDG.E.U8 R100, desc[UR6][R38.64] ;  /* 0x000000062664e981 */ /* 0x0000e2000c1e1100 */
[----:B------:R-:W-:Y:S01]  /*13d10*/  PRMT R99, RZ, 0x7610, R99 ;  /* 0x00007610ff637816 */ /* 0x000fe20000000063 */
[----:B------:R-:W-:Y:S02]  /*13d20*/  VIADD R32, R68, 0xffffff3f ;  /* 0xffffff3f44207836 */ /* 0x000fe40000000000 */
[----:B0-----:R-:W-:Y:S02]  /*13d30*/  @!P6 IMAD.MOV.U32 R38, RZ, RZ, R79 ;  /* 0x000000ffff26e224 */ /* 0x001fe400078e004f */
[----:B------:R-:W-:Y:S01]  /*13d40*/  @!P6 IMAD.MOV.U32 R39, RZ, RZ, R80 ;  /* 0x000000ffff27e224 */ /* 0x000fe200078e0050 */
[----:B------:R-:W-:Y:S02]  /*13d50*/  ISETP.GE.U32.AND P4, PT, R32, 0x7ffffe40, PT ;  /* 0x7ffffe402000780c */ /* 0x000fe40003f86070 */
[----:B------:R-:W-:Y:S02]  /*13d60*/  PRMT R98, RZ, 0x7610, R98 ;  /* 0x00007610ff627816 */ /* 0x000fe40000000062 */
[----:B------:R0:W3:Y:S01]  /*13d70*/  @!P6 LDG.E.U8 R99, desc[UR6][R38.64] ;  /* 0x000000062663e981 */ /* 0x0000e2000c1e1100 */
[----:B------:R-:W-:Y:S01]  /*13d80*/  PRMT R97, RZ, 0x7610, R97 ;  /* 0x00007610ff617816 */ /* 0x000fe20000000061 */
[----:B0-----:R-:W-:-:S02]  /*13d90*/  @!P6 IMAD.MOV.U32 R38, RZ, RZ, R77 ;  /* 0x000000ffff26e224 */ /* 0x001fc400078e004d */
[----:B------:R-:W-:-:S05]  /*13da0*/  @!P6 IMAD.MOV.U32 R39, RZ, RZ, R78 ;  /* 0x000000ffff27e224 */ /* 0x000fca00078e004e */
        /* <DEDUP_REMOVED lines=38> */
[----:B------:R-:W-:Y:S01]  /*14010*/  ISETP.GE.U32.AND P2, PT, R32, 0x7ffffe28, PT ;  /* 0x7ffffe282000780c */ /* 0x000fe20003f46070 */
[----:B0-----:R-:W-:Y:S02]  /*14020*/  @!P5 IMAD.MOV.U32 R38, RZ, RZ, R55 ;  /* 0x000000ffff26d224 */ /* 0x001fe400078e0037 */
[----:B------:R-:W-:-:S05]  /*14030*/  @!P5 IMAD.MOV.U32 R39, RZ, RZ, R56 ;  /* 0x000000ffff27d224 */ /* 0x000fca00078e0038 */
[----:B------:R0:W4:Y:S02]  /*14040*/  @!P5 LDG.E.U8 R89, desc[UR6][R38.64] ;  /* 0x000000062659d981 */ /* 0x000124000c1e1100 */
[----:B0-----:R-:W-:Y:S02]  /*14050*/  @!P1 IMAD.MOV.U32 R38, RZ, RZ, R53 ;  /* 0x000000ffff269224 */ /* 0x001fe400078e0035 */
[----:B------:R-:W-:Y:S01]  /*14060*/  @!P1 IMAD.MOV.U32 R39, RZ, RZ, R54 ;  /* 0x000000ffff279224 */ /* 0x000fe200078e0036 */
[----:B------:R-:W-:Y:S04]  /*14070*/  STL [R1+0x3684], R101 ;  /* 0x0036846501007387 */ /* 0x000fe80000100800 */
[----:B------:R-:W4:Y:S04]  /*14080*/  LDL.LU R82, [R1+0x3794] ;  /* 0x0037940001527983 */ /* 0x000f280000300800 */
[----:B------:R-:W4:Y:S01]  /*14090*/  LDL.LU R81, [R1+0x3790] ;  /* 0x0037900001517983 */ /* 0x000f220000300800 */
[----:B--2---:R-:W-:-:S02]  /*140a0*/  PRMT R88, RZ, 0x7610, R88 ;  /* 0x00007610ff587816 */ /* 0x004fc40000000058 */
[----:B------:R-:W-:-:S04]  /*140b0*/  PRMT R87, RZ, 0x7610, R87 ;  /* 0x00007610ff577816 */ /* 0x000fc80000000057 */
[----:B------:R0:W2:Y:S02]  /*140c0*/  @!P1 LDG.E.U8 R88, desc[UR6][R38.64] ;  /* 0x0000000626589981 */ /* 0x0000a4000c1e1100 */
[----:B0-----:R-:W-:Y:S02]  /*140d0*/  @!P1 IMAD.MOV.U32 R38, RZ, RZ, R51 ;  /* 0x000000ffff269224 */ /* 0x001fe400078e0033 */
[----:B------:R-:W-:Y:S01]  /*140e0*/  @!P1 IMAD.MOV.U32 R39, RZ, RZ, R52 ;  /* 0x000000ffff279224 */ /* 0x000fe200078e0034 */
[----:B------:R-:W-:-:S04]  /*140f0*/  PRMT R86, RZ, 0x7610, R86 ;  /* 0x00007610ff567816 */ /* 0x000fc80000000056 */
        /* <DEDUP_REMOVED lines=12> */
[----:B------:R0:W2:Y:S02]  /*141c0*/  @!P1 LDG.E.U8 R84, desc[UR6][R38.64] ;  /* 0x0000000626549981 */ /* 0x0000a4000c1e1100 */
[----:B0-----:R-:W-:Y:S02]  /*141d0*/  @!P1 IMAD.MOV.U32 R38, RZ, RZ, R67 ;  /* 0x000000ffff269224 */ /* 0x001fe400078e0043 */
[----:B------:R-:W-:Y:S01]  /*141e0*/  @!P1 IMAD.MOV.U32 R39, RZ, RZ, R44 ;  /* 0x000000ffff279224 */ /* 0x000fe200078e002c */
[----:B---3--:R-:W-:Y:S01]  /*141f0*/  STL [R1+0x3688], R100 ;  /* 0x0036886401007387 */ /* 0x008fe20000100800 */
[----:B------:R-:W0:Y:S03]  /*14200*/  LDC R67, c[0x0][0x3a8] ;  /* 0x0000ea00ff437b82 */ /* 0x000e260000000800 */
[----:B------:R1:W3:Y:S04]  /*14210*/  @!P1 LDG.E.U8 R83, desc[UR6][R38.64] ;  /* 0x0000000626539981 */ /* 0x0002e8000c1e1100 */
[----:B------:R-:W3:Y:S04]  /*14220*/  LDL.LU R80, [R1+0x378c] ;  /* 0x00378c0001507983 */ /* 0x000ee80000300800 */
[----:B------:R-:W3:Y:S04]  /*14230*/  LDL.LU R79, [R1+0x3788] ;  /* 0x00378800014f7983 */ /* 0x000ee80000300800 */
[----:B------:R-:W-:Y:S04]  /*14240*/  STL [R1+0x368c], R99 ;  /* 0x00368c6301007387 */ /* 0x000fe80000100800 */
        /* <DEDUP_REMOVED lines=20> */
[----:B------:R-:W-:Y:S01]  /*14390*/  STL [R1+0x36a8], R92 ;  /* 0x0036a85c01007387 */ /* 0x000fe20000100800 */
[----:B------:R-:W-:-:S03]  /*143a0*/  VIADD R32, R68, 0xffffff1f ;  /* 0xffffff1f44207836 */ /* 0x000fc60000000000 */
[----:B------:R-:W4:Y:S04]  /*143b0*/  LDL.LU R60, [R1+0x374c] ;  /* 0x00374c00013c7983 */ /* 0x000f280000300800 */
[----:B------:R-:W4:Y:S04]  /*143c0*/  LDL.LU R59, [R1+0x3748] ;  /* 0x00374800013b7983 */ /* 0x000f280000300800 */
[----:B------:R-:W-:Y:S04]  /*143d0*/  STL [R1+0x36ac], R91 ;  /* 0x0036ac5b01007387 */ /* 0x000fe80000100800 */
[----:B------:R-:W4:Y:S04]  /*143e0*/  LDL.LU R58, [R1+0x3744] ;  /* 0x00374400013a7983 */ /* 0x000f280000300800 */
[----:B------:R-:W4:Y:S01]  /*143f0*/  LDL.LU R57, [R1+0x3740] ;  /* 0x0037400001397983 */ /* 0x000f220000300800 */
[----:B------:R-:W-:Y:S01]  /*14400*/  ISETP.GE.U32.AND P6, PT, R32, 0x7ffffe20, PT ;  /* 0x7ffffe202000780c */ /* 0x000fe20003fc6070 */
[----:B------:R-:W-:-:S02]  /*14410*/  VIADD R32, R68, 0xffffff17 ;  /* 0xffffff1744207836 */ /* 0x000fc40000000000 */
[----:B------:R-:W-:Y:S04]  /*14420*/  STL [R1+0x36b0], R90 ;  /* 0x0036b05a01007387 */ /* 0x000fe80000100800 */
[----:B------:R-:W4:Y:S04]  /*14430*/  LDL.LU R56, [R1+0x373c] ;  /* 0x00373c0001387983 */ /* 0x000f280000300800 */
[----:B------:R-:W4:Y:S01]  /*14440*/  LDL.LU R55, [R1+0x3738] ;  /* 0x0037380001377983 */ /* 0x000f220000300800 */
[----:B-1----:R-:W-:Y:S02]  /*14450*/  @!P2 IMAD.MOV.U32 R38, RZ, RZ, R42 ;  /* 0x000000ffff26a224 */ /* 0x002fe400078e002a */
[----:B------:R-:W-:Y:S01]  /*14460*/  @!P2 IMAD.MOV.U32 R39, RZ, RZ, R43 ;  /* 0x000000ffff27a224 */ /* 0x000fe200078e002b */
[----:B------:R-:W-:Y:S04]  /*14470*/  STL [R1+0x36b4], R89 ;  /* 0x0036b45901007387 */ /* 0x000fe80000100800 */
[----:B------:R-:W4:Y:S04]  /*14480*/  LDL.LU R54, [R1+0x3734] ;  /* 0x0037340001367983 */ /* 0x000f280000300800 */
[----:B------:R-:W4:Y:S01]  /*14490*/  LDL.LU R53, [R1+0x3730] ;  /* 0x0037300001357983 */ /* 0x000f220000300800 */
[----:B------:R-:W-:Y:S01]  /*144a0*/  ISETP.GE.U32.AND P4, PT, R32, 0x7ffffe18, PT ;  /* 0x7ffffe182000780c */ /* 0x000fe20003f86070 */
[----:B------:R-:W-:Y:S01]  /*144b0*/  VIADD R32, R68, 0xffffff0f ;  /* 0xffffff0f44207836 */ /* 0x000fe20000000000 */
[----:B------:R-:W-:Y:S01]  /*144c0*/  PRMT R82, RZ, 0x7610, R82 ;  /* 0x00007610ff527816 */ /* 0x000fe20000000052 */
[----:B0-----:R-:W-:-:S03]  /*144d0*/  IMAD R35, R67, 0xe0, RZ ;  /* 0x000000e043237824 */ /* 0x001fc600078e02ff */
[----:B------:R-:W-:Y:S02]  /*144e0*/  ISETP.GE.U32.AND P5, PT, R32, 0x7ffffe10, PT ;  /* 0x7ffffe102000780c */ /* 0x000fe40003fa6070 */
[----:B------:R0:W4:Y:S01]  /*144f0*/  @!P2 LDG.E.U8 R82, desc[UR6][R38.64] ;  /* 0x000000062652a981 */ /* 0x000122000c1e1100 */
[----:B------:R-:W-:Y:S02]  /*14500*/  PRMT R81, RZ, 0x7610, R81 ;  /* 0x00007610ff517816 */ /* 0x000fe40000000051 */
[----:B------:R-:W-:Y:S01]  /*14510*/  SHF.R.S32.HI R32, RZ, 0x1f, R35 ;  /* 0x0000001fff207819 */ /* 0x000fe20000011423 */
[----:B0-----:R-:W-:Y:S02]  /*14520*/  @!P2 IMAD.MOV.U32 R38, RZ, RZ, R40 ;  /* 0x000000ffff26a224 */ /* 0x001fe400078e0028 */
[----:B------:R-:W-:-:S05]  /*14530*/  @!P2 IMAD.MOV.U32 R39, RZ, RZ, R41 ;  /* 0x000000ffff27a224 */ /* 0x000fca00078e0029 */
[----:B------:R0:W4:Y:S04]  /*14540*/  @!P2 LDG.E.U8 R81, desc[UR6][R38.64] ;  /* 0x000000062651a981 */ /* 0x000128000c1e1100 */
        /* <DEDUP_REMOVED lines=8> */
[----:B------:R-:W2:Y:S04]  /*145d0*/  LDL.LU R47, [R1+0x3718] ;  /* 0x00371800012f7983 */ /* 0x000ea80000300800 */
[----:B------:R1:W-:Y:S04]  /*145e0*/  STL [R1+0x36c4], R85 ;  /* 0x0036c45501007387 */ /* 0x0003e80000100800 */
[----:B------:R-:W2:Y:S04]  /*145f0*/  LDL.LU R46, [R1+0x3714] ;  /* 0x00371400012e7983 */ /* 0x000ea80000300800 */
[----:B------:R-:W2:Y:S01]  /*14600*/  LDL.LU R45, [R1+0x3710] ;  /* 0x00371000012d7983 */ /* 0x000ea20000300800 */
[----:B-1----:R-:W-:-:S05]  /*14610*/  IADD3 R85, P1, PT, R35, R2, RZ ;  /* 0x0000000223557210 */ /* 0x002fca0007f3e0ff */
[----:B------:R-:W-:Y:S01]  /*14620*/  IMAD.X R86, R32, 0x1, R6, P1 ;  /* 0x0000000120567824 */ /* 0x000fe200008e0606 */
[----:B------:R-:W-:Y:S04]  /*14630*/  STL [R1+0x36c8], R84 ;  /* 0x0036c85401007387 */ /* 0x000fe80000100800 */
[----:B------:R-:W2:Y:S01]  /*14640*/  LDL.LU R44, [R1+0x370c] ;  /* 0x00370c00012c7983 */ /* 0x000ea20000300800 */
[----:B0-----:R-:W-:Y:S02]  /*14650*/  @!P6 IMAD.MOV.U32 R38, RZ, RZ, R85 ;  /* 0x000000ffff26e224 */ /* 0x001fe400078e0055 */
[----:B------:R-:W-:Y:S01]  /*14660*/  @!P6 IMAD.MOV.U32 R39, RZ, RZ, R86 ;  /* 0x000000ffff27e224 */ /* 0x000fe200078e0056 */
[----:B---3--:R0:W-:Y:S01]  /*14670*/  STL [R1+0x36cc], R83 ;  /* 0x0036cc5301007387 */ /* 0x0081e20000100800 */
[----:B------:R-:W-:-:S03]  /*14680*/  PRMT R80, RZ, 0x7610, R80 ;  /* 0x00007610ff507816 */ /* 0x000fc60000000050 */
[----:B------:R-:W3:Y:S01]  /*14690*/  LDL.LU R43, [R1+0x3708] ;  /* 0x00370800012b7983 */ /* 0x000ee20000300800 */
[----:B------:R-:W-:-:S03]  /*146a0*/  PRMT R79, RZ, 0x7610, R79 ;  /* 0x00007610ff4f7816 */ /* 0x000fc6000000004f */
[----:B------:R-:W2:Y:S01]  /*146b0*/  LDL.LU R42, [R1+0x3704] ;  /* 0x00370400012a7983 */ /* 0x000ea20000300800 */
[----:B0-----:R-:W-:-:S03]  /*146c0*/  IADD3 R83, P2, PT, R35, R3, RZ ;  /* 0x0000000323537210 */ /* 0x001fc60007f5e0ff */
[----:B------:R0:W2:Y:S02]  /*146d0*/  @!P6 LDG.E.U8 R80, desc[UR6][R38.64] ;  /* 0x000000062650e981 */ /* 0x0000a4000c1e1100 */
[----:B------:R-:W-:Y:S02]  /*146e0*/  IMAD.X R84, R32, 0x1, R7, P2 ;  /* 0x0000000120547824 */ /* 0x000fe400010e0607 */
[----:B0-----:R-:W-:Y:S02]  /*146f0*/  @!P6 IMAD.MOV.U32 R38, RZ, RZ, R83 ;  /* 0x000000ffff26e224 */ /* 0x001fe400078e0053 */
[----:B------:R-:W-:-:S05]  /*14700*/  @!P6 IMAD.MOV.U32 R39, RZ, RZ, R84 ;  /* 0x000000ffff27e224 */ /* 0x000fca00078e0054 */
[----:B------:R0:W3:Y:S01]  /*14710*/  @!P6 LDG.E.U8 R79, desc[UR6][R38.64] ;  /* 0x00000006264fe981 */ /* 0x0000e2000c1e1100 */
[----:B------:R-:W-:Y:S01]  /*14720*/  VIADD R36, R68, 0xffffff07 ;  /* 0xffffff0744247836 */ /* 0x000fe20000000000 */
[----:B------:R-:W-:-:S04]  /*14730*/  PRMT R78, RZ, 0x7610, R78 ;  /* 0x00007610ff4e7816 */ /* 0x000fc8000000004e */
[----:B------:R-:W-:Y:S02]  /*14740*/  ISETP.GE.U32.AND P1, PT, R36, 0x7ffffe08, PT ;  /* 0x7ffffe082400780c */ /* 0x000fe40003f26070 */
[----:B------:R-:W-:Y:S01]  /*14750*/  PRMT R77, RZ, 0x7610, R77 ;  /* 0x00007610ff4d7816 */ /* 0x000fe2000000004d */
[----:B----4-:R1:W-:Y:S04]  /*14760*/  STL [R1+0x36d0], R82 ;  /* 0x0036d05201007387 */ /* 0x0103e80000100800 */
[----:B------:R-:W4:Y:S01]  /*14770*/  LDL.LU R41, [R1+0x3700] ;  /* 0x0037000001297983 */ /* 0x000f220000300800 */
[----:B-1----:R-:W-:-:S05]  /*14780*/  IADD3 R82, P2, PT, R35, R4, RZ ;  /* 0x0000000423527210 */ /* 0x002fca0007f5e0ff */
[----:B------:R-:W-:Y:S02]  /*14790*/  IMAD.X R36, R32, 0x1, R8, P2 ;  /* 0x0000000120247824 */ /* 0x000fe400010e0608 */
[----:B0-----:R-:W-:Y:S02]  /*147a0*/  @!P6 IMAD.MOV.U32 R38, RZ, RZ, R82 ;  /* 0x000000ffff26e224 */ /* 0x001fe400078e0052 */
[----:B------:R-:W-:Y:S01]  /*147b0*/  @!P6 IMAD.MOV.U32 R39, RZ, RZ, R36 ;  /* 0x000000ffff27e224 */ /* 0x000fe200078e0024 */
[----:B------:R-:W-:Y:S04]  /*147c0*/  STL [R1+0x36d4], R81 ;  /* 0x0036d45101007387 */ /* 0x000fe80000100800 */
[----:B------:R0:W4:Y:S04]  /*147d0*/  @!P6 LDG.E.U8 R78, desc[UR6][R38.64] ;  /* 0x00000006264ee981 */ /* 0x000128000c1e1100 */
[----:B------:R-:W-:Y:S04]  /*147e0*/  STL [R1+0x29a0], R85 ;  /* 0x0029a05501007387 */ /* 0x000fe80000100800 */
[----:B------:R-:W-:Y:S04]  /*147f0*/  STL [R1+0x29b8], R83 ;  /* 0x0029b85301007387 */ /* 0x000fe80000100800 */
[----:B------:R-:W-:Y:S04]  /*14800*/  STL [R1+0x299c], R86 ;  /* 0x00299c5601007387 */ /* 0x000fe80000100800 */
[----:B------:R-:W-:Y:S04]  /*14810*/  STL [R1+0x29b4], R84 ;  /* 0x0029b45401007387 */ /* 0x000fe80000100800 */
[----:B--2---:R1:W-:Y:S04]  /*14820*/  STL [R1+0x36d8], R80 ;  /* 0x0036d85001007387 */ /* 0x0043e80000100800 */
[----:B------:R-:W-:Y:S01]  /*14830*/  STL [R1+0x29d0], R82 ;  /* 0x0029d05201007387 */ /* 0x000fe20000100800 */
[----:B-1----:R-:W-:-:S03]  /*14840*/  IADD3 R80, P2, PT, R35, R5, RZ ;  /* 0x0000000523507210 */ /* 0x002fc60007f5e0ff */
[----:B---3--:R1:W-:Y:S02]  /*14850*/  STL [R1+0x36dc], R79 ;  /* 0x0036dc4f01007387 */ /* 0x0083e40000100800 */
[----:B0-----:R-:W-:Y:S02]  /*14860*/  @!P6 IMAD.MOV.U32 R38, RZ, RZ, R80 ;  /* 0x000000ffff26e224 */ /* 0x001fe400078e0050 */
[----:B-1----:R-:W-:-:S04]  /*14870*/  IMAD.X R79, R32, 0x1, R9, P2 ;  /* 0x00000001204f7824 */ /* 0x002fc800010e0609 */
[----:B------:R-:W-:-:S05]  /*14880*/  @!P6 IMAD.MOV.U32 R39, RZ, RZ, R79 ;  /* 0x000000ffff27e224 */ /* 0x000fca00078e004f */
[----:B------:R0:W2:Y:S01]  /*14890*/  @!P6 LDG.E.U8 R77, desc[UR6][R38.64] ;  /* 0x00000006264de981 */ /* 0x0000a2000c1e1100 */
[----:B------:R-:W-:-:S03]  /*148a0*/  IMAD R35, R67, 0xe8, RZ ;  /* 0x000000e843237824 */ /* 0x000fc600078e02ff */
[----:B------:R-:W-:Y:S02]  /*148b0*/  STL [R1+0x29cc], R36 ;  /* 0x0029cc2401007387 */ /* 0x000fe40000100800 */
        /* <DEDUP_REMOVED lines=10> */
[----:B----4-:R-:W-:Y:S04]  /*14960*/  STL [R1+0x36e0], R78 ;  /* 0x0036e04e01007387 */ /* 0x010fe80000100800 */
[----:B------:R1:W-:Y:S02]  /*14970*/  STL [R1+0x29e4], R79 ;  /* 0x0029e44f01007387 */ /* 0x0003e40000100800 */
[----:B-1----:R-:W-:-:S05]  /*14980*/  IADD3 R79, P6, PT, R35, R3, RZ ;  /* 0x00000003234f7210 */ /* 0x002fca0007fde0ff */
[----:B------:R-:W-:Y:S02]  /*14990*/  IMAD.X R80, R32, 0x1, R7, P6 ;  /* 0x0000000120507824 */ /* 0x000fe400030e0607 */
[----:B0-----:R-:W-:Y:S02]  /*149a0*/  @!P4 IMAD.MOV.U32 R38, RZ, RZ, R79 ;  /* 0x000000ffff26c224 */ /* 0x001fe400078e004f */
[----:B------:R-:W-:Y:S01]  /*149b0*/  @!P4 IMAD.MOV.U32 R39, RZ, RZ, R80 ;  /* 0x000000ffff27c224 */ /* 0x000fe200078e0050 */
[----:B------:R-:W-:-:S04]  /*149c0*/  IADD3 R78, P6, PT, R35, R4, RZ ;  /* 0x00000004234e7210 */ /* 0x000fc80007fde0ff */
[----:B------:R0:W4:Y:S02]  /*149d0*/  @!P4 LDG.E.U8 R75, desc[UR6][R38.64] ;  /* 0x00000006264bc981 */ /* 0x000124000c1e1100 */
[----:B0-----:R-:W-:Y:S02]  /*149e0*/  @!P4 IMAD.MOV.U32 R38, RZ, RZ, R78 ;  /* 0x000000ffff26c224 */ /* 0x001fe400078e004e */
[----:B--2---:R0:W-:Y:S02]  /*149f0*/  STL [R1+0x36e4], R77 ;  /* 0x0036e44d01007387 */ /* 0x0041e40000100800 */
[----:B0-----:R-:W-:-:S04]  /*14a00*/  IMAD.X R77, R32, 0x1, R8, P6 ;  /* 0x00000001204d7824 */ /* 0x001fc800030e0608 */
[----:B------:R-:W-:-:S05]  /*14a10*/  @!P4 IMAD.MOV.U32 R39, RZ, RZ, R77 ;  /* 0x000000ffff27c224 */ /* 0x000fca00078e004d */
[----:B------:R0:W2:Y:S01]  /*14a20*/  @!P4 LDG.E.U8 R74, desc[UR6][R38.64] ;  /* 0x00000006264ac981 */ /* 0x0000a2000c1e1100 */
[----:B------:R-:W-:-:S03]  /*14a30*/  VIADD R36, R68, 0xffffff8e ;  /* 0xffffff8e44247836 */ /* 0x000fc60000000000 */
[----:B------:R-:W-:Y:S04]  /*14a40*/  STL [R1+0x2ad0], R81 ;  /* 0x002ad05101007387 */ /* 0x000fe80000100800 */
[----:B------:R-:W-:Y:S01]  /*14a50*/  STL [R1+0x2ad8], R79 ;  /* 0x002ad84f01007387 */ /* 0x000fe20000100800 */
[----:B------:R-:W-:-:S03]  /*14a60*/  ISETP.GE.U32.AND P2, PT, R36, 0x7ffffe8f, PT ;  /* 0x7ffffe8f2400780c */ /* 0x000fc60003f46070 */
[----:B------:R-:W-:Y:S01]  /*14a70*/  STL [R1+0x2acc], R82 ;  /* 0x002acc5201007387 */ /* 0x000fe20000100800 */
[----:B------:R-:W-:-:S03]  /*14a80*/  IMAD R36, R67, 0xf0, RZ ;  /* 0x000000f043247824 */ /* 0x000fc600078e02ff */
[----:B------:R-:W-:Y:S04]  /*14a90*/  STL [R1+0x2ad4], R80 ;  /* 0x002ad45001007387 */ /* 0x000fe80000100800 */
[----:B---3--:R1:W-:Y:S04]  /*14aa0*/  STL [R1+0x36e8], R76 ;  /* 0x0036e84c01007387 */ /* 0x0083e80000100800 */
[----:B------:R-:W-:Y:S01]  /*14ab0*/  STL [R1+0x2ae0], R78 ;  /* 0x002ae04e01007387 */ /* 0x000fe20000100800 */
[----:B-1----:R-:W-:Y:S02]  /*14ac0*/  IADD3 R76, P6, PT, R35, R5, RZ ;  /* 0x00000005234c7210 */ /* 0x002fe40007fde0ff */
[----:B------:R-:W-:-:S02]  /*14ad0*/  SHF.R.S32.HI R35, RZ, 0x1f, R36 ;  /* 0x0000001fff237819 */ /* 0x000fc40000011424 */
[----:B------:R-:W-:Y:S01]  /*14ae0*/  PRMT R73, RZ, 0x7610, R73 ;  /* 0x00007610ff497816 */ /* 0x000fe20000000049 */
[----:B0-----:R-:W-:Y:S01]  /*14af0*/  @!P4 IMAD.MOV.U32 R38, RZ, RZ, R76 ;  /* 0x000000ffff26c224 */ /* 0x001fe200078e004c */
[----:B------:R-:W-:Y:S02]  /*14b00*/  PRMT R72, RZ, 0x7610, R72 ;  /* 0x00007610ff487816 */ /* 0x000fe40000000048 */
[----:B------:R-:W-:Y:S01]  /*14b10*/  PRMT R69, RZ, 0x7610, R69 ;  /* 0x00007610ff457816 */ /* 0x000fe20000000045 */
[----:B----4-:R0:W-:Y:S04]  /*14b20*/  STL [R1+0x36ec], R75 ;  /* 0x0036ec4b01007387 */ /* 0x0101e80000100800 */
[----:B------:R1:W-:Y:S01]  /*14b30*/  STL [R1+0x2adc], R77 ;  /* 0x002adc4d01007387 */ /* 0x0003e20000100800 */
[----:B0-----:R-:W-:Y:S01]  /*14b40*/  IMAD.X R75, R32, 0x1, R9, P6 ;  /* 0x00000001204b7824 */ /* 0x001fe200030e0609 */
[----:B-1----:R-:W-:-:S03]  /*14b50*/  IADD3 R77, P6, PT, R36, R2, RZ ;  /* 0x00000002244d7210 */ /* 0x002fc60007fde0ff */
[----:B------:R-:W-:Y:S02]  /*14b60*/  @!P4 IMAD.MOV.U32 R39, RZ, RZ, R75 ;  /* 0x000000ffff27c224 */ /* 0x000fe400078e004b */
[----:B------:R-:W-:-:S03]  /*14b70*/  IMAD.X R78, R35, 0x1, R6, P6 ;  /* 0x00000001234e7824 */ /* 0x000fc600030e0606 */
[----:B------:R0:W3:Y:S04]  /*14b80*/  @!P4 LDG.E.U8 R73, desc[UR6][R38.64] ;  /* 0x000000062649c981 */ /* 0x0000e8000c1e1100 */
[----:B------:R-:W-:Y:S01]  /*14b90*/  STL [R1+0x2ae8], R76 ;  /* 0x002ae84c01007387 */ /* 0x000fe20000100800 */
[----:B0-----:R-:W-:Y:S02]  /*14ba0*/  @!P5 IMAD.MOV.U32 R38, RZ, RZ, R77 ;  /* 0x000000ffff26d224 */ /* 0x001fe400078e004d */
[----:B------:R-:W-:-:S05]  /*14bb0*/  @!P5 IMAD.MOV.U32 R39, RZ, RZ, R78 ;  /* 0x000000ffff27d224 */ /* 0x000fca00078e004e */
[----:B------:R0:W4:Y:S04]  /*14bc0*/  @!P5 LDG.E.U8 R72, desc[UR6][R38.64] ;  /* 0x000000062648d981 */ /* 0x000128000c1e1100 */
[----:B--2---:R-:W-:Y:S04]  /*14bd0*/  STL [R1+0x36f0], R74 ;  /* 0x0036f04a01007387 */ /* 0x004fe80000100800 */
[----:B------:R1:W-:Y:S02]  /*14be0*/  STL [R1+0x2ae4], R75 ;  /* 0x002ae44b01007387 */ /* 0x0003e40000100800 */
[----:B-1----:R-:W-:-:S05]  /*14bf0*/  IADD3 R75, P4, PT, R36, R3, RZ ;  /* 0x00000003244b7210 */ /* 0x002fca0007f9e0ff */
[----:B------:R-:W-:Y:S02]  /*14c00*/  IMAD.X R76, R35, 0x1, R7, P4 ;  /* 0x00000001234c7824 */ /* 0x000fe400020e0607 */
[----:B0-----:R-:W-:Y:S02]  /*14c10*/  @!P5 IMAD.MOV.U32 R38, RZ, RZ, R75 ;  /* 0x000000ffff26d224 */ /* 0x001fe400078e004b */
[----:B------:R-:W-:-:S05]  /*14c20*/  @!P5 IMAD.MOV.U32 R39, RZ, RZ, R76 ;  /* 0x000000ffff27d224 */ /* 0x000fca00078e004c */
[----:B------:R0:W2:Y:S01]  /*14c30*/  @!P5 LDG.E.U8 R69, desc[UR6][R38.64] ;  /* 0x000000062645d981 */ /* 0x0000a2000c1e1100 */
[----:B------:R-:W-:Y:S01]  /*14c40*/  IADD3 R74, P4, PT, R36, R4, RZ ;  /* 0x00000004244a7210 */ /* 0x000fe20007f9e0ff */
[----:B------:R-:W-:Y:S01]  /*14c50*/  VIADD R32, R68, 0xffffff96 ;  /* 0xffffff9644207836 */ /* 0x000fe20000000000 */
[----:B------:R-:W-:-:S03]  /*14c60*/  PRMT R66, RZ, 0x7610, R66 ;  /* 0x00007610ff427816 */ /* 0x000fc60000000042 */
[----:B0-----:R-:W-:Y:S01]  /*14c70*/  @!P5 IMAD.MOV.U32 R38, RZ, RZ, R74 ;  /* 0x000000ffff26d224 */ /* 0x001fe200078e004a */
[----:B------:R-:W-:Y:S02]  /*14c80*/  ISETP.GE.U32.AND P6, PT, R32, 0x7ffffe97, PT ;  /* 0x7ffffe972000780c */ /* 0x000fe40003fc6070 */
[----:B------:R-:W-:Y:S02]  /*14c90*/  PRMT R32, RZ, 0x7610, R32 ;  /* 0x00007610ff207816 */ /* 0x000fe40000000020 */
[----:B------:R-:W-:Y:S02]  /*14ca0*/  PRMT R65, RZ, 0x7610, R65 ;  /* 0x00007610ff417816 */ /* 0x000fe40000000041 */
[----:B------:R-:W-:Y:S02]  /*14cb0*/  PRMT R64, RZ, 0x7610, R64 ;  /* 0x00007610ff407816 */ /* 0x000fe40000000040 */
[----:B------:R-:W-:Y:S02]  /*14cc0*/  PRMT R63, RZ, 0x7610, R63 ;  /* 0x00007610ff3f7816 */ /* 0x000fe4000000003f */
[----:B------:R-:W-:-:S02]  /*14cd0*/  PRMT R62, RZ, 0x7610, R62 ;  /* 0x00007610ff3e7816 */ /* 0x000fc4000000003e */
[----:B------:R-:W-:Y:S02]  /*14ce0*/  PRMT R61, RZ, 0x7610, R61 ;  /* 0x00007610ff3d7816 */ /* 0x000fe4000000003d */
[----:B------:R-:W-:Y:S02]  /*14cf0*/  PRMT R60, RZ, 0x7610, R60 ;  /* 0x00007610ff3c7816 */ /* 0x000fe4000000003c */
[----:B------:R-:W-:Y:S02]  /*14d00*/  PRMT R59, RZ, 0x7610, R59 ;  /* 0x00007610ff3b7816 */ /* 0x000fe4000000003b */
[----:B------:R-:W-:Y:S02]  /*14d10*/  PRMT R58, RZ, 0x7610, R58 ;  /* 0x00007610ff3a7816 */ /* 0x000fe4000000003a */
[----:B------:R-:W-:Y:S02]  /*14d20*/  PRMT R57, RZ, 0x7610, R57 ;  /* 0x00007610ff397816 */ /* 0x000fe40000000039 */
[----:B------:R-:W-:-:S02]  /*14d30*/  PRMT R56, RZ, 0x7610, R56 ;  /* 0x00007610ff387816 */ /* 0x000fc40000000038 */
[----:B------:R-:W-:Y:S02]  /*14d40*/  PRMT R55, RZ, 0x7610, R55 ;  /* 0x00007610ff377816 */ /* 0x000fe40000000037 */
[----:B------:R-:W-:Y:S01]  /*14d50*/  PRMT R54, RZ, 0x7610, R54 ;  /* 0x00007610ff367816 */ /* 0x000fe20000000036 */
[----:B---3--:R-:W-:Y:S04]  /*14d60*/  STL [R1+0x36f4], R73 ;  /* 0x0036f44901007387 */ /* 0x008fe80000100800 */
[----:B------:R-:W-:Y:S04]  /*14d70*/  STL [R1+0x2b90], R77 ;  /* 0x002b904d01007387 */ /* 0x000fe80000100800 */
[----:B------:R0:W-:Y:S04]  /*14d80*/  STL [R1+0x2b98], R75 ;  /* 0x002b984b01007387 */ /* 0x0001e80000100800 */
[----:B------:R-:W-:Y:S04]  /*14d90*/  STL [R1+0x2b8c], R78 ;  /* 0x002b8c4e01007387 */ /* 0x000fe80000100800 */
[----:B------:R-:W-:Y:S01]  /*14da0*/  STL [R1+0x2b94], R76 ;  /* 0x002b944c01007387 */ /* 0x000fe20000100800 */
[----:B0-----:R-:W-:-:S03]  /*14db0*/  IMAD.X R75, R35, 0x1, R8, P4 ;  /* 0x00000001234b7824 */ /* 0x001fc600020e0608 */
[----:B----4-:R0:W-:Y:S01]  /*14dc0*/  STL [R1+0x36f8], R72 ;  /* 0x0036f84801007387 */ /* 0x0101e20000100800 */
[----:B------:R-:W-:-:S05]  /*14dd0*/  @!P5 IMAD.MOV.U32 R39, RZ, RZ, R75 ;  /* 0x000000ffff27d224 */ /* 0x000fca00078e004b */
[----:B------:R1:W3:Y:S01]  /*14de0*/  @!P5 LDG.E.U8 R66, desc[UR6][R38.64] ;  /* 0x000000062642d981 */ /* 0x0002e2000c1e1100 */
[----:B0-----:R-:W-:-:S05]  /*14df0*/  IADD3 R72, P4, PT, R36, R5, RZ ;  /* 0x0000000524487210 */ /* 0x001fca0007f9e0ff */
[----:B------:R-:W-:Y:S02]  /*14e00*/  IMAD.X R73, R35, 0x1, R9, P4 ;  /* 0x0000000123497824 */ /* 0x000fe400020e0609 */
[----:B-1----:R-:W-:Y:S02]  /*14e10*/  @!P5 IMAD.MOV.U32 R38, RZ, RZ, R72 ;  /* 0x000000ffff26d224 */ /* 0x002fe400078e0048 */
[----:B------:R-:W-:Y:S02]  /*14e20*/  @!P5 IMAD.MOV.U32 R39, RZ, RZ, R73 ;  /* 0x000000ffff27d224 */ /* 0x000fe400078e0049 */
[----:B------:R-:W-:Y:S01]  /*14e30*/  IMAD R36, R67, 0xf8, RZ ;  /* 0x000000f843247824 */ /* 0x000fe200078e02ff */
[----:B------:R-:W-:Y:S04]  /*14e40*/  STL [R1+0x2ba0], R74 ;  /* 0x002ba04a01007387 */ /* 0x000fe80000100800 */
[----:B------:R0:W4:Y:S01]  /*14e50*/  @!P5 LDG.E.U8 R32, desc[UR6][R38.64] ;  /* 0x000000062620d981 */ /* 0x000122000c1e1100 */
[----:B------:R-:W-:-:S02]  /*14e60*/  SHF.R.S32.HI R35, RZ, 0x1f, R36 ;  /* 0x0000001fff237819 */ /* 0x000fc40000011424 */
[----:B------:R-:W-:-:S05]  /*14e70*/  IADD3 R77, P4, PT, R36, R2, RZ ;  /* 0x00000002244d7210 */ /* 0x000fca0007f9e0ff */
[----:B------:R-:W-:Y:S02]  /*14e80*/  IMAD.X R78, R35, 0x1, R6, P4 ;  /* 0x00000001234e7824 */ /* 0x000fe400020e0606 */
[C---:B0-----:R-:W-:Y:S02]  /*14e90*/  VIADD R38, R68.reuse, 0xffffff9e ;  /* 0xffffff9e44267836 */ /* 0x041fe40000000000 */
[----:B------:R-:W-:Y:S01]  /*14ea0*/  VIADD R39, R68, 0xffffff86 ;  /* 0xffffff8644277836 */ /* 0x000fe20000000000 */
[----:B------:R-:W-:Y:S02]  /*14eb0*/  PRMT R53, RZ, 0x7610, R53 ;  /* 0x00007610ff357816 */ /* 0x000fe40000000035 */
[----:B------:R-:W-:Y:S01]  /*14ec0*/  PRMT R52, RZ, 0x7610, R52 ;  /* 0x00007610ff347816 */ /* 0x000fe20000000034 */
[----:B--2---:R-:W-:Y:S04]  /*14ed0*/  STL [R1+0x36fc], R69 ;  /* 0x0036fc4501007387 */ /* 0x004fe80000100800 */
[----:B------:R0:W-:Y:S04]  /*14ee0*/  STL [R1+0x2b9c], R75 ;  /* 0x002b9c4b01007387 */ /* 0x0001e80000100800 */
[----:B------:R-:W-:Y:S01]  /*14ef0*/  STL [R1+0x2ba8], R72 ;  /* 0x002ba84801007387 */ /* 0x000fe20000100800 */
[----:B0-----:R-:W-:-:S03]  /*14f00*/  IADD3 R75, P5, PT, R36, R3, RZ ;  /* 0x00000003244b7210 */ /* 0x001fc60007fbe0ff */
[----:B------:R0:W-:Y:S02]  /*14f10*/  STL [R1+0x2ba4], R73 ;  /* 0x002ba44901007387 */ /* 0x0001e40000100800 */
[----:B------:R-:W-:Y:S01]  /*14f20*/  IMAD.X R76, R35, 0x1, R7, P5 ;  /* 0x00000001234c7824 */ /* 0x000fe200028e0607 */
[C---:B------:R-:W-:Y:S02]  /*14f30*/  IADD3 R69, P5, PT, R36.reuse, R5, RZ ;  /* 0x0000000524457210 */ /* 0x040fe40007fbe0ff */
[----:B0-----:R-:W-:-:S03]  /*14f40*/  IADD3 R73, P4, PT, R36, R4, RZ ;  /* 0x0000000424497210 */ /* 0x001fc60007f9e0ff */
[----:B------:R-:W-:Y:S01]  /*14f50*/  IMAD.X R72, R35, 0x1, R9, P5 ;  /* 0x0000000123487824 */ /* 0x000fe200028e0609 */
[----:B------:R-:W-:Y:S01]  /*14f60*/  ISETP.GE.U32.AND P5, PT, R39, 0x7ffffe87, PT ;  /* 0x7ffffe872700780c */ /* 0x000fe20003fa6070 */
[----:B------:R-:W-:Y:S02]  /*14f70*/  @!P1 IMAD.MOV.U32 R39, RZ, RZ, R78 ;  /* 0x000000ffff279224 */ /* 0x000fe400078e004e */
[----:B------:R-:W-:Y:S01]  /*14f80*/  IMAD.X R74, R35, 0x1, R8, P4 ;  /* 0x00000001234a7824 */ /* 0x000fe200020e0608 */
[----:B------:R-:W-:Y:S01]  /*14f90*/  ISETP.GE.U32.AND P4, PT, R38, 0x7ffffe9f, PT ;  /* 0x7ffffe9f2600780c */ /* 0x000fe20003f86070 */
[----:B------:R-:W-:-:S05]  /*14fa0*/  @!P1 IMAD.MOV.U32 R38, RZ, RZ, R77 ;  /* 0x000000ffff269224 */ /* 0x000fca00078e004d */
[----:B------:R0:W2:Y:S02]  /*14fb0*/  @!P1 LDG.E.U8 R65, desc[UR6][R38.64] ;  /* 0x0000000626419981 */ /* 0x0000a4000c1e1100 */
[----:B0-----:R-:W-:Y:S02]  /*14fc0*/  @!P1 IMAD.MOV.U32 R38, RZ, RZ, R75 ;  /* 0x000000ffff269224 */ /* 0x001fe400078e004b */
        /* <DEDUP_REMOVED lines=25> */
[----:B------:R0:W3:Y:S02]  /*15160*/  @!P6 LDG.E.U8 R56, desc[UR6][R38.64] ;  /* 0x000000062638e981 */ /* 0x0000e4000c1e1100 */
[----:B0-----:R-:W-:Y:S02]  /*15170*/  @!P6 IMAD.MOV.U32 R38, RZ, RZ, R165 ;  /* 0x000000ffff26e224 */ /* 0x001fe400078e00a5 */
[----:B------:R-:W-:-:S05]  /*15180*/  @!P6 IMAD.MOV.U32 R39, RZ, RZ, R154 ;  /* 0x000000ffff27e224 */ /* 0x000fca00078e009a */
[----:B------:R0:W4:Y:S02]  /*15190*/  @!P6 LDG.E.U8 R55, desc[UR6][R38.64] ;  /* 0x000000062637e981 */ /* 0x000124000c1e1100 */
[----:B0-----:R-:W-:Y:S02]  /*151a0*/  @!P6 IMAD.MOV.U32 R38, RZ, RZ, R163 ;  /* 0x000000ffff26e224 */ /* 0x001fe400078e00a3 */
[----:B------:R-:W-:-:S05]  /*151b0*/  @!P6 IMAD.MOV.U32 R39, RZ, RZ, R164 ;  /* 0x000000ffff27e224 */ /* 0x000fca00078e00a4 */
[----:B------:R0:W4:Y:S01]  /*151c0*/  @!P6 LDG.E.U8 R54, desc[UR6][R38.64] ;  /* 0x000000062636e981 */ /* 0x000122000c1e1100 */
        /* <DEDUP_REMOVED lines=16> */
[----:B------:R0:W4:Y:S02]  /*152d0*/  @!P5 LDG.E.U8 R50, desc[UR6][R38.64] ;  /* 0x000000062632d981 */ /* 0x000124000c1e1100 */
[----:B0-----:R-:W-:Y:S02]  /*152e0*/  @!P1 IMAD.MOV.U32 R38, RZ, RZ, R71 ;  /* 0x000000ffff269224 */ /* 0x001fe400078e0047 */
[----:B------:R-:W-:-:S05]  /*152f0*/  @!P1 IMAD.MOV.U32 R39, RZ, RZ, R132 ;  /* 0x000000ffff279224 */ /* 0x000fca00078e0084 */
[----:B------:R0:W4:Y:S01]  /*15300*/  @!P1 LDG.E.U8 R49, desc[UR6][R38.64] ;  /* 0x0000000626319981 */ /* 0x000122000c1e1100 */
[----:B------:R-:W-:-:S05]  /*15310*/  VIADD R35, R68, 0xffffff76 ;  /* 0xffffff7644237836 */ /* 0x000fca0000000000 */
[----:B------:R-:W-:Y:S02]  /*15320*/  ISETP.GE.U32.AND P2, PT, R35, 0x7ffffe77, PT ;  /* 0x7ffffe772300780c */ /* 0x000fe40003f46070 */
[----:B------:R-:W-:Y:S01]  /*15330*/  PRMT R48, RZ, 0x7610, R48 ;  /* 0x00007610ff307816 */ /* 0x000fe20000000030 */
[----:B0-----:R-:W-:Y:S02]  /*15340*/  @!P1 IMAD.MOV.U32 R38, RZ, RZ, R37 ;  /* 0x000000ffff269224 */ /* 0x001fe400078e0025 */
[----:B------:R-:W-:Y:S01]  /*15350*/  @!P1 IMAD.MOV.U32 R39, RZ, RZ, R70 ;  /* 0x000000ffff279224 */ /* 0x000fe200078e0046 */
[----:B------:R-:W-:-:S04]  /*15360*/  PRMT R47, RZ, 0x7610, R47 ;  /* 0x00007610ff2f7816 */ /* 0x000fc8000000002f */
[----:B------:R0:W4:Y:S01]  /*15370*/  @!P1 LDG.E.U8 R48, desc[UR6][R38.64] ;  /* 0x0000000626309981 */ /* 0x000122000c1e1100 */
[----:B------:R-:W-:Y:S02]  /*15380*/  PRMT R46, RZ, 0x7610, R46 ;  /* 0x00007610ff2e7816 */ /* 0x000fe4000000002e */
        /* <DEDUP_REMOVED lines=15> */
[----:B------:R-:W-:Y:S01]  /*15480*/  IMAD R40, R67, 0x89, RZ ;  /* 0x0000008943287824 */ /* 0x000fe200078e02ff */
[----:B------:R-:W-:Y:S01]  /*15490*/  PRMT R42, RZ, 0x7610, R42 ;  /* 0x00007610ff2a7816 */ /* 0x000fe2000000002a */
[----:B0-----:R-:W-:Y:S02]  /*154a0*/  @!P5 IMAD.MOV.U32 R38, RZ, RZ, R11 ;  /* 0x000000ffff26d224 */ /* 0x001fe400078e000b */
[----:B------:R-:W-:-:S05]  /*154b0*/  @!P5 IMAD.MOV.U32 R39, RZ, RZ, R17 ;  /* 0x000000ffff27d224 */ /* 0x000fca00078e0011 */
[----:B------:R0:W4:Y:S01]  /*154c0*/  @!P5 LDG.E.U8 R43, desc[UR6][R38.64] ;  /* 0x00000006262bd981 */ /* 0x000122000c1e1100 */
[----:B------:R-:W-:Y:S02]  /*154d0*/  IADD3 R11, P4, PT, R40, R4, RZ ;  /* 0x00000004280b7210 */ /* 0x000fe40007f9e0ff */
[----:B------:R-:W-:Y:S01]  /*154e0*/  PRMT R41, RZ, 0x7610, R41 ;  /* 0x00007610ff297816 */ /* 0x000fe20000000029 */
[----:B0-----:R-:W-:Y:S02]  /*154f0*/  @!P5 IMAD.MOV.U32 R38, RZ, RZ, R15 ;  /* 0x000000ffff26d224 */ /* 0x001fe400078e000f */
[----:B------:R-:W-:-:S05]  /*15500*/  @!P5 IMAD.MOV.U32 R39, RZ, RZ, R16 ;  /* 0x000000ffff27d224 */ /* 0x000fca00078e0010 */
[----:B------:R0:W4:Y:S04]  /*15510*/  @!P5 LDG.E.U8 R42, desc[UR6][R38.64] ;  /* 0x00000006262ad981 */ /* 0x000128000c1e1100 */
[----:B------:R-:W-:Y:S01]  /*15520*/  STL [R1+0x2c48], R77 ;  /* 0x002c484d01007387 */ /* 0x000fe20000100800 */
[----:B0-----:R-:W-:Y:S02]  /*15530*/  @!P1 IMAD.MOV.U32 R38, RZ, RZ, R0 ;  /* 0x000000ffff269224 */ /* 0x001fe400078e0000 */
[----:B------:R-:W-:Y:S02]  /*15540*/  @!P1 IMAD.MOV.U32 R39, RZ, RZ, R12 ;  /* 0x000000ffff279224 */ /* 0x000fe400078e000c */
[----:B------:R-:W-:Y:S01]  /*15550*/  IMAD.X R12, R10, 0x1, R8, P4 ;  /* 0x000000010a0c7824 */ /* 0x000fe200020e0608 */
[----:B------:R-:W-:Y:S01]  /*15560*/  IADD3 R0, P4, PT, R40, R5, RZ ;  /* 0x0000000528007210 */ /* 0x000fe20007f9e0ff */
[----:B------:R-:W-:Y:S01]  /*15570*/  STL [R1+0x2c50], R75 ;  /* 0x002c504b01007387 */ /* 0x000fe20000100800 */
[----:B------:R-:W-:-:S03]  /*15580*/  PRMT R40, RZ, 0x7610, R40 ;  /* 0x00007610ff287816 */ /* 0x000fc60000000028 */
[----:B------:R0:W4:Y:S04]  /*15590*/  @!P1 LDG.E.U8 R41, desc[UR6][R38.64] ;  /* 0x0000000626299981 */ /* 0x000128000c1e1100 */
[----:B------:R-:W-:Y:S04]  /*155a0*/  STL [R1+0x2c44], R78 ;  /* 0x002c444e01007387 */ /* 0x000fe80000100800 */
[----:B------:R-:W-:Y:S01]  /*155b0*/  STL [R1+0x2c58], R73 ;  /* 0x002c584901007387 */ /* 0x000fe20000100800 */
[----:B0-----:R-:W-:Y:S02]  /*155c0*/  @!P1 IMAD.MOV.U32 R38, RZ, RZ, R13 ;  /* 0x000000ffff269224 */ /* 0x001fe400078e000d */
[----:B------:R-:W-:Y:S01]  /*155d0*/  @!P1 IMAD.MOV.U32 R39, RZ, RZ, R14 ;  /* 0x000000ffff279224 */ /* 0x000fe200078e000e */
[----:B------:R-:W-:Y:S01]  /*155e0*/  STL [R1+0x2c4c], R76 ;  /* 0x002c4c4c01007387 */ /* 0x000fe20000100800 */
[----:B------:R-:W-:Y:S01]  /*155f0*/  VIADD R35, R68, 0xffffffa5 ;  /* 0xffffffa544237836 */ /* 0x000fe20000000000 */
[----:B------:R-:W-:-:S02]  /*15600*/  PRMT R36, RZ, 0x7610, R36 ;  /* 0x00007610ff247816 */ /* 0x000fc40000000024 */
[----:B------:R0:W-:Y:S04]  /*15610*/  STL [R1+0x2c60], R69 ;  /* 0x002c604501007387 */ /* 0x0001e80000100800 */
[----:B------:R-:W-:Y:S01]  /*15620*/  STL [R1+0x2c54], R74 ;  /* 0x002c544a01007387 */ /* 0x000fe20000100800 */
[----:B------:R-:W-:-:S03]  /*15630*/  IMAD.X R10, R10, 0x1, R9, P4 ;  /* 0x000000010a0a7824 */ /* 0x000fc600020e0609 */
[----:B------:R-:W-:Y:S04]  /*15640*/  STL [R1+0x2c5c], R72 ;  /* 0x002c5c4801007387 */ /* 0x000fe80000100800 */
[----:B------:R1:W4:Y:S04]  /*15650*/  @!P1 LDG.E.U8 R40, desc[UR6][R38.64] ;  /* 0x0000000626289981 */ /* 0x000328000c1e1100 */
[----:B--2---:R-:W-:Y:S01]  /*15660*/  STL [R1+0x3574], R61 ;  /* 0x0035743d01007387 */ /* 0x004fe20000100800 */
[----:B------:R-:W-:-:S03]  /*15670*/  ISETP.GE.U32.AND P6, PT, R35, 0x7ffffea6, PT ;  /* 0x7ffffea62300780c */ /* 0x000fc60003fc6070 */
[----:B------:R-:W-:Y:S01]  /*15680*/  STL [R1+0x3578], R60 ;  /* 0x0035783c01007387 */ /* 0x000fe20000100800 */
[----:B-1----:R-:W-:Y:S02]  /*15690*/  @!P2 IMAD.MOV.U32 R38, RZ, RZ, R11 ;  /* 0x000000ffff26a224 */ /* 0x002fe400078e000b */
[----:B------:R-:W-:Y:S01]  /*156a0*/  @!P2 IMAD.MOV.U32 R39, RZ, RZ, R12 ;  /* 0x000000ffff27a224 */ /* 0x000fe200078e000c */
[----:B------:R-:W-:Y:S01]  /*156b0*/  STL [R1+0x357c], R59 ;  /* 0x00357c3b01007387 */ /* 0x000fe20000100800 */
[----:B------:R-:W-:-:S03]  /*156c0*/  PRMT R35, RZ, 0x7610, R35 ;  /* 0x00007610ff237816 */ /* 0x000fc60000000023 */
[----:B------:R-:W-:Y:S01]  /*156d0*/  STL [R1+0x3580], R58 ;  /* 0x0035803a01007387 */ /* 0x000fe20000100800 */
[----:B------:R-:W-:-:S03]  /*156e0*/  IMAD R33, R67, 0x9f, RZ ;  /* 0x0000009f43217824 */ /* 0x000fc600078e02ff */
[----:B------:R-:W-:Y:S01]  /*156f0*/  STL [R1+0x3584], R57 ;  /* 0x0035843901007387 */ /* 0x000fe20000100800 */
[----:B0-----:R-:W-:-:S03]  /*15700*/  IMAD R69, R67, 0x5a, RZ ;  /* 0x0000005a43457824 */ /* 0x001fc600078e02ff */
[----:B---3--:R-:W-:Y:S04]  /*15710*/  STL [R1+0x3588], R56 ;  /* 0x0035883801007387 */ /* 0x008fe80000100800 */
[----:B------:R0:W2:Y:S04]  /*15720*/  @!P2 LDG.E.U8 R36, desc[UR6][R38.64] ;  /* 0x000000062624a981 */ /* 0x0000a8000c1e1100 */
[----:B----4-:R-:W-:Y:S01]  /*15730*/  STL [R1+0x358c], R55 ;  /* 0x00358c3701007387 */ /* 0x010fe20000100800 */
[----:B------:R-:W-:Y:S01]  /*15740*/  SHF.R.S32.HI R126, RZ, 0x1f, R33 ;  /* 0x0000001fff7e7819 */ /* 0x000fe20000011421 */
[----:B0-----:R-:W-:-:S02]  /*15750*/  @!P2 IMAD.MOV.U32 R38, RZ, RZ, R0 ;  /* 0x000000ffff26a224 */ /* 0x001fc400078e0000 */
[----:B------:R-:W-:-:S05]  /*15760*/  @!P2 IMAD.MOV.U32 R39, RZ, RZ, R10 ;  /* 0x000000ffff27a224 */ /* 0x000fca00078e000a */
[----:B------:R0:W3:Y:S04]  /*15770*/  @!P2 LDG.E.U8 R35, desc[UR6][R38.64] ;  /* 0x000000062623a981 */ /* 0x0000e8000c1e1100 */
[----:B------:R-:W-:Y:S01]  /*15780*/  STL [R1+0x3590], R54 ;  /* 0x0035903601007387 */ /* 0x000fe20000100800 */
[-C--:B------:R-:W-:Y:S02]  /*15790*/  IADD3 R33, P2, PT, R69, R2.reuse, RZ ;  /* 0x0000000245217210 */ /* 0x080fe40007f5e0ff */
[----:B0-----:R-:W-:Y:S01]  /*157a0*/  SHF.R.S32.HI R38, RZ, 0x1f, R69 ;  /* 0x0000001fff267819 */ /* 0x001fe20000011445 */
[----:B------:R-:W-:Y:S01]  /*157b0*/  IMAD R39, R67, 0x5b, RZ ;  /* 0x0000005b43277824 */ /* 0x000fe200078e02ff */
[----:B------:R-:W-:Y:S01]  /*157c0*/  IADD3 R69, P5, PT, R69, R3, RZ ;  /* 0x0000000345457210 */ /* 0x000fe20007fbe0ff */
        /* <DEDUP_REMOVED lines=11> */
[----:B0-----:R-:W-:-:S02]  /*15880*/  IADD3 R69, P1, PT, R39, R2, RZ ;  /* 0x0000000227457210 */ /* 0x001fc40007f3e0ff */
[----:B------:R-:W-:-:S03]  /*15890*/  IADD3 R39, P4, PT, R39, R3, RZ ;  /* 0x0000000327277210 */ /* 0x000fc60007f9e0ff */
[----:B------:R0:W-:Y:S02]  /*158a0*/  STL [R1+0x1880], R69 ;  /* 0x0018804501007387 */ /* 0x0001e40000100800 */
[----:B0-----:R-:W-:-:S05]  /*158b0*/  IMAD.X R69, R38, 0x1, R6, P2 ;  /* 0x0000000126457824 */ /* 0x001fca00010e0606 */
[----:B------:R0:W-:Y:S04]  /*158c0*/  STL [R1+0x185c], R69 ;  /* 0x00185c4501007387 */ /* 0x0001e80000100800 */
[----:B0-----:R-:W4:Y:S04]  /*158d0*/  LDL.LU R69, [R1+0x36fc] ;  /* 0x0036fc0001457983 */ /* 0x001f280000300800 */
[----:B------:R0:W-:Y:S02]  /*158e0*/  STL [R1+0x1888], R39 ;  /* 0x0018882701007387 */ /* 0x0001e40000100800 */
[----:B0-----:R-:W0:Y:S01]  /*158f0*/  LDC R39, c[0x0][0x3a8] ;  /* 0x0000ea00ff277b82 */ /* 0x001e220000000800 */
[----:B------:R-:W-:-:S02]  /*15900*/  IMAD.X R38, R38, 0x1, R7, P5 ;  /* 0x0000000126267824 */ /* 0x000fc400028e0607 */
[----:B------:R-:W-:-:S03]  /*15910*/  IMAD R72, R67, 0x5c, RZ ;  /* 0x0000005c43487824 */ /* 0x000fc600078e02ff */
[----:B------:R1:W-:Y:S02]  /*15920*/  STL [R1+0x1864], R38 ;  /* 0x0018642601007387 */ /* 0x0003e40000100800 */
[----:B-1----:R-:W-:Y:S01]  /*15930*/  IADD3 R38, P2, PT, R72, R2, RZ ;  /* 0x0000000248267210 */ /* 0x002fe20007f5e0ff */
[----:B0-----:R-:W-:-:S04]  /*15940*/  IMAD R39, R39, 0x5b, RZ ;  /* 0x0000005b27277824 */ /* 0x001fc800078e02ff */
[----:B------:R0:W-:Y:S01]  /*15950*/  STL [R1+0x18a0], R38 ;  /* 0x0018a02601007387 */ /* 0x0001e20000100800 */
[----:B------:R-:W-:-:S05]  /*15960*/  SHF.R.S32.HI R39, RZ, 0x1f, R39 ;  /* 0x0000001fff277819 */ /* 0x000fca0000011427 */
[----:B0-----:R-:W-:-:S05]  /*15970*/  IMAD.X R38, R39, 0x1, R6, P1 ;  /* 0x0000000127267824 */ /* 0x001fca00008e0606 */
[----:B------:R0:W-:Y:S02]  /*15980*/  STL [R1+0x187c], R38 ;  /* 0x00187c2601007387 */ /* 0x0001e40000100800 */
[----:B0-----:R-:W-:Y:S02]  /*15990*/  SHF.R.S32.HI R38, RZ, 0x1f, R72 ;  /* 0x0000001fff267819 */ /* 0x001fe40000011448 */
[----:B------:R-:W-:-:S05]  /*159a0*/  IADD3 R72, P5, PT, R72, R3, RZ ;  /* 0x0000000348487210 */ /* 0x000fca0007fbe0ff */
[----:B------:R0:W-:Y:S02]  /*159b0*/  STL [R1+0x18a8], R72 ;  /* 0x0018a84801007387 */ /* 0x0001e40000100800 */
[----:B0-----:R-:W-:Y:S02]  /*159c0*/  IMAD.X R72, R39, 0x1, R7, P4 ;  /* 0x0000000127487824 */ /* 0x001fe400020e0607 */
[----:B------:R-:W0:Y:S03]  /*159d0*/  LDC R39, c[0x0][0x3a8] ;  /* 0x0000ea00ff277b82 */ /* 0x000e260000000800 */
[----:B------:R1:W-:Y:S01]  /*159e0*/  STL [R1+0x1884], R72 ;  /* 0x0018844801007387 */ /* 0x0003e20000100800 */
[----:B------:R-:W-:Y:S02]  /*159f0*/  IMAD R73, R67, 0x5e, RZ ;  /* 0x0000005e43497824 */ /* 0x000fe400078e02ff */
[----:B0-----:R-:W-:-:S05]  /*15a00*/  IMAD R39, R39, 0x5d, RZ ;  /* 0x0000005d27277824 */ /* 0x001fca00078e02ff */
[C---:B-1----:R-:W-:Y:S02]  /*15a10*/  IADD3 R72, P1, PT, R39.reuse, R2, RZ ;  /* 0x0000000227487210 */ /* 0x042fe40007f3e0ff */
[----:B------:R-:W-:-:S03]  /*15a20*/  IADD3 R39, P4, PT, R39, R3, RZ ;  /* 0x0000000327277210 */ /* 0x000fc60007f9e0ff */
[----:B------:R0:W-:Y:S02]  /*15a30*/  STL [R1+0x18c0], R72 ;  /* 0x0018c04801007387 */ /* 0x0001e40000100800 */
[C---:B0-----:R-:W-:Y:S02]  /*15a40*/  IMAD.X R72, R38.reuse, 0x1, R6, P2 ;  /* 0x0000000126487824 */ /* 0x041fe400010e0606 */
[----:B------:R-:W-:-:S03]  /*15a50*/  IMAD.X R38, R38, 0x1, R7, P5 ;  /* 0x0000000126267824 */ /* 0x000fc600028e0607 */
[----:B------:R0:W-:Y:S04]  /*15a60*/  STL [R1+0x189c], R72 ;  /* 0x00189c4801007387 */ /* 0x0001e80000100800 */
[----:B0-----:R-:W2:Y:S04]  /*15a70*/  LDL.LU R72, [R1+0x36f8] ;  /* 0x0036f80001487983 */ /* 0x001ea80000300800 */
[----:B------:R0:W-:Y:S04]  /*15a80*/  STL [R1+0x18c8], R39 ;  /* 0x0018c82701007387 */ /* 0x0001e80000100800 */
[----:B------:R-:W-:Y:S01]  /*15a90*/  STL [R1+0x18a4], R38 ;  /* 0x0018a42601007387 */ /* 0x000fe20000100800 */
[----:B0-----:R-:W-:-:S05]  /*15aa0*/  IADD3 R39, P2, PT, R73, R2, RZ ;  /* 0x0000000249277210 */ /* 0x001fca0007f5e0ff */
[----:B------:R0:W-:Y:S01]  /*15ab0*/  STL [R1+0x18e0], R39 ;  /* 0x0018e02701007387 */ /* 0x0001e20000100800 */
[----:B------:R-:W-:Y:S01]  /*15ac0*/  IMAD R74, R67, 0x5d, RZ ;  /* 0x0000005d434a7824 */ /* 0x000fe200078e02ff */
[----:B0-----:R-:W0:Y:S04]  /*15ad0*/  LDC R39, c[0x0][0x3a8] ;  /* 0x0000ea00ff277b82 */ /* 0x001e280000000800 */
[----:B------:R-:W-:-:S05]  /*15ae0*/  SHF.R.S32.HI R74, RZ, 0x1f, R74 ;  /* 0x0000001fff4a7819 */ /* 0x000fca000001144a */
[----:B------:R-:W-:-:S05]  /*15af0*/  IMAD.X R38, R74, 0x1, R6, P1 ;  /* 0x000000014a267824 */ /* 0x000fca00008e0606 */
[----:B------:R1:W-:Y:S01]  /*15b00*/  STL [R1+0x18bc], R38 ;  /* 0x0018bc2601007387 */ /* 0x0003e20000100800 */
[----:B------:R-:W-:Y:S01]  /*15b10*/  IMAD.X R74, R74, 0x1, R7, P4 ;  /* 0x000000014a4a7824 */ /* 0x000fe200020e0607 */
[----:B-1----:R-:W-:Y:S02]  /*15b20*/  SHF.R.S32.HI R38, RZ, 0x1f, R73 ;  /* 0x0000001fff267819 */ /* 0x002fe40000011449 */
[----:B------:R-:W-:Y:S01]  /*15b30*/  IADD3 R73, P5, PT, R73, R3, RZ ;  /* 0x0000000349497210 */ /* 0x000fe20007fbe0ff */
[----:B0-----:R-:W-:-:S04]  /*15b40*/  IMAD R39, R39, 0x5f, RZ ;  /* 0x0000005f27277824 */ /* 0x001fc800078e02ff */
[----:B------:R0:W-:Y:S04]  /*15b50*/  STL [R1+0x18e8], R73 ;  /* 0x0018e84901007387 */ /* 0x0001e80000100800 */
[----:B0-----:R-:W2:Y:S04]  /*15b60*/  LDL.LU R73, [R1+0x36f4] ;  /* 0x0036f40001497983 */ /* 0x001ea80000300800 */
[----:B------:R0:W-:Y:S01]  /*15b70*/  STL [R1+0x18c4], R74 ;  /* 0x0018c44a01007387 */ /* 0x0001e20000100800 */
[----:B------:R-:W-:Y:S01]  /*15b80*/  IMAD R75, R67, 0x62, RZ ;  /* 0x00000062434b7824 */ /* 0x000fe200078e02ff */
[----:B0-----:R-:W-:-:S02]  /*15b90*/  IADD3 R74, P1, PT, R39, R2, RZ ;  /* 0x00000002274a7210 */ /* 0x001fc40007f3e0ff */
        /* <DEDUP_REMOVED lines=609> */
[----:B------:R0:W-:Y:S02]  /*181b0*/  STL [R1+0x2140], R39 ;  /* 0x0021402701007387 */ /* 0x0001e40000100800 */
[----:B0-----:R-:W0:Y:S01]  /*181c0*/  LDC R39, c[0x0][0x3a8] ;  /* 0x0000ea00ff277b82 */ /* 0x001e220000000800 */
        /* <DEDUP_REMOVED lines=266> */
[----:B------:R-:W-:Y:S02]  /*19270*/  IMAD.X R157, R157, 0x1, R7, P4 ;  /* 0x000000019d9d7824 */ /* 0x000fe400020e0607 */
[----:B------:R-:W-:Y:S01]  /*19280*/  VIADD R30, R68, 0xffffffa4 ;  /* 0xffffffa4441e7836 */ /* 0x000fe20000000000 */
[----:B-1----:R-:W-:Y:S02]  /*19290*/  SHF.R.S32.HI R38, RZ, 0x1f, R156 ;  /* 0x0000001fff267819 */ /* 0x002fe4000001149c */
[----:B------:R-:W-:Y:S01]  /*192a0*/  IADD3 R156, P5, PT, R156, R3, RZ ;  /* 0x000000039c9c7210 */ /* 0x000fe20007fbe0ff */
[----:B0-----:R-:W-:Y:S02]  /*192b0*/  IMAD R39, R39, 0xbb, RZ ;  /* 0x000000bb27277824 */ /* 0x001fe400078e02ff */
[C---:B------:R-:W-:Y:S02]  /*192c0*/  IMAD R0, R67.reuse, 0xbb, RZ ;  /* 0x000000bb43007824 */ /* 0x040fe400078e02ff */
[----:B------:R0:W-:Y:S01]  /*192d0*/  STL [R1+0x2468], R156 ;  /* 0x0024689c01007387 */ /* 0x0001e20000100800 */
[----:B------:R-:W-:-:S02]  /*192e0*/  IMAD R68, R67, 0xbc, RZ ;  /* 0x000000bc43447824 */ /* 0x000fc400078e02ff */
[C---:B------:R-:W-:Y:S02]  /*192f0*/  IMAD R28, R67.reuse, 0xbe, RZ ;  /* 0x000000be431c7824 */ /* 0x040fe400078e02ff */
[C---:B------:R-:W-:Y:S02]  /*19300*/  IMAD R26, R67.reuse, 0xbf, RZ ;  /* 0x000000bf431a7824 */ /* 0x040fe400078e02ff */
[C---:B------:R-:W-:Y:S02]  /*19310*/  IMAD R20, R67.reuse, 0xc1, RZ ;  /* 0x000000c143147824 */ /* 0x040fe400078e02ff */
[C---:B------:R-:W-:Y:S01]  /*19320*/  IMAD R18, R67.reuse, 0xc2, RZ ;  /* 0x000000c243127824 */ /* 0x040fe200078e02ff */
[----:B0-----:R-:W2:Y:S01]  /*19330*/  LDL.LU R156, [R1+0x35cc] ;  /* 0x0035cc00019c7983 */ /* 0x001ea20000300800 */
[C---:B------:R-:W-:Y:S02]  /*19340*/  IMAD R12, R67.reuse, 0xc3, RZ ;  /* 0x000000c3430c7824 */ /* 0x040fe400078e02ff */
[C---:B------:R-:W-:Y:S01]  /*19350*/  IMAD R165, R67.reuse, 0xc4, RZ ;  /* 0x000000c443a57824 */ /* 0x040fe200078e02ff */
[----:B------:R0:W-:Y:S01]  /*19360*/  STL [R1+0x2444], R157 ;  /* 0x0024449d01007387 */ /* 0x0001e20000100800 */
[----:B------:R-:W-:-:S02]  /*19370*/  IMAD R163, R67, 0xc5, RZ ;  /* 0x000000c543a37824 */ /* 0x000fc400078e02ff */
[C---:B------:R-:W-:Y:S02]  /*19380*/  IMAD R161, R67.reuse, 0xc6, RZ ;  /* 0x000000c643a17824 */ /* 0x040fe400078e02ff */
[C---:B------:R-:W-:Y:S02]  /*19390*/  IMAD R159, R67.reuse, 0xc7, RZ ;  /* 0x000000c7439f7824 */ /* 0x040fe400078e02ff */
[C---:B------:R-:W-:Y:S02]  /*193a0*/  IMAD R153, R67.reuse, 0xc9, RZ ;  /* 0x000000c943997824 */ /* 0x040fe400078e02ff */
[----:B------:R-:W-:Y:S01]  /*193b0*/  IMAD R151, R67, 0xca, RZ ;  /* 0x000000ca43977824 */ /* 0x000fe200078e02ff */
[----:B0-----:R-:W-:Y:S01]  /*193c0*/  IADD3 R157, P1, PT, R39, R2, RZ ;  /* 0x00000002279d7210 */ /* 0x001fe20007f3e0ff */
[C---:B------:R-:W-:Y:S02]  /*193d0*/  IMAD R149, R67.reuse, 0xcb, RZ ;  /* 0x000000cb43957824 */ /* 0x040fe400078e02ff */
[----:B------:R-:W-:-:S02]  /*193e0*/  IMAD R147, R67, 0xcc, RZ ;  /* 0x000000cc43937824 */ /* 0x000fc400078e02ff */
[C---:B------:R-:W-:Y:S02]  /*193f0*/  IMAD R132, R67.reuse, 0xcd, RZ ;  /* 0x000000cd43847824 */ /* 0x040fe400078e02ff */
[C---:B------:R-:W-:Y:S02]  /*19400*/  IMAD R70, R67.reuse, 0xce, RZ ;  /* 0x000000ce43467824 */ /* 0x040fe400078e02ff */
[C---:B------:R-:W-:Y:S02]  /*19410*/  IMAD R60, R67.reuse, 0xcf, RZ ;  /* 0x000000cf433c7824 */ /* 0x040fe400078e02ff */
[C---:B------:R-:W-:Y:S02]  /*19420*/  IMAD R58, R67.reuse, 0xd1, RZ ;  /* 0x000000d1433a7824 */ /* 0x040fe400078e02ff */
        /* <DEDUP_REMOVED lines=9> */
[----:B------:R-:W-:Y:S02]  /*194c0*/  IMAD R10, R67, 0xdc, RZ ;  /* 0x000000dc430a7824 */ /* 0x000fe400078e02ff */
[----:B------:R-:W0:Y:S01]  /*194d0*/  LDC R67, c[0x0][0x3a8] ;  /* 0x0000ea00ff437b82 */ /* 0x000e220000000800 */
[----:B------:R1:W-:Y:S01]  /*194e0*/  STL [R1+0x2480], R157 ;  /* 0x0024809d01007387 */ /* 0x0003e20000100800 */
[----:B------:R-:W-:Y:S01]  /*194f0*/  IADD3 R39, P4, PT, R39, R3, RZ ;  /* 0x0000000327277210 */ /* 0x000fe20007f9e0ff */
[C---:B-1----:R-:W-:Y:S02]  /*19500*/  IMAD.X R157, R38.reuse, 0x1, R6, P2 ;  /* 0x00000001269d7824 */ /* 0x042fe400010e0606 */
[----:B------:R-:W-:-:S03]  /*19510*/  IMAD.X R38, R38, 0x1, R7, P5 ;  /* 0x0000000126267824 */ /* 0x000fc600028e0607 */
[----:B------:R1:W-:Y:S01]  /*19520*/  STL [R1+0x245c], R157 ;  /* 0x00245c9d01007387 */ /* 0x0003e20000100800 */
[----:B------:R-:W-:-:S03]  /*19530*/  SHF.R.S32.HI R0, RZ, 0x1f, R0 ;  /* 0x0000001fff007819 */ /* 0x000fc60000011400 */
[----:B-1----:R-:W2:Y:S04]  /*19540*/  LDL.LU R157, [R1+0x35c8] ;  /* 0x0035c800019d7983 */ /* 0x002ea80000300800 */
[----:B------:R1:W-:Y:S04]  /*19550*/  STL [R1+0x2488], R39 ;  /* 0x0024882701007387 */ /* 0x0003e80000100800 */
[----:B------:R0:W-:Y:S01]  /*19560*/  STL [R1+0x2464], R38 ;  /* 0x0024642601007387 */ /* 0x0001e20000100800 */
[----:B------:R-:W-:Y:S01]  /*19570*/  SHF.R.S32.HI R37, RZ, 0x1f, R68 ;  /* 0x0000001fff257819 */ /* 0x000fe20000011444 */
[----:B0-----:R-:W-:Y:S01]  /*19580*/  IMAD R67, R67, 0xbd, RZ ;  /* 0x000000bd43437824 */ /* 0x001fe200078e02ff */
[----:B------:R-:W-:-:S02]  /*19590*/  SHF.R.S32.HI R25, RZ, 0x1f, R28 ;  /* 0x0000001fff197819 */ /* 0x000fc4000001141c */
[----:B------:R-:W-:Y:S01]  /*195a0*/  SHF.R.S32.HI R19, RZ, 0x1f, R26 ;  /* 0x0000001fff137819 */ /* 0x000fe2000001141a */
[----:B-1----:R-:W0:Y:S01]  /*195b0*/  LDC R39, c[0x0][0x3a8] ;  /* 0x0000ea00ff277b82 */ /* 0x002e220000000800 */
[C---:B------:R-:W-:Y:S02]  /*195c0*/  IADD3 R38, P2, PT, R68.reuse, R2, RZ ;  /* 0x0000000244267210 */ /* 0x040fe40007f5e0ff */
[----:B------:R-:W-:-:S03]  /*195d0*/  IADD3 R68, P5, PT, R68, R3, RZ ;  /* 0x0000000344447210 */ /* 0x000fc60007fbe0ff */
[----:B------:R1:W-:Y:S02]  /*195e0*/  STL [R1+0x24a0], R38 ;  /* 0x0024a02601007387 */ /* 0x0003e40000100800 */
[C---:B-1----:R-:W-:Y:S02]  /*195f0*/  IMAD.X R38, R0.reuse, 0x1, R6, P1 ;  /* 0x0000000100267824 */ /* 0x042fe400008e0606 */
[----:B------:R-:W-:-:S03]  /*19600*/  IMAD.X R0, R0, 0x1, R7, P4 ;  /* 0x0000000100007824 */ /* 0x000fc600020e0607 */
[----:B------:R1:W-:Y:S04]  /*19610*/  STL [R1+0x247c], R38 ;  /* 0x00247c2601007387 */ /* 0x0003e80000100800 */
[----:B------:R-:W-:Y:S04]  /*19620*/  STL [R1+0x24a8], R68 ;  /* 0x0024a84401007387 */ /* 0x000fe80000100800 */
[----:B------:R3:W-:Y:S01]  /*19630*/  STL [R1+0x2484], R0 ;  /* 0x0024840001007387 */ /* 0x0007e20000100800 */
[----:B------:R-:W-:Y:S01]  /*19640*/  SHF.R.S32.HI R27, RZ, 0x1f, R67 ;  /* 0x0000001fff1b7819 */ /* 0x000fe20000011443 */
[----:B-1----:R-:W1:Y:S01]  /*19650*/  LDC R38, c[0x0][0x3a8] ;  /* 0x0000ea00ff267b82 */ /* 0x002e620000000800 */
[----:B---3--:R-:W-:-:S02]  /*19660*/  IADD3 R0, P1, PT, R67, R2, RZ ;  /* 0x0000000243007210 */ /* 0x008fc40007f3e0ff */
[----:B------:R-:W-:Y:S02]  /*19670*/  SHF.R.S32.HI R17, RZ, 0x1f, R20 ;  /* 0x0000001fff117819 */ /* 0x000fe40000011414 */
[----:B------:R-:W-:Y:S01]  /*19680*/  SHF.R.S32.HI R11, RZ, 0x1f, R18 ;  /* 0x0000001fff0b7819 */ /* 0x000fe20000011412 */
[----:B------:R3:W-:Y:S01]  /*19690*/  STL [R1+0x24c0], R0 ;  /* 0x0024c00001007387 */ /* 0x0007e20000100800 */
[----:B------:R-:W-:Y:S02]  /*196a0*/  IADD3 R67, P4, PT, R67, R3, RZ ;  /* 0x0000000343437210 */ /* 0x000fe40007f9e0ff */
[----:B------:R-:W-:Y:S02]  /*196b0*/  SHF.R.S32.HI R164, RZ, 0x1f, R12 ;  /* 0x0000001fffa47819 */ /* 0x000fe4000001140c */
[----:B------:R-:W-:Y:S02]  /*196c0*/  SHF.R.S32.HI R162, RZ, 0x1f, R165 ;  /* 0x0000001fffa27819 */ /* 0x000fe400000114a5 */
[----:B------:R-:W-:-:S02]  /*196d0*/  SHF.R.S32.HI R160, RZ, 0x1f, R163 ;  /* 0x0000001fffa07819 */ /* 0x000fc400000114a3 */
[----:B------:R-:W-:Y:S01]  /*196e0*/  SHF.R.S32.HI R158, RZ, 0x1f, R161 ;  /* 0x0000001fff9e7819 */ /* 0x000fe200000114a1 */
[C---:B---3--:R-:W-:Y:S01]  /*196f0*/  IMAD.X R0, R37.reuse, 0x1, R6, P2 ;  /* 0x0000000125007824 */ /* 0x048fe200010e0606 */
[----:B------:R-:W-:Y:S01]  /*19700*/  SHF.R.S32.HI R152, RZ, 0x1f, R159 ;  /* 0x0000001fff987819 */ /* 0x000fe2000001149f */
[----:B------:R-:W-:Y:S01]  /*19710*/  IMAD.X R37, R37, 0x1, R7, P5 ;  /* 0x0000000125257824 */ /* 0x000fe200028e0607 */
[----:B------:R-:W-:Y:S02]  /*19720*/  SHF.R.S32.HI R150, RZ, 0x1f, R153 ;  /* 0x0000001fff967819 */ /* 0x000fe40000011499 */
[----:B------:R-:W-:Y:S01]  /*19730*/  SHF.R.S32.HI R148, RZ, 0x1f, R151 ;  /* 0x0000001fff947819 */ /* 0x000fe20000011497 */
[----:B------:R-:W-:Y:S01]  /*19740*/  STL [R1+0x249c], R0 ;  /* 0x00249c0001007387 */ /* 0x000fe20000100800 */
[----:B------:R-:W-:Y:S02]  /*19750*/  SHF.R.S32.HI R146, RZ, 0x1f, R149 ;  /* 0x0000001fff927819 */ /* 0x000fe40000011495 */
[----:B------:R-:W-:Y:S01]  /*19760*/  SHF.R.S32.HI R71, RZ, 0x1f, R147 ;  /* 0x0000001fff477819 */ /* 0x000fe20000011493 */
[----:B------:R-:W-:Y:S01]  /*19770*/  STL [R1+0x24c8], R67 ;  /* 0x0024c84301007387 */ /* 0x000fe20000100800 */
[----:B------:R-:W-:-:S02]  /*19780*/  SHF.R.S32.HI R61, RZ, 0x1f, R132 ;  /* 0x0000001fff3d7819 */ /* 0x000fc40000011484 */
[----:B------:R-:W-:Y:S01]  /*19790*/  SHF.R.S32.HI R59, RZ, 0x1f, R70 ;  /* 0x0000001fff3b7819 */ /* 0x000fe20000011446 */
[----:B------:R3:W-:Y:S01]  /*197a0*/  STL [R1+0x24a4], R37 ;  /* 0x0024a42501007387 */ /* 0x0007e20000100800 */
[----:B------:R-:W-:Y:S02]  /*197b0*/  SHF.R.S32.HI R57, RZ, 0x1f, R60 ;  /* 0x0000001fff397819 */ /* 0x000fe4000001143c */
[----:B------:R-:W-:Y:S02]  /*197c0*/  SHF.R.S32.HI R55, RZ, 0x1f, R58 ;  /* 0x0000001fff377819 */ /* 0x000fe4000001143a */
[----:B------:R-:W-:Y:S02]  /*197d0*/  SHF.R.S32.HI R53, RZ, 0x1f, R56 ;  /* 0x0000001fff357819 */ /* 0x000fe40000011438 */
[----:B------:R-:W-:Y:S02]  /*197e0*/  SHF.R.S32.HI R51, RZ, 0x1f, R54 ;  /* 0x0000001fff337819 */ /* 0x000fe40000011436 */
[----:B------:R-:W-:Y:S01]  /*197f0*/  SHF.R.S32.HI R31, RZ, 0x1f, R52 ;  /* 0x0000001fff1f7819 */ /* 0x000fe20000011434 */
[----:B---3--:R-:W-:Y:S01]  /*19800*/  IMAD.X R37, R27, 0x1, R6, P1 ;  /* 0x000000011b257824 */ /* 0x008fe200008e0606 */
[----:B------:R-:W-:-:S02]  /*19810*/  IADD3 R67, P2, PT, R28, R2, RZ ;  /* 0x000000021c437210 */ /* 0x000fc40007f5e0ff */
[----:B------:R-:W-:Y:S02]  /*19820*/  SHF.R.S32.HI R29, RZ, 0x1f, R49 ;  /* 0x0000001fff1d7819 */ /* 0x000fe40000011431 */
[----:B------:R-:W-:Y:S01]  /*19830*/  SHF.R.S32.HI R23, RZ, 0x1f, R24 ;  /* 0x0000001fff177819 */ /* 0x000fe20000011418 */
[----:B------:R3:W-:Y:S01]  /*19840*/  STL [R1+0x24e0], R67 ;  /* 0x0024e04301007387 */ /* 0x0007e20000100800 */
[----:B------:R-:W-:Y:S02]  /*19850*/  SHF.R.S32.HI R21, RZ, 0x1f, R22 ;  /* 0x0000001fff157819 */ /* 0x000fe40000011416 */
[----:B------:R-:W-:Y:S01]  /*19860*/  SHF.R.S32.HI R16, RZ, 0x1f, R15 ;  /* 0x0000001fff107819 */ /* 0x000fe2000001140f */
[----:B------:R1:W-:Y:S01]  /*19870*/  STL [R1+0x24bc], R37 ;  /* 0x0024bc2501007387 */ /* 0x0003e20000100800 */
[----:B------:R-:W-:Y:S02]  /*19880*/  SHF.R.S32.HI R14, RZ, 0x1f, R13 ;  /* 0x0000001fff0e7819 */ /* 0x000fe4000001140d */
[----:B------:R-:W-:-:S02]  /*19890*/  SHF.R.S32.HI R34, RZ, 0x1f, R50 ;  /* 0x0000001fff227819 */ /* 0x000fc40000011432 */
[----:B------:R-:W-:Y:S01]  /*198a0*/  SHF.R.S32.HI R33, RZ, 0x1f, R10 ;  /* 0x0000001fff217819 */ /* 0x000fe2000001140a */
[----:B0-----:R-:W-:Y:S01]  /*198b0*/  IMAD R39, R39, 0x5b, RZ ;  /* 0x0000005b27277824 */ /* 0x001fe200078e02ff */
[-C--:B---3--:R-:W-:Y:S01]  /*198c0*/  IADD3 R67, P5, PT, R28, R3.reuse, RZ ;  /* 0x000000031c437210 */ /* 0x088fe20007fbe0ff */
[----:B------:R-:W0:Y:S01]  /*198d0*/  LDC R68, c[0x0][0x3a0] ;  /* 0x0000e800ff447b82 */ /* 0x000e220000000800 */
[C---:B------:R-:W-:Y:S01]  /*198e0*/  IADD3 R28, P1, PT, R26.reuse, R2, RZ ;  /* 0x000000021a1c7210 */ /* 0x040fe20007f3e0ff */
[--C-:B-1----:R-:W-:Y:S01]  /*198f0*/  IMAD.X R37, R27, 0x1, R7.reuse, P4 ;  /* 0x000000011b257824 */ /* 0x102fe200020e0607 */
[----:B------:R-:W-:Y:S01]  /*19900*/  IADD3 R26, P4, PT, R26, R3, RZ ;  /* 0x000000031a1a7210 */ /* 0x000fe20007f9e0ff */
[C---:B------:R-:W-:Y:S01]  /*19910*/  IMAD.X R27, R25.reuse, 0x1, R6, P2 ;  /* 0x00000001191b7824 */ /* 0x040fe200010e0606 */
[----:B------:R-:W-:Y:S01]  /*19920*/  STL [R1+0x24e8], R67 ;  /* 0x0024e84301007387 */ /* 0x000fe20000100800 */
[----:B------:R-:W-:-:S03]  /*19930*/  IMAD.X R25, R25, 0x1, R7, P5 ;  /* 0x0000000119197824 */ /* 0x000fc600028e0607 */
[----:B------:R-:W-:Y:S04]  /*19940*/  STL [R1+0x24c4], R37 ;  /* 0x0024c42501007387 */ /* 0x000fe80000100800 */
[----:B------:R-:W-:Y:S04]  /*19950*/  STL [R1+0x2500], R28 ;  /* 0x0025001c01007387 */ /* 0x000fe80000100800 */
[----:B------:R1:W-:Y:S04]  /*19960*/  STL [R1+0x24dc], R27 ;  /* 0x0024dc1b01007387 */ /* 0x0003e80000100800 */
[----:B------:R3:W-:Y:S04]  /*19970*/  STL [R1+0x2508], R26 ;  /* 0x0025081a01007387 */ /* 0x0007e80000100800 */
[----:B------:R4:W-:Y:S01]  /*19980*/  STL [R1+0x24e4], R25 ;  /* 0x0024e41901007387 */ /* 0x0009e20000100800 */
[----:B-1----:R-:W-:Y:S01]  /*19990*/  IADD3 R27, P2, PT, R20, R2, RZ ;  /* 0x00000002141b7210 */ /* 0x002fe20007f5e0ff */
[----:B---3--:R-:W-:-:S04]  /*199a0*/  IMAD.X R26, R19, 0x1, R6, P1 ;  /* 0x00000001131a7824 */ /* 0x008fc800008e0606 */
[----:B------:R-:W-:Y:S01]  /*199b0*/  STL [R1+0x2540], R27 ;  /* 0x0025401b01007387 */ /* 0x000fe20000100800 */
[-C--:B----4-:R-:W-:Y:S01]  /*199c0*/  IADD3 R25, P5, PT, R20, R3.reuse, RZ ;  /* 0x0000000314197210 */ /* 0x090fe20007fbe0ff */
[----:B------:R-:W-:Y:S01]  /*199d0*/  IMAD.X R20, R19, 0x1, R7, P4 ;  /* 0x0000000113147824 */ /* 0x000fe200020e0607 */
[C---:B------:R-:W-:Y:S01]  /*199e0*/  IADD3 R19, P1, PT, R18.reuse, R2, RZ ;  /* 0x0000000212137210 */ /* 0x040fe20007f3e0ff */
[----:B------:R-:W-:Y:S04]  /*199f0*/  STL [R1+0x24fc], R26 ;  /* 0x0024fc1a01007387 */ /* 0x000fe80000100800 */
[----:B------:R1:W-:Y:S04]  /*19a00*/  STL [R1+0x2548], R25 ;  /* 0x0025481901007387 */ /* 0x0003e80000100800 */
[----:B------:R3:W-:Y:S04]  /*19a10*/  STL [R1+0x2504], R20 ;  /* 0x0025041401007387 */ /* 0x0007e80000100800 */
[----:B------:R4:W-:Y:S01]  /*19a20*/  STL [R1+0x2560], R19 ;  /* 0x0025601301007387 */ /* 0x0009e20000100800 */
[----:B-1----:R-:W-:Y:S01]  /*19a30*/  IMAD.X R25, R17, 0x1, R6, P2 ;  /* 0x0000000111197824 */ /* 0x002fe200010e0606 */
[----:B---3--:R-:W-:-:S02]  /*19a40*/  IADD3 R20, P4, PT, R18, R3, RZ ;  /* 0x0000000312147210 */ /* 0x008fc40007f9e0ff */
[C---:B------:R-:W-:Y:S01]  /*19a50*/  IADD3 R18, P2, PT, R12.reuse, R2, RZ ;  /* 0x000000020c127210 */ /* 0x040fe20007f5e0ff */
[--C-:B----4-:R-:W-:Y:S01]  /*19a60*/  IMAD.X R19, R17, 0x1, R7.reuse, P5 ;  /* 0x0000000111137824 */ /* 0x110fe200028e0607 */
[----:B------:R-:W-:Y:S01]  /*19a70*/  STL [R1+0x253c], R25 ;  /* 0x00253c1901007387 */ /* 0x000fe20000100800 */
[C---:B------:R-:W-:Y:S01]  /*19a80*/  IMAD.X R17, R11.reuse, 0x1, R6, P1 ;  /* 0x000000010b117824 */ /* 0x040fe200008e0606 */
[----:B------:R-:W-:Y:S02]  /*19a90*/  IADD3 R12, P5, PT, R12, R3, RZ ;  /* 0x000000030c0c7210 */ /* 0x000fe40007fbe0ff */
[----:B------:R-:W-:Y:S01]  /*19aa0*/  STL [R1+0x2568], R20 ;  /* 0x0025681401007387 */ /* 0x000fe20000100800 */
[----:B------:R-:W-:-:S03]  /*19ab0*/  IMAD.X R11, R11, 0x1, R7, P4 ;  /* 0x000000010b0b7824 */ /* 0x000fc600020e0607 */
[----:B------:R-:W-:Y:S04]  /*19ac0*/  STL [R1+0x2544], R19 ;  /* 0x0025441301007387 */ /* 0x000fe80000100800 */
[----:B------:R-:W-:Y:S04]  /*19ad0*/  STL [R1+0x2580], R18 ;  /* 0x0025801201007387 */ /* 0x000fe80000100800 */
[----:B------:R1:W-:Y:S04]  /*19ae0*/  STL [R1+0x255c], R17 ;  /* 0x00255c1101007387 */ /* 0x0003e80000100800 */
[----:B------:R3:W-:Y:S01]  /*19af0*/  STL [R1+0x2588], R12 ;  /* 0x0025880c01007387 */ /* 0x0007e20000100800 */
[----:B-1----:R-:W-:-:S03]  /*19b00*/  IADD3 R17, P1, PT, R165, R2, RZ ;  /* 0x00000002a5117210 */ /* 0x002fc60007f3e0ff */
[----:B------:R1:W-:Y:S01]  /*19b10*/  STL [R1+0x2564], R11 ;  /* 0x0025640b01007387 */ /* 0x0003e20000100800 */
[----:B---3--:R-:W-:-:S03]  /*19b20*/  IMAD.X R12, R164, 0x1, R6, P2 ;  /* 0x00000001a40c7824 */ /* 0x008fc600010e0606 */
[----:B------:R3:W-:Y:S04]  /*19b30*/  STL [R1+0x25a0], R17 ;  /* 0x0025a01101007387 */ /* 0x0007e80000100800 */
[----:B------:R4:W-:Y:S01]  /*19b40*/  STL [R1+0x257c], R12 ;  /* 0x00257c0c01007387 */ /* 0x0009e20000100800 */
[----:B-1----:R-:W-:Y:S01]  /*19b50*/  IADD3 R11, P4, PT, R165, R3, RZ ;  /* 0x00000003a50b7210 */ /* 0x002fe20007f9e0ff */
[----:B---3--:R-:W-:-:S04]  /*19b60*/  IMAD.X R17, R164, 0x1, R7, P5 ;  /* 0x00000001a4117824 */ /* 0x008fc800028e0607 */
[----:B------:R1:W-:Y:S01]  /*19b70*/  STL [R1+0x25a8], R11 ;  /* 0x0025a80b01007387 */ /* 0x0003e20000100800 */
[----:B----4-:R-:W-:-:S03]  /*19b80*/  IADD3 R12, P2, PT, R163, R2, RZ ;  /* 0x00000002a30c7210 */ /* 0x010fc60007f5e0ff */
[----:B------:R3:W-:Y:S04]  /*19b90*/  STL [R1+0x2584], R17 ;  /* 0x0025841101007387 */ /* 0x0007e80000100800 */
[----:B------:R4:W-:Y:S01]  /*19ba0*/  STL [R1+0x25c0], R12 ;  /* 0x0025c00c01007387 */ /* 0x0009e20000100800 */
[----:B-1----:R-:W-:Y:S01]  /*19bb0*/  IMAD.X R11, R162, 0x1, R6, P1 ;  /* 0x00000001a20b7824 */ /* 0x002fe200008e0606 */
[----:B---3--:R-:W-:-:S04]  /*19bc0*/  IADD3 R17, P5, PT, R163, R3, RZ ;  /* 0x00000003a3117210 */ /* 0x008fc80007fbe0ff */
[----:B------:R1:W-:Y:S01]  /*19bd0*/  STL [R1+0x259c], R11 ;  /* 0x00259c0b01007387 */ /* 0x0003e20000100800 */
[----:B----4-:R-:W-:-:S03]  /*19be0*/  IMAD.X R12, R162, 0x1, R7, P4 ;  /* 0x00000001a20c7824 */ /* 0x010fc600020e0607 */
        /* <DEDUP_REMOVED lines=126> */
[----:B------:R-:W-:Y:S01]  /*1a3d0*/  STL [R1+0x27dc], R17 ;  /* 0x0027dc1101007387 */ /* 0x000fe20000100800 */
[----:B------:R-:W-:-:S03]  /*1a3e0*/  IADD3 R27, P1, PT, R15, R2, RZ ;  /* 0x000000020f1b7210 */ /* 0x000fc60007f3e0ff */
[----:B------:R3:W-:Y:S01]  /*1a3f0*/  STL [R1+0x2808], R12 ;  /* 0x0028080c01007387 */ /* 0x0007e20000100800 */
[----:B-1----:R-:W-:Y:S02]  /*1a400*/  IMAD.X R11, R23, 0x1, R7, P4 ;  /* 0x00000001170b7824 */ /* 0x002fe400020e0607 */
[----:B---3--:R-:W-:-:S03]  /*1a410*/  IMAD.X R12, R21, 0x1, R6, P2 ;  /* 0x00000001150c7824 */ /* 0x008fc600010e0606 */
[----:B------:R1:W-:Y:S04]  /*1a420*/  STL [R1+0x27e4], R11 ;  /* 0x0027e40b01007387 */ /* 0x0003e80000100800 */
[----:B------:R-:W-:Y:S04]  /*1a430*/  STL [R1+0x27fc], R12 ;  /* 0x0027fc0c01007387 */ /* 0x000fe80000100800 */
[----:B------:R-:W-:Y:S04]  /*1a440*/  STL [R1+0x2840], R27 ;  /* 0x0028401b01007387 */ /* 0x000fe80000100800 */
[----:B------:R3:W-:Y:S01]  /*1a450*/  STL [R1+0x30e4], R27 ;  /* 0x0030e41b01007387 */ /* 0x0007e20000100800 */
[----:B-1----:R-:W-:Y:S01]  /*1a460*/  IMAD.X R11, R21, 0x1, R7, P5 ;  /* 0x00000001150b7824 */ /* 0x002fe200028e0607 */
[----:B------:R-:W-:Y:S01]  /*1a470*/  IADD3 R26, P4, PT, R15, R3, RZ ;  /* 0x000000030f1a7210 */ /* 0x000fe20007f9e0ff */
[----:B---3--:R-:W1:Y:S01]  /*1a480*/  LDC R27, c[0x0][0x3a8] ;  /* 0x0000ea00ff1b7b82 */ /* 0x008e620000000800 */
[----:B------:R-:W-:-:S02]  /*1a490*/  IMAD.X R28, R16, 0x1, R6, P1 ;  /* 0x00000001101c7824 */ /* 0x000fc400008e0606 */
[----:B------:R-:W-:Y:S01]  /*1a4a0*/  STL [R1+0x2804], R11 ;  /* 0x0028040b01007387 */ /* 0x000fe20000100800 */
[C---:B------:R-:W-:Y:S01]  /*1a4b0*/  IADD3 R20, P2, PT, R13.reuse, R2, RZ ;  /* 0x000000020d147210 */ /* 0x040fe20007f5e0ff */
[----:B------:R-:W-:Y:S02]  /*1a4c0*/  IMAD.X R25, R16, 0x1, R7, P4 ;  /* 0x0000000110197824 */ /* 0x000fe400020e0607 */
[----:B------:R-:W-:Y:S01]  /*1a4d0*/  STL [R1+0x2848], R26 ;  /* 0x0028481a01007387 */ /* 0x000fe20000100800 */
[----:B------:R-:W-:-:S03]  /*1a4e0*/  IADD3 R17, P1, PT, R13, R3, RZ ;  /* 0x000000030d117210 */ /* 0x000fc60007f3e0ff */
[----:B------:R3:W-:Y:S04]  /*1a4f0*/  STL [R1+0x30e8], R26 ;  /* 0x0030e81a01007387 */ /* 0x0007e80000100800 */
[----:B------:R-:W-:Y:S01]  /*1a500*/  STL [R1+0x283c], R28 ;  /* 0x00283c1c01007387 */ /* 0x000fe20000100800 */
[----:B------:R-:W-:-:S03]  /*1a510*/  IMAD.X R19, R14, 0x1, R6, P2 ;  /* 0x000000010e137824 */ /* 0x000fc600010e0606 */
[----:B------:R-:W-:Y:S01]  /*1a520*/  STL [R1+0x30ec], R28 ;  /* 0x0030ec1c01007387 */ /* 0x000fe20000100800 */
[-C--:B------:R-:W-:Y:S01]  /*1a530*/  IADD3 R12, P4, PT, R50, R2.reuse, RZ ;  /* 0x00000002320c7210 */ /* 0x080fe20007f9e0ff */
[----:B------:R-:W-:Y:S01]  /*1a540*/  IMAD.X R18, R14, 0x1, R7, P1 ;  /* 0x000000010e127824 */ /* 0x000fe200008e0607 */
[----:B------:R-:W-:Y:S01]  /*1a550*/  IADD3 R37, P5, PT, R10, R2, RZ ;  /* 0x000000020a257210 */ /* 0x000fe20007fbe0ff */
[----:B------:R-:W-:Y:S01]  /*1a560*/  STL [R1+0x2860], R20 ;  /* 0x0028601401007387 */ /* 0x000fe20000100800 */
[----:B------:R-:W-:Y:S01]  /*1a570*/  IMAD R38, R38, 0x5a, RZ ;  /* 0x0000005a26267824 */ /* 0x000fe200078e02ff */
[----:B---3--:R-:W3:Y:S02]  /*1a580*/  LDC R26, c[0x0][0x3a8] ;  /* 0x0000ea00ff1a7b82 */ /* 0x008ee40000000800 */
[----:B------:R4:W-:Y:S04]  /*1a590*/  STL [R1+0x30f0], R20 ;  /* 0x0030f01401007387 */ /* 0x0009e80000100800 */
[----:B------:R-:W-:Y:S04]  /*1a5a0*/  STL [R1+0x2844], R25 ;  /* 0x0028441901007387 */ /* 0x000fe80000100800 */
[----:B------:R-:W-:Y:S01]  /*1a5b0*/  STL [R1+0x30f4], R25 ;  /* 0x0030f41901007387 */ /* 0x000fe20000100800 */
[----:B-1----:R-:W-:Y:S01]  /*1a5c0*/  IMAD R27, R27, 0x5a, RZ ;  /* 0x0000005a1b1b7824 */ /* 0x002fe200078e02ff */
[----:B------:R-:W-:Y:S01]  /*1a5d0*/  IADD3 R67, P2, PT, R50, R3, RZ ;  /* 0x0000000332437210 */ /* 0x000fe20007f5e0ff */
[--C-:B------:R-:W-:Y:S01]  /*1a5e0*/  IMAD.X R11, R34, 0x1, R6.reuse, P4 ;  /* 0x00000001220b7824 */ /* 0x100fe200020e0606 */
[----:B------:R-:W-:Y:S01]  /*1a5f0*/  STL [R1+0x2868], R17 ;  /* 0x0028681101007387 */ /* 0x000fe20000100800 */
[----:B------:R-:W-:Y:S01]  /*1a600*/  IMAD.X R33, R33, 0x1, R6, P5 ;  /* 0x0000000121217824 */ /* 0x000fe200028e0606 */
[----:B----4-:R-:W1:Y:S02]  /*1a610*/  LDC R20, c[0x0][0x3a8] ;  /* 0x0000ea00ff147b82 */ /* 0x010e640000000800 */
[----:B------:R-:W-:Y:S04]  /*1a620*/  STL [R1+0x30f8], R17 ;  /* 0x0030f81101007387 */ /* 0x000fe80000100800 */
[----:B------:R-:W-:Y:S04]  /*1a630*/  STL [R1+0x30fc], R3 ;  /* 0x0030fc0301007387 */ /* 0x000fe80000100800 */
[----:B------:R-:W-:Y:S04]  /*1a640*/  STL [R1+0x285c], R19 ;  /* 0x00285c1301007387 */ /* 0x000fe80000100800 */
[----:B------:R-:W-:Y:S04]  /*1a650*/  STL [R1+0x3100], R19 ;  /* 0x0031001301007387 */ /* 0x000fe80000100800 */
[----:B------:R-:W-:Y:S04]  /*1a660*/  STL [R1+0x2880], R12 ;  /* 0x0028800c01007387 */ /* 0x000fe80000100800 */
[----:B------:R-:W-:Y:S04]  /*1a670*/  STL [R1+0x3104], R12 ;  /* 0x0031040c01007387 */ /* 0x000fe80000100800 */
[----:B------:R-:W-:Y:S04]  /*1a680*/  STL [R1+0x3108], R2 ;  /* 0x0031080201007387 */ /* 0x000fe80000100800 */
[----:B------:R4:W-:Y:S04]  /*1a690*/  STL [R1+0x311c], R2 ;  /* 0x00311c0201007387 */ /* 0x0009e80000100800 */
[----:B------:R-:W-:Y:S04]  /*1a6a0*/  STL [R1+0x2864], R18 ;  /* 0x0028641201007387 */ /* 0x000fe80000100800 */
[----:B------:R-:W-:Y:S01]  /*1a6b0*/  STL [R1+0x310c], R18 ;  /* 0x00310c1201007387 */ /* 0x000fe20000100800 */
[----:B----4-:R-:W-:-:S03]  /*1a6c0*/  IADD3 R2, P1, PT, R27, R4, RZ ;  /* 0x000000041b027210 */ /* 0x010fc60007f3e0ff */
[----:B------:R-:W-:Y:S04]  /*1a6d0*/  STL [R1+0x2888], R67 ;  /* 0x0028884301007387 */ /* 0x000fe80000100800 */
[----:B------:R-:W-:Y:S04]  /*1a6e0*/  STL [R1+0x3110], R67 ;  /* 0x0031104301007387 */ /* 0x000fe80000100800 */
[----:B------:R-:W-:Y:S04]  /*1a6f0*/  STL [R1+0x3114], R7 ;  /* 0x0031140701007387 */ /* 0x000fe80000100800 */
[----:B------:R4:W-:Y:S02]  /*1a700*/  STL [R1+0x1870], R2 ;  /* 0x0018700201007387 */ /* 0x0009e40000100800 */
[----:B----4-:R-:W-:-:S02]  /*1a710*/  IADD3 R2, P4, PT, R27, R5, RZ ;  /* 0x000000051b027210 */ /* 0x010fc40007f9e0ff */
[----:B------:R-:W4:Y:S01]  /*1a720*/  LDC R27, c[0x0][0x3a8] ;  /* 0x0000ea00ff1b7b82 */ /* 0x000f220000000800 */
[----:B------:R-:W-:Y:S04]  /*1a730*/  STL [R1+0x287c], R11 ;  /* 0x00287c0b01007387 */ /* 0x000fe80000100800 */
[----:B------:R-:W-:Y:S04]  /*1a740*/  STL [R1+0x3118], R11 ;  /* 0x0031180b01007387 */ /* 0x000fe80000100800 */
[----:B------:R-:W-:Y:S04]  /*1a750*/  STL [R1+0x28a0], R37 ;  /* 0x0028a02501007387 */ /* 0x000fe80000100800 */
[----:B------:R-:W-:Y:S04]  /*1a760*/  STL [R1+0x3120], R37 ;  /* 0x0031202501007387 */ /* 0x000fe80000100800 */
[----:B------:R-:W-:Y:S01]  /*1a770*/  STL [R1+0x3124], R6 ;  /* 0x0031240601007387 */ /* 0x000fe20000100800 */
[----:B------:R-:W-:-:S03]  /*1a780*/  IMAD.X R10, R34, 0x1, R7, P2 ;  /* 0x00000001220a7824 */ /* 0x000fc600010e0607 */
[----:B------:R0:W-:Y:S01]  /*1a790*/  STL [R1+0x1878], R2 ;  /* 0x0018780201007387 */ /* 0x0001e20000100800 */
[----:B----4-:R-:W-:-:S03]  /*1a7a0*/  IMAD R27, R27, 0x5b, RZ ;  /* 0x0000005b1b1b7824 */ /* 0x010fc600078e02ff */
[----:B------:R-:W-:Y:S04]  /*1a7b0*/  STL [R1+0x3134], R6 ;  /* 0x0031340601007387 */ /* 0x000fe80000100800 */
[----:B------:R-:W-:Y:S01]  /*1a7c0*/  STL [R1+0x3138], R6 ;  /* 0x0031380601007387 */ /* 0x000fe20000100800 */
[----:B0-----:R-:W-:-:S03]  /*1a7d0*/  IADD3 R2, P5, PT, R27, R5, RZ ;  /* 0x000000051b027210 */ /* 0x001fc60007fbe0ff */
[----:B------:R0:W-:Y:S02]  /*1a7e0*/  STL [R1+0x313c], R6 ;  /* 0x00313c0601007387 */ /* 0x0001e40000100800 */
[----:B0-----:R-:W-:Y:S02]  /*1a7f0*/  IADD3 R6, P2, PT, R27, R4, RZ ;  /* 0x000000041b067210 */ /* 0x001fe40007f5e0ff */
[----:B------:R-:W0:Y:S01]  /*1a800*/  LDC R27, c[0x0][0x3a8] ;  /* 0x0000ea00ff1b7b82 */ /* 0x000e220000000800 */
[----:B------:R-:W-:Y:S01]  /*1a810*/  SHF.R.S32.HI R38, RZ, 0x1f, R38 ;  /* 0x0000001fff267819 */ /* 0x000fe20000011426 */
[----:B------:R-:W-:Y:S01]  /*1a820*/  STL [R1+0x2884], R10 ;  /* 0x0028840a01007387 */ /* 0x000fe20000100800 */
[----:B------:R-:W-:-:S03]  /*1a830*/  SHF.R.S32.HI R39, RZ, 0x1f, R39 ;  /* 0x0000001fff277819 */ /* 0x000fc60000011427 */
[----:B------:R-:W-:Y:S01]  /*1a840*/  IMAD.X R3, R38, 0x1, R8, P1 ;  /* 0x0000000126037824 */ /* 0x000fe200008e0608 */
[----:B------:R-:W-:Y:S04]  /*1a850*/  STL [R1+0x3128], R10 ;  /* 0x0031280a01007387 */ /* 0x000fe80000100800 */
[----:B------:R4:W-:Y:S04]  /*1a860*/  STL [R1+0x1890], R6 ;  /* 0x0018900601007387 */ /* 0x0009e80000100800 */
[----:B------:R0:W-:Y:S04]  /*1a870*/  STL [R1+0x186c], R3 ;  /* 0x00186c0301007387 */ /* 0x0001e80000100800 */
[----:B------:R0:W-:Y:S02]  /*1a880*/  STL [R1+0x1898], R2 ;  /* 0x0018980201007387 */ /* 0x0001e40000100800 */
[----:B0-----:R-:W-:-:S02]  /*1a890*/  IMAD R27, R27, 0x5c, RZ ;  /* 0x0000005c1b1b7824 */ /* 0x001fc400078e02ff */
[----:B----4-:R-:W-:Y:S01]  /*1a8a0*/  IMAD.X R6, R38, 0x1, R9, P4 ;  /* 0x0000000126067824 */ /* 0x010fe200020e0609 */
[----:B------:R-:W-:Y:S02]  /*1a8b0*/  STL [R1+0x289c], R33 ;  /* 0x00289c2101007387 */ /* 0x000fe40000100800 */
[----:B------:R-:W-:Y:S01]  /*1a8c0*/  IADD3 R3, P1, PT, R27, R4, RZ ;  /* 0x000000041b037210 */ /* 0x000fe20007f3e0ff */
[----:B------:R-:W-:Y:S01]  /*1a8d0*/  IMAD.X R2, R39, 0x1, R8, P2 ;  /* 0x0000000127027824 */ /* 0x000fe200010e0608 */
[----:B------:R-:W-:Y:S01]  /*1a8e0*/  STL [R1+0x312c], R33 ;  /* 0x00312c2101007387 */ /* 0x000fe20000100800 */
[----:B-1----:R-:W-:-:S03]  /*1a8f0*/  IMAD R20, R20, 0x5d, RZ ;  /* 0x0000005d14147824 */ /* 0x002fc600078e02ff */
[----:B------:R0:W-:Y:S01]  /*1a900*/  STL [R1+0x1874], R6 ;  /* 0x0018740601007387 */ /* 0x0001e20000100800 */
[----:B------:R-:W-:-:S03]  /*1a910*/  SHF.R.S32.HI R28, RZ, 0x1f, R27 ;  /* 0x0000001fff1c7819 */ /* 0x000fc6000001141b */
[----:B------:R-:W-:Y:S04]  /*1a920*/  STL [R1+0x18b0], R3 ;  /* 0x0018b00301007387 */ /* 0x000fe80000100800 */
[----:B------:R1:W-:Y:S01]  /*1a930*/  STL [R1+0x188c], R2 ;  /* 0x00188c0201007387 */ /* 0x0003e20000100800 */
[----:B0-----:R-:W-:Y:S01]  /*1a940*/  IMAD.X R6, R39, 0x1, R9, P5 ;  /* 0x0000000127067824 */ /* 0x001fe200028e0609 */
[----:B-1----:R-:W-:Y:S02]  /*1a950*/  IADD3 R2, P4, PT, R27, R5, RZ ;  /* 0x000000051b027210 */ /* 0x002fe40007f9e0ff */
[----:B------:R-:W-:-:S03]  /*1a960*/  IADD3 R3, P2, PT, R20, R4, RZ ;  /* 0x0000000414037210 */ /* 0x000fc60007f5e0ff */
[----:B------:R0:W-:Y:S01]  /*1a970*/  STL [R1+0x18b8], R2 ;  /* 0x0018b80201007387 */ /* 0x0001e20000100800 */
[----:B---3--:R-:W-:-:S03]  /*1a980*/  IMAD R26, R26, 0x5e, RZ ;  /* 0x0000005e1a1a7824 */ /* 0x008fc600078e02ff */
[----:B------:R1:W-:Y:S01]  /*1a990*/  STL [R1+0x1894], R6 ;  /* 0x0018940601007387 */ /* 0x0003e20000100800 */
[----:B0-----:R-:W-:-:S03]  /*1a9a0*/  IMAD.X R2, R28, 0x1, R8, P1 ;  /* 0x000000011c027824 */ /* 0x001fc600008e0608 */
[----:B------:R-:W-:Y:S01]  /*1a9b0*/  STL [R1+0x18d0], R3 ;  /* 0x0018d00301007387 */ /* 0x000fe20000100800 */
[----:B------:R-:W-:-:S03]  /*1a9c0*/  SHF.R.S32.HI R27, RZ, 0x1f, R20 ;  /* 0x0000001fff1b7819 */ /* 0x000fc60000011414 */
[----:B------:R0:W-:Y:S01]  /*1a9d0*/  STL [R1+0x18ac], R2 ;  /* 0x0018ac0201007387 */ /* 0x0001e20000100800 */
[----:B-1----:R-:W-:Y:S01]  /*1a9e0*/  IMAD.X R6, R28, 0x1, R9, P4 ;  /* 0x000000011c067824 */ /* 0x002fe200020e0609 */
[----:B0-----:R-:W-:Y:S02]  /*1a9f0*/  IADD3 R2, P5, PT, R20, R5, RZ ;  /* 0x0000000514027210 */ /* 0x001fe40007fbe0ff */
[----:B------:R-:W0:Y:S01]  /*1aa00*/  LDC R20, c[0x0][0x3a8] ;  /* 0x0000ea00ff147b82 */ /* 0x000e220000000800 */
[----:B------:R-:W-:Y:S02]  /*1aa10*/  IADD3 R3, P1, PT, R26, R4, RZ ;  /* 0x000000041a037210 */ /* 0x000fe40007f3e0ff */
[----:B------:R1:W-:Y:S01]  /*1aa20*/  STL [R1+0x18d8], R2 ;  /* 0x0018d80201007387 */ /* 0x0003e20000100800 */
[----:B------:R-:W-:-:S03]  /*1aa30*/  SHF.R.S32.HI R28, RZ, 0x1f, R26 ;  /* 0x0000001fff1c7819 */ /* 0x000fc6000001141a */
[----:B------:R-:W-:Y:S01]  /*1aa40*/  STL [R1+0x18b4], R6 ;  /* 0x0018b40601007387 */ /* 0x000fe20000100800 */
[----:B-1----:R-:W-:-:S03]  /*1aa50*/  IMAD.X R2, R27, 0x1, R8, P2 ;  /* 0x000000011b027824 */ /* 0x002fc600010e0608 */
[----:B------:R-:W-:Y:S04]  /*1aa60*/  STL [R1+0x18f0], R3 ;  /* 0x0018f00301007387 */ /* 0x000fe80000100800 */
[----:B------:R1:W-:Y:S02]  /*1aa70*/  STL [R1+0x18cc], R2 ;  /* 0x0018cc0201007387 */ /* 0x0003e40000100800 */
[----:B-1----:R-:W-:Y:S02]  /*1aa80*/  IADD3 R2, P4, PT, R26, R5, RZ ;  /* 0x000000051a027210 */ /* 0x002fe40007f9e0ff */
[----:B------:R-:W1:Y:S01]  /*1aa90*/  LDC R26, c[0x0][0x3a8] ;  /* 0x0000ea00ff1a7b82 */ /* 0x000e620000000800 */
[----:B0-----:R-:W-:Y:S02]  /*1aaa0*/  IMAD R20, R20, 0x5f, RZ ;  /* 0x0000005f14147824 */ /* 0x001fe400078e02ff */
[----:B------:R-:W-:Y:S01]  /*1aab0*/  IMAD.X R6, R27, 0x1, R9, P5 ;  /* 0x000000011b067824 */ /* 0x000fe200028e0609 */
[----:B------:R0:W-:Y:S02]  /*1aac0*/  STL [R1+0x18f8], R2 ;  /* 0x0018f80201007387 */ /* 0x0001e40000100800 */
[----:B------:R-:W-:-:S02]  /*1aad0*/  IADD3 R3, P2, PT, R20, R4, RZ ;  /* 0x0000000414037210 */ /* 0x000fc40007f5e0ff */
[----:B------:R3:W-:Y:S01]  /*1aae0*/  STL [R1+0x18d4], R6 ;  /* 0x0018d40601007387 */ /* 0x0007e20000100800 */
[----:B0-----:R-:W-:-:S03]  /*1aaf0*/  IMAD.X R2, R28, 0x1, R8, P1 ;  /* 0x000000011c027824 */ /* 0x001fc600008e0608 */
[----:B------:R-:W-:Y:S01]  /*1ab00*/  STL [R1+0x1910], R3 ;  /* 0x0019100301007387 */ /* 0x000fe20000100800 */
[----:B------:R-:W-:-:S03]  /*1ab10*/  SHF.R.S32.HI R27, RZ, 0x1f, R20 ;  /* 0x0000001fff1b7819 */ /* 0x000fc60000011414 */
[----:B------:R0:W-:Y:S01]  /*1ab20*/  STL [R1+0x18ec], R2 ;  /* 0x0018ec0201007387 */ /* 0x0001e20000100800 */
[----:B---3--:R-:W-:Y:S02]  /*1ab30*/  IMAD.X R6, R28, 0x1, R9, P4 ;  /* 0x000000011c067824 */ /* 0x008fe400020e0609 */
[----:B-1----:R-:W-:Y:S01]  /*1ab40*/  IMAD R26, R26, 0x62, RZ ;  /* 0x000000621a1a7824 */ /* 0x002fe200078e02ff */
[----:B0-----:R-:W-:Y:S02]  /*1ab50*/  IADD3 R2, P5, PT, R20, R5, RZ ;  /* 0x0000000514027210 */ /* 0x001fe40007fbe0ff */
[----:B------:R-:W0:Y:S02]  /*1ab60*/  LDC R20, c[0x0][0x3a8] ;  /* 0x0000ea00ff147b82 */ /* 0x000e240000000800 */
[----:B------:R-:W-:Y:S01]  /*1ab70*/  IADD3 R3, P1, PT, R26, R4, RZ ;  /* 0x000000041a037210 */ /* 0x000fe20007f3e0ff */
        /* <DEDUP_REMOVED lines=855> */
[----:B0-----:R-:W-:-:S04]  /*1e0f0*/  IADD3 R2, P5, PT, R20, R5, RZ ;  /* 0x0000000514027210 */ /* 0x001fc80007fbe0ff */
[----:B------:R-:W-:Y:S01]  /*1e100*/  IADD3 R3, P1, PT, R26, R4, RZ ;  /* 0x000000041a037210 */ /* 0x000fe20007f3e0ff */
[----:B------:R-:W0:Y:S01]  /*1e110*/  LDC R20, c[0x0][0x3a8] ;  /* 0x0000ea00ff147b82 */ /* 0x000e220000000800 */
        /* <DEDUP_REMOVED lines=13> */
[----:B------:R-:W-:Y:S01]  /*1e1f0*/  SHF.R.S32.HI R27, RZ, 0x1f, R20 ;  /* 0x0000001fff1b7819 */ /* 0x000fe20000011414 */
[----:B0-----:R-:W-:Y:S02]  /*1e200*/  IMAD.X R2, R28, 0x1, R8, P1 ;  /* 0x000000011c027824 */ /* 0x001fe400008e0608 */
[----:B------:R0:W-:Y:S01]  /*1e210*/  STL [R1+0x2570], R3 ;  /* 0x0025700301007387 */ /* 0x0001e20000100800 */
[----:B---3--:R-:W-:-:S03]  /*1e220*/  IADD3 R6, P5, PT, R20, R5, RZ ;  /* 0x0000000514067210 */ /* 0x008fc60007fbe0ff */
[----:B------:R3:W-:Y:S01]  /*1e230*/  STL [R1+0x254c], R2 ;  /* 0x00254c0201007387 */ /* 0x0007e20000100800 */
[----:B-1----:R-:W-:Y:S02]  /*1e240*/  IMAD R26, R26, 0xc3, RZ ;  /* 0x000000c31a1a7824 */ /* 0x002fe400078e02ff */
[----:B0-----:R-:W-:Y:S01]  /*1e250*/  IMAD.X R3, R28, 0x1, R9, P4 ;  /* 0x000000011c037824 */ /* 0x001fe200020e0609 */
[----:B------:R0:W-:Y:S02]  /*1e260*/  STL [R1+0x2578], R6 ;  /* 0x0025780601007387 */ /* 0x0001e40000100800 */
[C---:B---3--:R-:W-:Y:S02]  /*1e270*/  IADD3 R2, P1, PT, R26.reuse, R4, RZ ;  /* 0x000000041a027210 */ /* 0x048fe40007f3e0ff */
[----:B------:R1:W-:Y:S04]  /*1e280*/  STL [R1+0x2554], R3 ;  /* 0x0025540301007387 */ /* 0x0003e80000100800 */
[----:B------:R3:W-:Y:S01]  /*1e290*/  STL [R1+0x2590], R2 ;  /* 0x0025900201007387 */ /* 0x0007e20000100800 */
[----:B0-----:R-:W-:Y:S01]  /*1e2a0*/  IMAD.X R6, R27, 0x1, R8, P2 ;  /* 0x000000011b067824 */ /* 0x001fe200010e0608 */
[----:B-1----:R-:W-:-:S04]  /*1e2b0*/  IADD3 R3, P4, PT, R26, R5, RZ ;  /* 0x000000051a037210 */ /* 0x002fc80007f9e0ff */
[----:B------:R0:W-:Y:S01]  /*1e2c0*/  STL [R1+0x256c], R6 ;  /* 0x00256c0601007387 */ /* 0x0001e20000100800 */
[----:B---3--:R-:W-:-:S03]  /*1e2d0*/  IMAD.X R2, R27, 0x1, R9, P5 ;  /* 0x000000011b027824 */ /* 0x008fc600028e0609 */
[----:B------:R1:W-:Y:S04]  /*1e2e0*/  STL [R1+0x2598], R3 ;  /* 0x0025980301007387 */ /* 0x0003e80000100800 */
[----:B------:R3:W-:Y:S01]  /*1e2f0*/  STL [R1+0x2574], R2 ;  /* 0x0025740201007387 */ /* 0x0007e20000100800 */
[----:B0-----:R-:W-:Y:S01]  /*1e300*/  IADD3 R6, P2, PT, R165, R4, RZ ;  /* 0x00000004a5067210 */ /* 0x001fe20007f5e0ff */
[----:B-1----:R-:W-:-:S04]  /*1e310*/  IMAD.X R3, R164, 0x1, R8, P1 ;  /* 0x00000001a4037824 */ /* 0x002fc800008e0608 */
[----:B------:R0:W-:Y:S01]  /*1e320*/  STL [R1+0x25b0], R6 ;  /* 0x0025b00601007387 */ /* 0x0001e20000100800 */
[----:B---3--:R-:W-:-:S03]  /*1e330*/  IADD3 R2, P5, PT, R165, R5, RZ ;  /* 0x00000005a5027210 */ /* 0x008fc60007fbe0ff */
        /* <DEDUP_REMOVED lines=77> */
[C---:B------:R-:W-:Y:S02]  /*1e810*/  IMAD.X R7, R59.reuse, 0x1, R9, P4 ;  /* 0x000000013b077824 */ /* 0x040fe400020e0609 */
[--C-:B---3--:R-:W-:Y:S01]  /*1e820*/  IMAD.X R2, R59, 0x1, R8.reuse, P1 ;  /* 0x000000013b027824 */ /* 0x108fe200008e0608 */
[----:B------:R1:W-:Y:S04]  /*1e830*/  STL [R1+0x2710], R3 ;  /* 0x0027100301007387 */ /* 0x0003e80000100800 */
[----:B------:R3:W-:Y:S01]  /*1e840*/  STL [R1+0x26ec], R2 ;  /* 0x0026ec0201007387 */ /* 0x0007e20000100800 */
[----:B0-----:R-:W-:Y:S02]  /*1e850*/  IADD3 R6, P5, PT, R60, R5, RZ ;  /* 0x000000053c067210 */ /* 0x001fe40007fbe0ff */
[----:B-1----:R-:W-:Y:S01]  /*1e860*/  IADD3 R3, P1, PT, R58, R4, RZ ;  /* 0x000000043a037210 */ /* 0x002fe20007f3e0ff */
[----:B------:R0:W-:Y:S01]  /*1e870*/  STL [R1+0x26f4], R7 ;  /* 0x0026f40701007387 */ /* 0x0001e20000100800 */
[----:B---3--:R-:W-:-:S03]  /*1e880*/  IMAD.X R2, R57, 0x1, R8, P2 ;  /* 0x0000000139027824 */ /* 0x008fc600010e0608 */
[----:B------:R-:W-:Y:S04]  /*1e890*/  STL [R1+0x2718], R6 ;  /* 0x0027180601007387 */ /* 0x000fe80000100800 */
[----:B------:R1:W-:Y:S04]  /*1e8a0*/  STL [R1+0x2750], R3 ;  /* 0x0027500301007387 */ /* 0x0003e80000100800 */
[----:B------:R-:W-:Y:S04]  /*1e8b0*/  STL [R1+0x3140], R6 ;  /* 0x0031400601007387 */ /* 0x000fe80000100800 */
[----:B------:R3:W-:Y:S04]  /*1e8c0*/  STL [R1+0x270c], R2 ;  /* 0x00270c0201007387 */ /* 0x0007e80000100800 */
        /* <DEDUP_REMOVED lines=164> */
[----:B0-----:R-:W-:-:S03]  /*1f310*/  IADD3 R7, P4, PT, R58, R5, RZ ;  /* 0x000000053a077210 */ /* 0x001fc60007f9e0ff */
[----:B------:R-:W-:Y:S01]  /*1f320*/  STL [R1+0x3524], R6 ;  /* 0x0035240601007387 */ /* 0x000fe20000100800 */
[----:B-1----:R-:W-:-:S03]  /*1f330*/  IMAD.X R3, R57, 0x1, R9, P5 ;  /* 0x0000000139037824 */ /* 0x002fc600028e0609 */
[----:B------:R-:W-:Y:S04]  /*1f340*/  STL [R1+0x352c], R6 ;  /* 0x00352c0601007387 */ /* 0x000fe80000100800 */
[----:B------:R-:W-:Y:S04]  /*1f350*/  STL [R1+0x3530], R6 ;  /* 0x0035300601007387 */ /* 0x000fe80000100800 */
[----:B------:R-:W-:Y:S01]  /*1f360*/  STL [R1+0x3538], R6 ;  /* 0x0035380601007387 */ /* 0x000fe20000100800 */
[----:B---3--:R-:W-:-:S03]  /*1f370*/  IADD3 R2, P2, PT, R56, R4, RZ ;  /* 0x0000000438027210 */ /* 0x008fc60007f5e0ff */
[----:B------:R-:W-:Y:S04]  /*1f380*/  STL [R1+0x353c], R6 ;  /* 0x00353c0601007387 */ /* 0x000fe80000100800 */
[----:B------:R-:W-:Y:S04]  /*1f390*/  STL [R1+0x3544], R6 ;  /* 0x0035440601007387 */ /* 0x000fe80000100800 */
[----:B------:R-:W-:Y:S04]  /*1f3a0*/  STL [R1+0x3548], R6 ;  /* 0x0035480601007387 */ /* 0x000fe80000100800 */
[----:B------:R-:W-:Y:S04]  /*1f3b0*/  STL [R1+0x3550], R6 ;  /* 0x0035500601007387 */ /* 0x000fe80000100800 */
[----:B------:R0:W-:Y:S04]  /*1f3c0*/  STL [R1+0x2758], R7 ;  /* 0x0027580701007387 */ /* 0x0001e80000100800 */
[----:B------:R1:W-:Y:S01]  /*1f3d0*/  STL [R1+0x2714], R3 ;  /* 0x0027140301007387 */ /* 0x0003e20000100800 */
[----:B0-----:R-:W-:-:S03]  /*1f3e0*/  IMAD.X R7, R55, 0x1, R8, P1 ;  /* 0x0000000137077824 */ /* 0x001fc600008e0608 */
[----:B------:R0:W-:Y:S01]  /*1f3f0*/  STL [R1+0x2770], R2 ;  /* 0x0027700201007387 */ /* 0x0001e20000100800 */
[----:B-1----:R-:W-:-:S03]  /*1f400*/  IADD3 R3, P5, PT, R56, R5, RZ ;  /* 0x0000000538037210 */ /* 0x002fc60007fbe0ff */
[----:B------:R1:W-:Y:S04]  /*1f410*/  STL [R1+0x274c], R7 ;  /* 0x00274c0701007387 */ /* 0x0003e80000100800 */
[----:B------:R3:W-:Y:S01]  /*1f420*/  STL [R1+0x2778], R3 ;  /* 0x0027780301007387 */ /* 0x0007e20000100800 */
[----:B0-----:R-:W-:Y:S01]  /*1f430*/  IMAD.X R2, R55, 0x1, R9, P4 ;  /* 0x0000000137027824 */ /* 0x001fe200020e0609 */
[----:B-1----:R-:W-:-:S04]  /*1f440*/  IADD3 R7, P1, PT, R54, R4, RZ ;  /* 0x0000000436077210 */ /* 0x002fc80007f3e0ff */
[----:B------:R0:W-:Y:S01]  /*1f450*/  STL [R1+0x2754], R2 ;  /* 0x0027540201007387 */ /* 0x0001e20000100800 */
[----:B---3--:R-:W-:-:S05]  /*1f460*/  IMAD.X R3, R53, 0x1, R8, P2 ;  /* 0x0000000135037824 */ /* 0x008fca00010e0608 */
[----:B------:R-:W-:Y:S01]  /*1f470*/  STL [R1+0x276c], R3 ;  /* 0x00276c0301007387 */ /* 0x000fe20000100800 */
[----:B0-----:R-:W-:-:S03]  /*1f480*/  IMAD.X R2, R53, 0x1, R9, P5 ;  /* 0x0000000135027824 */ /* 0x001fc600028e0609 */
[----:B------:R-:W-:Y:S04]  /*1f490*/  STL [R1+0x2790], R7 ;  /* 0x0027900701007387 */ /* 0x000fe80000100800 */
        /* <DEDUP_REMOVED lines=78> */
[----:B------:R-:W-:-:S03]  /*1f980*/  IADD3 R19, P2, PT, R52, R4, RZ ;  /* 0x0000000434137210 */ /* 0x000fc60007f5e0ff */
[----:B------:R-:W-:Y:S04]  /*1f990*/  STL [R1+0x34c8], R7 ;  /* 0x0034c80701007387 */ /* 0x000fe80000100800 */
[----:B------:R-:W-:Y:S01]  /*1f9a0*/  STL [R1+0x34d4], R7 ;  /* 0x0034d40701007387 */ /* 0x000fe20000100800 */
        /* <DEDUP_REMOVED lines=10> */
[----:B------:R-:W-:-:S03]  /*1fa50*/  IADD3 R17, P5, PT, R52, R5, RZ ;  /* 0x0000000534117210 */ /* 0x000fc60007fbe0ff */
[----:B------:R-:W-:Y:S01]  /*1fa60*/  STL [R1+0x351c], R7 ;  /* 0x00351c0701007387 */ /* 0x000fe20000100800 */
[----:B------:R-:W-:-:S03]  /*1fa70*/  IMAD.X R67, R51, 0x1, R9, P4 ;  /* 0x0000000133437824 */ /* 0x000fc600020e0609 */
[----:B------:R-:W-:Y:S01]  /*1fa80*/  STL [R1+0x3528], R7 ;  /* 0x0035280701007387 */ /* 0x000fe20000100800 */
[----:B------:R-:W-:-:S03]  /*1fa90*/  IMAD.X R33, R29, 0x1, R8, P1 ;  /* 0x000000011d217824 */ /* 0x000fc600008e0608 */
        /* <DEDUP_REMOVED lines=19> */
[----:B------:R-:W-:Y:S01]  /*1fbd0*/  STL [R1+0x27b4], R3 ;  /* 0x0027b40301007387 */ /* 0x000fe20000100800 */
[----:B------:R-:W-:-:S03]  /*1fbe0*/  IMAD.X R27, R21, 0x1, R8, P1 ;  /* 0x00000001151b7824 */ /* 0x000fc600008e0608 */
[----:B------:R-:W-:Y:S01]  /*1fbf0*/  STL [R1+0x27cc], R33 ;  /* 0x0027cc2101007387 */ /* 0x000fe20000100800 */
[----:B------:R-:W-:-:S03]  /*1fc00*/  ISETP.GE.U32.AND P5, PT, R30, 0x7ffffea5, PT ;  /* 0x7ffffea51e00780c */ /* 0x000fc60003fa6070 */
        /* <DEDUP_REMOVED lines=14> */
[----:B------:R-:W3:Y:S04]  /*1fcf0*/  LDL.LU R153, [R1+0x12c] ;  /* 0x00012c0001997983 */ /* 0x000ee80000300800 */
[----:B------:R-:W4:Y:S04]  /*1fd00*/  LDL.LU R158, [R1+0x128] ;  /* 0x00012800019e7983 */ /* 0x000f280000300800 */
[----:B------:R-:W2:Y:S04]  /*1fd10*/  LDL.LU R159, [R1+0x124] ;  /* 0x00012400019f7983 */ /* 0x000ea80000300800 */
[----:B------:R-:W2:Y:S04]  /*1fd20*/  LDL.LU R160, [R1+0x120] ;  /* 0x0001200001a07983 */ /* 0x000ea80000300800 */
[----:B------:R-:W2:Y:S04]  /*1fd30*/  LDL.LU R161, [R1+0x114] ;  /* 0x0001140001a17983 */ /* 0x000ea80000300800 */
[----:B------:R-:W2:Y:S04]  /*1fd40*/  LDL.LU R162, [R1+0x110] ;  /* 0x0001100001a27983 */ /* 0x000ea80000300800 */
[----:B------:R-:W3:Y:S04]  /*1fd50*/  LDL.LU R163, [R1+0x10c] ;  /* 0x00010c0001a37983 */ /* 0x000ee80000300800 */
[----:B------:R-:W4:Y:S04]  /*1fd60*/  LDL.LU R164, [R1+0x108] ;  /* 0x0001080001a47983 */ /* 0x000f280000300800 */
[----:B------:R-:W4:Y:S01]  /*1fd70*/  LDL.LU R165, [R1+0xfc] ;  /* 0x0000fc0001a57983 */ /* 0x000f220000300800 */
[----:B------:R-:W0:Y:S01]  /*1fd80*/  S2R R0, SR_TID.X ;  /* 0x0000000000007919 */ /* 0x000e220000002100 */
[C---:B------:R-:W-:Y:S01]  /*1fd90*/  IMAD.X R24, R16.reuse, 0x1, R8, P1 ;  /* 0x0000000110187824 */ /* 0x040fe200008e0608 */
[----:B------:R-:W-:Y:S01]  /*1fda0*/  IADD3 R15, P1, PT, R13, R4, RZ ;  /* 0x000000040d0f7210 */ /* 0x000fe20007f3e0ff */
[----:B------:R-:W-:Y:S01]  /*1fdb0*/  IMAD.X R22, R16, 0x1, R9, P2 ;  /* 0x0000000110167824 */ /* 0x000fe200010e0609 */
[----:B------:R-:W-:-:S04]  /*1fdc0*/  @!UP0 UIADD3 UR8, UPT, UPT, -UR9, 0x100000, URZ ;  /* 0x0010000009088890 */ /* 0x000fc8000fffe1ff */
[----:B------:R-:W-:Y:S02]  /*1fdd0*/  @!UP0 USHF.L.U32 UR9, UR8, 0xb, URZ ;  /* 0x0000000b08098899 */ /* 0x000fe400080006ff */
[----:B------:R-:W-:Y:S01]  /*1fde0*/  @!UP0 USHF.L.U32 UR8, UR8, 0x1, URZ ;  /* 0x0000000108088899 */ /* 0x000fe200080006ff */
[-C--:B------:R-:W-:Y:S01]  /*1fdf0*/  IADD3 R13, P2, PT, R13, R5.reuse, RZ ;  /* 0x000000050d0d7210 */ /* 0x080fe20007f5e0ff */
[--C-:B------:R-:W-:Y:S01]  /*1fe00*/  IMAD.X R16, R14, 0x1, R8.reuse, P1 ;  /* 0x000000010e107824 */ /* 0x100fe200008e0608 */
[C---:B------:R-:W-:Y:S01]  /*1fe10*/  IADD3 R71, P1, PT, R50.reuse, R4, RZ ;  /* 0x0000000432477210 */ /* 0x040fe20007f3e0ff */
[----:B------:R-:W-:Y:S01]  /*1fe20*/  STL [R1+0x284c], R24 ;  /* 0x00284c1801007387 */ /* 0x000fe20000100800 */
[----:B------:R-:W-:Y:S01]  /*1fe30*/  IADD3 R132, P4, PT, R50, R5, RZ ;  /* 0x0000000532847210 */ /* 0x000fe20007f9e0ff */
[----:B------:R-:W-:Y:S02]  /*1fe40*/  IMAD.X R14, R14, 0x1, R9, P2 ;  /* 0x000000010e0e7824 */ /* 0x000fe400010e0609 */
[----:B------:R-:W-:Y:S01]  /*1fe50*/  STL [R1+0x2870], R15 ;  /* 0x0028700f01007387 */ /* 0x000fe20000100800 */
[----:B------:R-:W-:Y:S01]  /*1fe60*/  VOTEU.ALL UP0, P0 ;  /* 0x0000000000ff7886 */ /* 0x000fe20000000000 */
[----:B------:R-:W-:-:S02]  /*1fe70*/  IMAD.X R70, R34, 0x1, R8, P1 ;  /* 0x0000000122467824 */ /* 0x000fc400008e0608 */
[----:B------:R-:W-:Y:S01]  /*1fe80*/  STL [R1+0x2854], R22 ;  /* 0x0028541601007387 */ /* 0x000fe20000100800 */
[----:B------:R-:W-:Y:S01]  /*1fe90*/  IMAD.X R34, R34, 0x1, R9, P4 ;  /* 0x0000000122227824 */ /* 0x000fe200020e0609 */
[----:B------:R1:W1:Y:S02]  /*1fea0*/  @!UP0 SYNCS.EXCH.64 URZ, [UR4+0x44008], UR8 ;  /* 0x0440080804ff85b2 */ /* 0x0002640008000100 */
[----:B------:R-:W-:Y:S04]  /*1feb0*/  STL [R1+0x2878], R13 ;  /* 0x0028780d01007387 */ /* 0x000fe80000100800 */
[----:B------:R-:W-:Y:S01]  /*1fec0*/  STL [R1+0x286c], R16 ;  /* 0x00286c1001007387 */ /* 0x000fe20000100800 */
[----:B------:R-:W-:-:S03]  /*1fed0*/  VIADD R38, R68, 0xffffffa1 ;  /* 0xffffffa144267836 */ /* 0x000fc60000000000 */
[----:B------:R-:W-:Y:S01]  /*1fee0*/  STL [R1+0x2890], R71 ;  /* 0x0028904701007387 */ /* 0x000fe20000100800 */
[----:B0-----:R-:W-:-:S03]  /*1fef0*/  LOP3.LUT R0, R0, 0x7f, RZ, 0xc0, !PT ;  /* 0x0000007f00007812 */ /* 0x001fc600078ec0ff */
[----:B------:R-:W-:Y:S01]  /*1ff00*/  STL [R1+0x2874], R14 ;  /* 0x0028740e01007387 */ /* 0x000fe20000100800 */
[----:B------:R-:W-:-:S03]  /*1ff10*/  VIADD R39, R68, 0xffffffa2 ;  /* 0xffffffa244277836 */ /* 0x000fc60000000000 */
[----:B------:R-:W-:Y:S01]  /*1ff20*/  STL [R1+0x2898], R132 ;  /* 0x0028988401007387 */ /* 0x000fe20000100800 */
[----:B------:R-:W-:-:S03]  /*1ff30*/  VIADD R49, R68, 0xffffffa3 ;  /* 0xffffffa344317836 */ /* 0x000fc60000000000 */
[----:B------:R-:W-:Y:S04]  /*1ff40*/  STL [R1+0x288c], R70 ;  /* 0x00288c4601007387 */ /* 0x000fe80000100800 */
[----:B------:R-:W-:Y:S01]  /*1ff50*/  STL [R1+0x2894], R34 ;  /* 0x0028942201007387 */ /* 0x000fe20000100800 */
[----:B------:R-:W-:Y:S02]  /*1ff60*/  ISETP.GE.U32.AND P1, PT, R38, 0x7ffffea2, PT ;  /* 0x7ffffea22600780c */ /* 0x000fe40003f26070 */
[----:B------:R-:W-:Y:S02]  /*1ff70*/  ISETP.GE.U32.AND P4, PT, R39, 0x7ffffea3, PT ;  /* 0x7ffffea32700780c */ /* 0x000fe40003f86070 */
[----:B------:R-:W-:Y:S01]  /*1ff80*/  ISETP.GE.U32.AND P2, PT, R49, 0x7ffffea4, PT ;  /* 0x7ffffea43100780c */ /* 0x000fe20003f46070 */
[----:B--2---:R0:W-:Y:S04]  /*1ff90*/  STS.U8 [R0+UR4+0x8400], R162 ;  /* 0x008400a200007988 */ /* 0x0041e80008000004 */
[----:B---3--:R2:W-:Y:S04]  /*1ffa0*/  STS.U8 [R0+UR4+0x10400], R163 ;  /* 0x010400a300007988 */ /* 0x0085e80008000004 */
[----:B----4-:R3:W-:Y:S04]  /*1ffb0*/  STS.U8 [R0+UR4+0x18400], R164 ;  /* 0x018400a400007988 */ /* 0x0107e80008000004 */
[----:B0-----:R-:W4:Y:S04]  /*1ffc0*/  LDL.LU R162, [R1+0xf8] ;  /* 0x0000f80001a27983 */ /* 0x001f280000300800 */
[----:B--2---:R-:W2:Y:S04]  /*1ffd0*/  LDL.LU R163, [R1+0xf4] ;  /* 0x0000f40001a37983 */ /* 0x004ea80000300800 */
[----:B------:R0:W-:Y:S04]  /*1ffe0*/  STS.U8 [R0+UR4+0x800], R165 ;  /* 0x000800a500007988 */ /* 0x0001e80008000004 */
[----:B---3--:R-:W3:Y:S04]  /*1fff0*/  LDL.LU R164, [R1+0xf0] ;  /* 0x0000f00001a47983 */ /* 0x008ee80000300800 */
[----:B0-----:R-:W3:Y:S04]  /*20000*/  LDL.LU R165, [R1+0xdc] ;  /* 0x0000dc0001a57983 */ /* 0x001ee80000300800 */
[----:B------:R-:W3:Y:S04]  /*20010*/  LDL.LU R38, [R1+0xd8] ;  /* 0x0000d80001267983 */ /* 0x000ee80000300800 */
        /* <DEDUP_REMOVED lines=20> */
[----:B------:R0:W-:Y:S04]  /*20160*/  STS.U8 [R0+UR4], R153 ;  /* 0x0000009900007988 */ /* 0x0001e80008000004 */
[----:B------:R-:W3:Y:S04]  /*20170*/  LDL.LU R152, [R1+0x34] ;  /* 0x0000340001987983 */ /* 0x000ee80000300800 */
[----:B0-----:R-:W3:Y:S04]  /*20180*/  LDL.LU R153, [R1+0x30] ;  /* 0x0000300001997983 */ /* 0x001ee80000300800 */
[----:B------:R0:W-:Y:S04]  /*20190*/  STS.U8 [R0+UR4+0x8000], R158 ;  /* 0x0080009e00007988 */ /* 0x0001e80008000004 */
[----:B------:R1:W-:Y:S04]  /*201a0*/  STS.U8 [R0+UR4+0x10000], R159 ;  /* 0x0100009f00007988 */ /* 0x0003e80008000004 */
[----:B------:R1:W-:Y:S04]  /*201b0*/  STS.U8 [R0+UR4+0x18000], R160 ;  /* 0x018000a000007988 */ /* 0x0003e80008000004 */
[----:B0-----:R-:W3:Y:S04]  /*201c0*/  LDL.LU R158, [R1+0x1c] ;  /* 0x00001c00019e7983 */ /* 0x001ee80000300800 */
[----:B-1----:R-:W3:Y:S04]  /*201d0*/  LDL.LU R159, [R1+0x18] ;  /* 0x00001800019f7983 */ /* 0x002ee80000300800 */
[----:B------:R0:W-:Y:S04]  /*201e0*/  STS.U8 [R0+UR4+0x400], R161 ;  /* 0x000400a100007988 */ /* 0x0001e80008000004 */
[----:B------:R-:W3:Y:S04]  /*201f0*/  LDL.LU R160, [R1+0x14] ;  /* 0x0000140001a07983 */ /* 0x000ee80000300800 */
[----:B0-----:R-:W3:Y:S04]  /*20200*/  LDL.LU R161, [R1+0x10] ;  /* 0x0000100001a17983 */ /* 0x001ee80000300800 */
[----:B----4-:R0:W-:Y:S04]  /*20210*/  STS.U8 [R0+UR4+0x8800], R162 ;  /* 0x008800a200007988 */ /* 0x0101e80008000004 */
[----:B--2---:R1:W-:Y:S04]  /*20220*/  STS.U8 [R0+UR4+0x10800], R163 ;  /* 0x010800a300007988 */ /* 0x0043e80008000004 */
[----:B0-----:R-:W2:Y:S04]  /*20230*/  LDL.LU R162, [R1+0x35c4] ;  /* 0x0035c40001a27983 */ /* 0x001ea80000300800 */
[----:B-1----:R-:W4:Y:S04]  /*20240*/  LDL.LU R163, [R1+0x35c0] ;  /* 0x0035c00001a37983 */ /* 0x002f280000300800 */
[----:B---3--:R0:W-:Y:S04]  /*20250*/  STS.U8 [R0+UR4+0x18800], R164 ;  /* 0x018800a400007988 */ /* 0x0081e80008000004 */
[----:B------:R1:W-:Y:S04]  /*20260*/  STS.U8 [R0+UR4+0xc00], R165 ;  /* 0x000c00a500007988 */ /* 0x0003e80008000004 */
[----:B0-----:R-:W3:Y:S04]  /*20270*/  LDL.LU R164, [R1+0x35bc] ;  /* 0x0035bc0001a47983 */ /* 0x001ee80000300800 */
[----:B-1----:R-:W3:Y:S04]  /*20280*/  LDL.LU R165, [R1+0x35b8] ;  /* 0x0035b80001a57983 */ /* 0x002ee80000300800 */
[----:B------:R0:W-:Y:S04]  /*20290*/  STS.U8 [R0+UR4+0x19c00], R148 ;  /* 0x019c009400007988 */ /* 0x0001e80008000004 */
[----:B------:R1:W-:Y:S04]  /*202a0*/  STS.U8 [R0+UR4+0x2000], R150 ;  /* 0x0020009600007988 */ /* 0x0003e80008000004 */
[----:B------:R1:W-:Y:S04]  /*202b0*/  STS.U8 [R0+UR4+0xa000], R151 ;  /* 0x00a0009700007988 */ /* 0x0003e80008000004 */
[----:B0-----:R-:W3:Y:S04]  /*202c0*/  LDL.LU R148, [R1+0xa8] ;  /* 0x0000a80001947983 */ /* 0x001ee80000300800 */
[----:B-1----:R-:W3:Y:S04]  /*202d0*/  LDL.LU R150, [R1+0xa4] ;  /* 0x0000a40001967983 */ /* 0x002ee80000300800 */
[----:B------:R0:W-:Y:S04]  /*202e0*/  STS.U8 [R0+UR4+0x12000], R152 ;  /* 0x0120009800007988 */ /* 0x0001e80008000004 */
[----:B------:R-:W3:Y:S04]  /*202f0*/  LDL.LU R151, [R1+0xa0] ;  /* 0x0000a00001977983 */ /* 0x000ee80000300800 */
        /* <DEDUP_REMOVED lines=11> */
[----:B------:R0:W-:Y:S04]  /*203b0*/  STS.U8 [R0+UR4+0x1f800], R32 ;  /* 0x01f8002000007988 */ /* 0x0001e80008000004 */
[----:B------:R1:W-:Y:S01]  /*203c0*/  STS.U8 [R0+UR4+0x18c00], R49 ;  /* 0x018c003100007988 */ /* 0x0003e20008000004 */
[----:B0-----:R-:W-:-:S03]  /*203d0*/  LOP3.LUT R32, R0, 0x10, RZ, 0x3c, !PT ;  /* 0x0000001000207812 */ /* 0x001fc600078e3cff */
[----:B------:R-:W-:Y:S04]  /*203e0*/  STS.U8 [R0+UR4+0x8c00], R38 ;  /* 0x008c002600007988 */ /* 0x000fe80008000004 */
[----:B------:R-:W-:Y:S04]  /*203f0*/  STS.U8 [R0+UR4+0x10c00], R39 ;  /* 0x010c002700007988 */ /* 0x000fe80008000004 */
[----:B------:R0:W-:Y:S04]  /*20400*/  STS.U8 [R0+UR4+0x1000], R50 ;  /* 0x0010003200007988 */ /* 0x0001e80008000004 */
[----:B------:R-:W-:Y:S04]  /*20410*/  STS.U8 [R0+UR4+0x9000], R51 ;  /* 0x0090003300007988 */ /* 0x000fe80008000004 */
        /* <DEDUP_REMOVED lines=29> */
[----:B--2---:R-:W-:Y:S04]  /*205f0*/  STS.U8 [R0+UR4+0x1a800], R162 ;  /* 0x01a800a200007988 */ /* 0x004fe80008000004 */
[----:B----4-:R-:W-:Y:S04]  /*20600*/  STS.U8 [R0+UR4+0x12800], R163 ;  /* 0x012800a300007988 */ /* 0x010fe80008000004 */
[----:B------:R-:W-:Y:S04]  /*20610*/  STS.U8 [R0+UR4+0x3c00], R133 ;  /* 0x003c008500007988 */ /* 0x000fe80008000004 */
[----:B------:R-:W-:Y:S04]  /*20620*/  STS.U8 [R0+UR4+0xbc00], R131 ;  /* 0x00bc008300007988 */ /* 0x000fe80008000004 */
[----:B---3--:R-:W-:Y:S04]  /*20630*/  STS.U8 [R0+UR4+0xa800], R164 ;  /* 0x00a800a400007988 */ /* 0x008fe80008000004 */
        /* <DEDUP_REMOVED lines=66> */
[----:B-1----:R-:W2:Y:S04]  /*20a60*/  LDL.LU R49, [R1+0xe4] ;  /* 0x0000e40001317983 */ /* 0x002ea80000300800 */
[----:B------:R1:W-:Y:S04]  /*20a70*/  STS.U8 [R32+UR4+0x11080], R150 ;  /* 0x0110809620007988 */ /* 0x0003e80008000004 */
[----:B0-----:R-:W3:Y:S04]  /*20a80*/  LDL.LU R50, [R1+0xe0] ;  /* 0x0000e00001327983 */ /* 0x001ee80000300800 */
[----:B------:R0:W-:Y:S04]  /*20a90*/  STS.U8 [R32+UR4+0x19080], R151 ;  /* 0x0190809720007988 */ /* 0x0001e80008000004 */
[----:B-1----:R-:W4:Y:S04]  /*20aa0*/  LDL.LU R150, [R1+0x11c] ;  /* 0x00011c0001967983 */ /* 0x002f280000300800 */
[----:B------:R1:W-:Y:S04]  /*20ab0*/  STS.U8 [R32+UR4+0xc80], R152 ;  /* 0x000c809820007988 */ /* 0x0003e80008000004 */
[----:B0-----:R-:W4:Y:S04]  /*20ac0*/  LDL.LU R151, [R1+0x118] ;  /* 0x0001180001977983 */ /* 0x001f280000300800 */
[----:B------:R0:W-:Y:S04]  /*20ad0*/  STS.U8 [R32+UR4+0x8c80], R153 ;  /* 0x008c809920007988 */ /* 0x0001e80008000004 */
[----:B-1----:R-:W4:Y:S04]  /*20ae0*/  LDL.LU R152, [R1+0x104] ;  /* 0x0001040001987983 */ /* 0x002f280000300800 */
[----:B0-----:R-:W4:Y:S04]  /*20af0*/  LDL.LU R153, [R1+0x100] ;  /* 0x0001000001997983 */ /* 0x001f280000300800 */
[----:B------:R-:W4:Y:S04]  /*20b00*/  LDL.LU R51, [R1+0xac] ;  /* 0x0000ac0001337983 */ /* 0x000f280000300800 */
[----:B------:R-:W4:Y:S04]  /*20b10*/  LDL.LU R52, [R1+0x8] ;  /* 0x0000080001347983 */ /* 0x000f280000300800 */
[----:B------:R-:W4:Y:S04]  /*20b20*/  LDL.LU R53, [R1+0x4] ;  /* 0x0000040001357983 */ /* 0x000f280000300800 */
[----:B------:R-:W4:Y:S04]  /*20b30*/  LDL.LU R54, [R1] ;  /* 0x0000000001367983 */ /* 0x000f280000300800 */
[----:B------:R-:W4:Y:S04]  /*20b40*/  LDL.LU R55, [R1+0x2c] ;  /* 0x00002c0001377983 */ /* 0x000f280000300800 */
        /* <DEDUP_REMOVED lines=8> */
[----:B------:R0:W-:Y:S04]  /*20bd0*/  STS.U8 [R32+UR4+0x9080], R148 ;  /* 0x0090809420007988 */ /* 0x0001e80008000004 */
[----:B------:R-:W4:Y:S04]  /*20be0*/  LDL.LU R149, [R1+0x68] ;  /* 0x0000680001957983 */ /* 0x000f280000300800 */
[----:B------:R1:W-:Y:S04]  /*20bf0*/  STS.U8 [R32+UR4+0x10c80], R158 ;  /* 0x010c809e20007988 */ /* 0x0003e80008000004 */
[----:B0-----:R-:W4:Y:S04]  /*20c00*/  LDL.LU R148, [R1+0x64] ;  /* 0x0000640001947983 */ /* 0x001f280000300800 */
        /* <DEDUP_REMOVED lines=9> */
[----:B--2---:R0:W-:Y:S04]  /*20ca0*/  STS.U8 [R32+UR4+0x10880], R49 ;  /* 0x0108803120007988 */ /* 0x0041e80008000004 */
[----:B---3--:R1:W-:Y:S04]  /*20cb0*/  STS.U8 [R32+UR4+0x18880], R50 ;  /* 0x0188803220007988 */ /* 0x0083e80008000004 */
[----:B0-----:R-:W2:Y:S04]  /*20cc0*/  LDL.LU R49, [R1+0x35b4] ;  /* 0x0035b40001317983 */ /* 0x001ea80000300800 */
[----:B----4-:R0:W-:Y:S04]  /*20cd0*/  STS.U8 [R32+UR4+0x480], R150 ;  /* 0x0004809620007988 */ /* 0x0101e80008000004 */
[----:B-1----:R-:W3:Y:S04]  /*20ce0*/  LDL.LU R50, [R1+0x35b0] ;  /* 0x0035b00001327983 */ /* 0x002ee80000300800 */
        /* <DEDUP_REMOVED lines=47> */
[----:B-1----:R-:W4:Y:S04]  /*20fe0*/  LDL R38, [R1+0x185c] ;  /* 0x00185c0001267983 */ /* 0x002f280000100800 */
[----:B0-----:R-:W4:Y:S01]  /*20ff0*/  LDL R39, [R1+0x1860] ;  /* 0x0018600001277983 */ /* 0x001f220000100800 */
[----:B------:R-:W-:-:S03]  /*21000*/  PRMT R6, RZ, 0x7610, R6 ;  /* 0x00007610ff067816 */ /* 0x000fc60000000006 */
        /* <DEDUP_REMOVED lines=11> */
[----:B---3--:R-:W-:Y:S04]  /*210c0*/  STS.U8 [R32+UR4+0xbc80], R50 ;  /* 0x00bc803220007988 */ /* 0x008fe80008000004 */
[----:B----4-:R-:W-:Y:S04]  /*210d0*/  STS.U8 [R32+UR4+0x18080], R150 ;  /* 0x0180809620007988 */ /* 0x010fe80008000004 */
        /* <DEDUP_REMOVED lines=21> */
[----:B------:R-:W-:Y:S01]  /*21230*/  STS.U8 [R32+UR4+0x2880], R161 ;  /* 0x002880a120007988 */ /* 0x000fe20008000004 */
[----:B------:R-:W-:-:S04]  /*21240*/  @!P6 LOP3.LUT R39, R39, R38, RZ, 0x3c, !PT ;  /* 0x000000262727e212 */ /* 0x000fc800078e3cff */
[----:B------:R-:W-:-:S04]  /*21250*/  @!P6 LOP3.LUT R38, R39, R38, RZ, 0x3c, !PT ;  /* 0x000000262726e212 */ /* 0x000fc800078e3cff */
[----:B------:R-:W-:Y:S01]  /*21260*/  @!P6 LOP3.LUT R39, R39, R38, RZ, 0x3c, !PT ;  /* 0x000000262727e212 */ /* 0x000fe200078e3cff */
[----:B------:R-:W-:Y:S04]  /*21270*/  STS.U8 [R32+UR4+0x4480], R47 ;  /* 0x0044802f20007988 */ /* 0x000fe80008000004 */
[----:B------:R-:W2:Y:S04]  /*21280*/  @!P6 LDG.E.U8 R6, desc[UR6][R38.64] ;  /* 0x000000062606e981 */ /* 0x000ea8000c1e1100 */
[----:B--2---:R0:W-:Y:S04]  /*21290*/  STL [R1+0x7c4], R6 ;  /* 0x0007c40601007387 */ /* 0x0041e80000100800 */
[----:B0-----:R-:W2:Y:S04]  /*212a0*/  LDL.LU R6, [R1+0x3550] ;  /* 0x0035500001067983 */ /* 0x001ea80000300800 */
[----:B------:R-:W3:Y:S04]  /*212b0*/  LDL R38, [R1+0x1864] ;  /* 0x0018640001267983 */ /* 0x000ee80000100800 */
[----:B------:R-:W3:Y:S01]  /*212c0*/  LDL R39, [R1+0x1868] ;  /* 0x0018680001277983 */ /* 0x000ee20000100800 */
[----:B------:R-:W-:-:S02]  /*212d0*/  PRMT R7, RZ, 0x7610, R7 ;  /* 0x00007610ff077816 */ /* 0x000fc40000000007 */
[----:B---3--:R-:W-:-:S04]  /*212e0*/  @!P6 LOP3.LUT R39, R39, R38, RZ, 0x3c, !PT ;  /* 0x000000262727e212 */ /* 0x008fc800078e3cff */
[----:B------:R-:W-:-:S04]  /*212f0*/  @!P6 LOP3.LUT R38, R39, R38, RZ, 0x3c, !PT ;  /* 0x000000262726e212 */ /* 0x000fc800078e3cff */
[----:B------:R-:W-:-:S05]  /*21300*/  @!P6 LOP3.LUT R39, R39, R38, RZ, 0x3c, !PT ;  /* 0x000000262727e212 */ /* 0x000fca00078e3cff */
[----:B------:R-:W3:Y:S04]  /*21310*/  @!P6 LDG.E.U8 R7, desc[UR6][R38.64] ;  /* 0x000000062607e981 */ /* 0x000ee8000c1e1100 */
[----:B---3--:R0:W-:Y:S04]  /*21320*/  STL [R1+0x7c0], R7 ;  /* 0x0007c00701007387 */ /* 0x0081e80000100800 */
[----:B0-----:R-:W3:Y:S04]  /*21330*/  LDL.LU R7, [R1+0x354c] ;  /* 0x00354c0001077983 */ /* 0x001ee80000300800 */
[----:B------:R-:W4:Y:S04]  /*21340*/  LDL R38, [R1+0x186c] ;  /* 0x00186c0001267983 */ /* 0x000f280000100800 */
[----:B------:R-:W4:Y:S01]  /*21350*/  LDL R39, [R1+0x1870] ;  /* 0x0018700001277983 */ /* 0x000f220000100800 */
[----:B--2---:R-:W-:-:S02]  /*21360*/  PRMT R6, RZ, 0x7610, R6 ;  /* 0x00007610ff067816 */ /* 0x004fc40000000006 */
[----:B----4-:R-:W-:-:S04]  /*21370*/  @!P6 LOP3.LUT R39, R39, R38, RZ, 0x3c, !PT ;  /* 0x000000262727e212 */ /* 0x010fc800078e3cff */
[----:B------:R-:W-:-:S04]  /*21380*/  @!P6 LOP3.LUT R38, R39, R38, RZ, 0x3c, !PT ;  /* 0x000000262726e212 */ /* 0x000fc800078e3cff */
[----:B------:R-:W-:-:S05]  /*21390*/  @!P6 LOP3.LUT R39, R39, R38, RZ, 0x3c, !PT ;  /* 0x000000262727e212 */ /* 0x000fca00078e3cff */
[----:B------:R-:W2:Y:S04]  /*213a0*/  @!P6 LDG.E.U8 R6, desc[UR6][R38.64] ;  /* 0x000000062606e981 */ /* 0x000ea8000c1e1100 */
[----:B--2---:R0:W-:Y:S04]  /*213b0*/  STL [R1+0x7bc], R6 ;  /* 0x0007bc0601007387 */ /* 0x0041e80000100800 */
[----:B0-----:R-:W2:Y:S04]  /*213c0*/  LDL.LU R6, [R1+0x3548] ;  /* 0x0035480001067983 */ /* 0x001ea80000300800 */
[----:B------:R-:W4:Y:S04]  /*213d0*/  LDL R38, [R1+0x1874] ;  /* 0x0018740001267983 */ /* 0x000f280000100800 */
[----:B------:R-:W4:Y:S01]  /*213e0*/  LDL R39, [R1+0x1878] ;  /* 0x0018780001277983 */ /* 0x000f220000100800 */
[----:B------:R-:W-:-:S02]  /*213f0*/  PRMT R35, RZ, 0x7610, R35 ;  /* 0x00007610ff237816 */ /* 0x000fc40000000023 */
[----:B----4-:R-:W-:-:S04]  /*21400*/  @!P6 LOP3.LUT R39, R39, R38, RZ, 0x3c, !PT ;  /* 0x000000262727e212 */ /* 0x010fc800078e3cff */
[----:B------:R-:W-:-:S04]  /*21410*/  @!P6 LOP3.LUT R38, R39, R38, RZ, 0x3c, !PT ;  /* 0x000000262726e212 */ /* 0x000fc800078e3cff */
[----:B------:R-:W-:-:S05]  /*21420*/  @!P6 LOP3.LUT R39, R39, R38, RZ, 0x3c, !PT ;  /* 0x000000262727e212 */ /* 0x000fca00078e3cff */
[----:B------:R-:W4:Y:S04]  /*21430*/  @!P6 LDG.E.U8 R35, desc[UR6][R38.64] ;  /* 0x000000062623e981 */ /* 0x000f28000c1e1100 */
[----:B----4-:R0:W-:Y:S04]  /*21440*/  STL [R1+0x7b8], R35 ;  /* 0x0007b82301007387 */ /* 0x0101e80000100800 */
[----:B------:R-:W4:Y:S04]  /*21450*/  LDL R38, [R1+0x187c] ;  /* 0x00187c0001267983 */ /* 0x000f280000100800 */
[----:B------:R-:W4:Y:S01]  /*21460*/  LDL R39, [R1+0x1880] ;  /* 0x0018800001277983 */ /* 0x000f220000100800 */
[----:B--2---:R-:W-:Y:S01]  /*21470*/  PRMT R6, RZ, 0x7610, R6 ;  /* 0x00007610ff067816 */ /* 0x004fe20000000006 */
[----:B0-----:R-:W0:Y:S01]  /*21480*/  LDC R35, c[0x0][0x3a0] ;  /* 0x0000e800ff237b82 */ /* 0x001e220000000800 */
[----:B----4-:R-:W-:-:S04]  /*21490*/  @!P5 LOP3.LUT R39, R39, R38, RZ, 0x3c, !PT ;  /* 0x000000262727d212 */ /* 0x010fc800078e3cff */
[----:B------:R-:W-:-:S04]  /*214a0*/  @!P5 LOP3.LUT R38, R39, R38, RZ, 0x3c, !PT ;  /* 0x000000262726d212 */ /* 0x000fc800078e3cff */
[----:B------:R-:W-:-:S05]  /*214b0*/  @!P5 LOP3.LUT R39, R39, R38, RZ, 0x3c, !PT ;  /* 0x000000262727d212 */ /* 0x000fca00078e3cff */
[----:B------:R-:W2:Y:S04]  /*214c0*/  @!P5 LDG.E.U8 R6, desc[UR6][R38.64] ;  /* 0x000000062606d981 */ /* 0x000ea8000c1e1100 */
[----:B--2---:R1:W-:Y:S04]  /*214d0*/  STL [R1+0x7b4], R6 ;  /* 0x0007b40601007387 */ /* 0x0043e80000100800 */
[----:B-1----:R-:W2:Y:S04]  /*214e0*/  LDL.LU R6, [R1+0x3544] ;  /* 0x0035440001067983 */ /* 0x002ea80000300800 */
[----:B------:R-:W4:Y:S04]  /*214f0*/  LDL R38, [R1+0x1884] ;  /* 0x0018840001267983 */ /* 0x000f280000100800 */
[----:B------:R-:W4:Y:S01]  /*21500*/  LDL R39, [R1+0x1888] ;  /* 0x0018880001277983 */ /* 0x000f220000100800 */
[----:B---3--:R-:W-:-:S02]  /*21510*/  PRMT R7, RZ, 0x7610, R7 ;  /* 0x00007610ff077816 */ /* 0x008fc40000000007 */
[----:B----4-:R-:W-:-:S04]  /*21520*/  @!P5 LOP3.LUT R39, R39, R38, RZ, 0x3c, !PT ;  /* 0x000000262727d212 */ /* 0x010fc800078e3cff */
[----:B------:R-:W-:-:S04]  /*21530*/  @!P5 LOP3.LUT R38, R39, R38, RZ, 0x3c, !PT ;  /* 0x000000262726d212 */ /* 0x000fc800078e3cff */
[----:B------:R-:W-:-:S05]  /*21540*/  @!P5 LOP3.LUT R39, R39, R38, RZ, 0x3c, !PT ;  /* 0x000000262727d212 */ /* 0x000fca00078e3cff */
[----:B------:R-:W3:Y:S04]  /*21550*/  @!P5 LDG.E.U8 R7, desc[UR6][R38.64] ;  /* 0x000000062607d981 */ /* 0x000ee8000c1e1100 */
[----:B---3--:R1:W-:Y:S04]  /*21560*/  STL [R1+0x7b0], R7 ;  /* 0x0007b00701007387 */ /* 0x0083e80000100800 */
[----:B-1----:R-:W3:Y:S04]  /*21570*/  LDL.LU R7, [R1+0x3540] ;  /* 0x0035400001077983 */ /* 0x002ee80000300800 */
        /* <DEDUP_REMOVED lines=11> */
[----:B0-----:R-:W-:-:S05]  /*21630*/  VIADD R35, R35, 0xffffffa0 ;  /* 0xffffffa023237836 */ /* 0x001fca0000000000 */
[----:B------:R-:W-:Y:S02]  /*21640*/  ISETP.GE.U32.AND P6, PT, R35, 0x7ffffea1, PT ;  /* 0x7ffffea12300780c */ /* 0x000fe40003fc6070 */
[----:B------:R-:W-:Y:S02]  /*21650*/  PRMT R35, RZ, 0x7610, R35 ;  /* 0x00007610ff237816 */ /* 0x000fe40000000023 */
        /* <DEDUP_REMOVED lines=311> */
[----:B--2---:R-:W-:-:S02]  /*229d0*/  PRMT R6, RZ, 0x7610, R6 ;  /* 0x00007610ff067816 */ /* 0x004fc40000000006 */
[----:B---3--:R-:W-:Y:S01]  /*229e0*/  PRMT R7, RZ, 0x7610, R7 ;  /* 0x00007610ff077816 */ /* 0x008fe20000000007 */
[----:B0-----:R-:W0:Y:S01]  /*229f0*/  LDC R35, c[0x0][0x3a0] ;  /* 0x0000e800ff237b82 */ /* 0x001e220000000800 */
[----:B----4-:R-:W-:-:S04]  /*22a00*/  @!P6 LOP3.LUT R39, R39, R38, RZ, 0x3c, !PT ;  /* 0x000000262727e212 */ /* 0x010fc800078e3cff */
[----:B------:R-:W-:-:S04]  /*22a10*/  @!P6 LOP3.LUT R38, R39, R38, RZ, 0x3c, !PT ;  /* 0x000000262726e212 */ /* 0x000fc800078e3cff */
[----:B------:R-:W-:-:S05]  /*22a20*/  @!P6 LOP3.LUT R39, R39, R38, RZ, 0x3c, !PT ;  /* 0x000000262727e212 */ /* 0x000fca00078e3cff */
[----:B------:R-:W2:Y:S04]  /*22a30*/  @!P6 LDG.E.U8 R6, desc[UR6][R38.64] ;  /* 0x000000062606e981 */ /* 0x000ea8000c1e1100 */
[----:B--2---:R1:W-:Y:S04]  /*22a40*/  STL [R1+0x718], R6 ;  /* 0x0007180601007387 */ /* 0x0043e80000100800 */
[----:B-1----:R-:W2:Y:S04]  /*22a50*/  LDL.LU R6, [R1+0x34d8] ;  /* 0x0034d80001067983 */ /* 0x002ea80000300800 */
[----:B------:R-:W3:Y:S04]  /*22a60*/  LDL R38, [R1+0x19e4] ;  /* 0x0019e40001267983 */ /* 0x000ee80000100800 */
[----:B------:R-:W3:Y:S02]  /*22a70*/  LDL R39, [R1+0x19e8] ;  /* 0x0019e80001277983 */ /* 0x000ee40000100800 */
[----:B---3--:R-:W-:-:S04]  /*22a80*/  @!P6 LOP3.LUT R39, R39, R38, RZ, 0x3c, !PT ;  /* 0x000000262727e212 */ /* 0x008fc800078e3cff */
        /* <DEDUP_REMOVED lines=1209> */
[----:B------:R-:W2:Y:S01]  /*27620*/  @!P2 LDG.E.U8 R6, desc[UR6][R38.64] ;  /* 0x000000062606a981 */ /* 0x000ea2000c1e1100 */
[----:B0-----:R-:W-:-:S05]  /*27630*/  VIADD R35, R35, 0xffffff6a ;  /* 0xffffff6a23237836 */ /* 0x001fca0000000000 */
[----:B------:R-:W-:Y:S02]  /*27640*/  ISETP.GE.U32.AND P5, PT, R35, 0x7ffffe6b, PT ;  /* 0x7ffffe6b2300780c */ /* 0x000fe40003fa6070 */
[----:B------:R-:W4:Y:S04]  /*27650*/  LDL R35, [R1+0x1f50] ;  /* 0x001f500001237983 */ /* 0x000f280000100800 */
[----:B--2---:R0:W-:Y:S04]  /*27660*/  STL [R1+0x514], R6 ;  /* 0x0005140601007387 */ /* 0x0041e80000100800 */
[----:B0-----:R-:W2:Y:S04]  /*27670*/  LDL.LU R6, [R1+0x3358] ;  /* 0x0033580001067983 */ /* 0x001ea80000300800 */
[----:B------:R-:W2:Y:S04]  /*27680*/  LDL R38, [R1+0x1f44] ;  /* 0x001f440001267983 */ /* 0x000ea80000100800 */
[----:B------:R-:W2:Y:S01]  /*27690*/  LDL R39, [R1+0x1f48] ;  /* 0x001f480001277983 */ /* 0x000ea20000100800 */
[----:B------:R-:W-:-:S02]  /*276a0*/  PRMT R68, RZ, 0x7610, R68 ;  /* 0x00007610ff447816 */ /* 0x000fc40000000044 */
[----:B--2---:R-:W-:-:S04]  /*276b0*/  @!P2 LOP3.LUT R39, R39, R38, RZ, 0x3c, !PT ;  /* 0x000000262727a212 */ /* 0x004fc800078e3cff */
[----:B------:R-:W-:-:S04]  /*276c0*/  @!P2 LOP3.LUT R38, R39, R38, RZ, 0x3c, !PT ;  /* 0x000000262726a212 */ /* 0x000fc800078e3cff */
[----:B------:R-:W-:-:S05]  /*276d0*/  @!P2 LOP3.LUT R39, R39, R38, RZ, 0x3c, !PT ;  /* 0x000000262727a212 */ /* 0x000fca00078e3cff */
[----:B------:R-:W2:Y:S01]  /*276e0*/  @!P2 LDG.E.U8 R68, desc[UR6][R38.64] ;  /* 0x000000062644a981 */ /* 0x000ea2000c1e1100 */
[----:B------:R-:W-:-:S03]  /*276f0*/  PRMT R0, RZ, 0x7610, R0 ;  /* 0x00007610ff007816 */ /* 0x000fc60000000000 */
[----:B--2---:R0:W-:Y:S04]  /*27700*/  STL [R1+0x510], R68 ;  /* 0x0005104401007387 */ /* 0x0041e80000100800 */
[----:B------:R-:W2:Y:S01]  /*27710*/  LDL R39, [R1+0x1f4c] ;  /* 0x001f4c0001277983 */ /* 0x000ea20000100800 */
[----:B----4-:R-:W-:Y:S01]  /*27720*/  @!P2 IMAD.MOV.U32 R38, RZ, RZ, R35 ;  /* 0x000000ffff26a224 */ /* 0x010fe200078e0023 */
[----:B------:R-:W-:Y:S02]  /*27730*/  PRMT R165, RZ, 0x7610, R165 ;  /* 0x00007610ffa57816 */ /* 0x000fe400000000a5 */
[----:B------:R-:W-:Y:S02]  /*27740*/  PRMT R6, RZ, 0x7610, R6 ;  /* 0x00007610ff067816 */ /* 0x000fe40000000006 */
[----:B---3--:R-:W-:Y:S01]  /*27750*/  PRMT R7, RZ, 0x7610, R7 ;  /* 0x00007610ff077816 */ /* 0x008fe20000000007 */
[----:B0-----:R-:W0:Y:S01]  /*27760*/  LDC R68, c[0x0][0x3a0] ;  /* 0x0000e800ff447b82 */ /* 0x001e220000000800 */
[----:B--2---:R1:W2:Y:S04]  /*27770*/  @!P2 LDG.E.U8 R0, desc[UR6][R38.64] ;  /* 0x000000062600a981 */ /* 0x0042a8000c1e1100 */
[----:B------:R-:W1:Y:S04]  /*27780*/  LDL R38, [R1+0x1f54] ;  /* 0x001f540001267983 */ /* 0x000e680000100800 */
[----:B------:R-:W1:Y:S02]  /*27790*/  LDL R39, [R1+0x1f58] ;  /* 0x001f580001277983 */ /* 0x000e640000100800 */
[----:B-1----:R-:W-:-:S04]  /*277a0*/  @!P2 LOP3.LUT R39, R39, R38, RZ, 0x3c, !PT ;  /* 0x000000262727a212 */ /* 0x002fc800078e3cff */
[----:B------:R-:W-:-:S04]  /*277b0*/  @!P2 LOP3.LUT R38, R39, R38, RZ, 0x3c, !PT ;  /* 0x000000262726a212 */ /* 0x000fc800078e3cff */
[----:B------:R-:W-:-:S05]  /*277c0*/  @!P2 LOP3.LUT R39, R39, R38, RZ, 0x3c, !PT ;  /* 0x000000262727a212 */ /* 0x000fca00078e3cff */
[----:B------:R1:W3:Y:S04]  /*277d0*/  @!P2 LDG.E.U8 R165, desc[UR6][R38.64] ;  /* 0x0000000626a5a981 */ /* 0x0002e8000c1e1100 */
[----:B------:R-:W1:Y:S04]  /*277e0*/  LDL R38, [R1+0x1f5c] ;  /* 0x001f5c0001267983 */ /* 0x000e680000100800 */
[----:B------:R-:W1:Y:S02]  /*277f0*/  LDL R39, [R1+0x1f60] ;  /* 0x001f600001277983 */ /* 0x000e640000100800 */
[----:B-1----:R-:W-:-:S04]  /*27800*/  @!P4 LOP3.LUT R39, R39, R38, RZ, 0x3c, !PT ;  /* 0x000000262727c212 */ /* 0x002fc800078e3cff */
[----:B------:R-:W-:-:S04]  /*27810*/  @!P4 LOP3.LUT R38, R39, R38, RZ, 0x3c, !PT ;  /* 0x000000262726c212 */ /* 0x000fc800078e3cff */
[----:B------:R-:W-:-:S05]  /*27820*/  @!P4 LOP3.LUT R39, R39, R38, RZ, 0x3c, !PT ;  /* 0x000000262727c212 */ /* 0x000fca00078e3cff */
[----:B------:R-:W4:Y:S04]  /*27830*/  @!P4 LDG.E.U8 R6, desc[UR6][R38.64] ;  /* 0x000000062606c981 */ /* 0x000f28000c1e1100 */
[----:B----4-:R1:W-:Y:S04]  /*27840*/  STL [R1+0xcc], R6 ;  /* 0x0000cc0601007387 */ /* 0x0103e80000100800 */
[----:B-1----:R-:W4:Y:S04]  /*27850*/  LDL.LU R6, [R1+0x3354] ;  /* 0x0033540001067983 */ /* 0x002f280000300800 */
[----:B------:R-:W2:Y:S04]  /*27860*/  LDL R38, [R1+0x1f64] ;  /* 0x001f640001267983 */ /* 0x000ea80000100800 */
[----:B------:R-:W2:Y:S02]  /*27870*/  LDL R39, [R1+0x1f68] ;  /* 0x001f680001277983 */ /* 0x000ea40000100800 */
[----:B--2---:R-:W-:-:S04]  /*27880*/  @!P4 LOP3.LUT R39, R39, R38, RZ, 0x3c, !PT ;  /* 0x000000262727c212 */ /* 0x004fc800078e3cff */
[----:B------:R-:W-:-:S04]  /*27890*/  @!P4 LOP3.LUT R38, R39, R38, RZ, 0x3c, !PT ;  /* 0x000000262726c212 */ /* 0x000fc800078e3cff */
[----:B------:R-:W-:-:S05]  /*278a0*/  @!P4 LOP3.LUT R39, R39, R38, RZ, 0x3c, !PT ;  /* 0x000000262727c212 */ /* 0x000fca00078e3cff */
[----:B------:R-:W2:Y:S04]  /*278b0*/  @!P4 LDG.E.U8 R7, desc[UR6][R38.64] ;  /* 0x000000062607c981 */ /* 0x000ea8000c1e1100 */
[----:B--2---:R1:W-:Y:S04]  /*278c0*/  STL [R1+0xc8], R7 ;  /* 0x0000c80701007387 */ /* 0x0043e80000100800 */
[----:B-1----:R-:W2:Y:S04]  /*278d0*/  LDL.LU R7, [R1+0x3350] ;  /* 0x0033500001077983 */ /* 0x002ea80000300800 */
[----:B------:R-:W2:Y:S04]  /*278e0*/  LDL R38, [R1+0x1f6c] ;  /* 0x001f6c0001267983 */ /* 0x000ea80000100800 */
[----:B------:R-:W2:Y:S01]  /*278f0*/  LDL R39, [R1+0x1f70] ;  /* 0x001f700001277983 */ /* 0x000ea20000100800 */
[----:B----4-:R-:W-:-:S02]  /*27900*/  PRMT R6, RZ, 0x7610, R6 ;  /* 0x00007610ff067816 */ /* 0x010fc40000000006 */
[----:B--2---:R-:W-:-:S04]  /*27910*/  @!P4 LOP3.LUT R39, R39, R38, RZ, 0x3c, !PT ;  /* 0x000000262727c212 */ /* 0x004fc800078e3cff */
        /* <DEDUP_REMOVED lines=18> */
[----:B------:R-:W-:Y:S01]  /*27a40*/  PRMT R7, RZ, 0x7610, R7 ;  /* 0x00007610ff077816 */ /* 0x000fe20000000007 */
        /* <DEDUP_REMOVED lines=8> */
[----:B------:R-:W4:Y:S02]  /*27ad0*/  LDL R39, [R1+0x1f88] ;  /* 0x001f880001277983 */ /* 0x000f240000100800 */
[----:B----4-:R-:W-:-:S04]  /*27ae0*/  @!P1 LOP3.LUT R39, R39, R38, RZ, 0x3c, !PT ;  /* 0x0000002627279212 */ /* 0x010fc800078e3cff */
[----:B------:R-:W-:-:S04]  /*27af0*/  @!P1 LOP3.LUT R38, R39, R38, RZ, 0x3c, !PT ;  /* 0x0000002627269212 */ /* 0x000fc800078e3cff */
[----:B------:R-:W-:-:S05]  /*27b00*/  @!P1 LOP3.LUT R39, R39, R38, RZ, 0x3c, !PT ;  /* 0x0000002627279212 */ /* 0x000fca00078e3cff */
[----:B------:R-:W4:Y:S04]  /*27b10*/  @!P1 LDG.E.U8 R7, desc[UR6][R38.64] ;  /* 0x0000000626079981 */ /* 0x000f28000c1e1100 */
[----:B----4-:R1:W-:Y:S04]  /*27b20*/  STL [R1+0x198], R7 ;  /* 0x0001980701007387 */ /* 0x0103e80000100800 */
[----:B-1----:R-:W4:Y:S04]  /*27b30*/  LDL.LU R7, [R1+0x3344] ;  /* 0x0033440001077983 */ /* 0x002f280000300800 */
[----:B------:R-:W3:Y:S04]  /*27b40*/  LDL R38, [R1+0x1f8c] ;  /* 0x001f8c0001267983 */ /* 0x000ee80000100800 */
[----:B------:R-:W3:Y:S01]  /*27b50*/  LDL R39, [R1+0x1f90] ;  /* 0x001f900001277983 */ /* 0x000ee20000100800 */
[----:B--2---:R-:W-:-:S02]  /*27b60*/  PRMT R6, RZ, 0x7610, R6 ;  /* 0x00007610ff067816 */ /* 0x004fc40000000006 */
[----:B---3--:R-:W-:-:S04]  /*27b70*/  @!P1 LOP3.LUT R39, R39, R38, RZ, 0x3c, !PT ;  /* 0x0000002627279212 */ /* 0x008fc800078e3cff */
[----:B------:R-:W-:-:S04]  /*27b80*/  @!P1 LOP3.LUT R38, R39, R38, RZ, 0x3c, !PT ;  /* 0x0000002627269212 */ /* 0x000fc800078e3cff */
[----:B------:R-:W-:-:S05]  /*27b90*/  @!P1 LOP3.LUT R39, R39, R38, RZ, 0x3c, !PT ;  /* 0x0000002627279212 */ /* 0x000fca00078e3cff */
[----:B------:R-:W2:Y:S04]  /*27ba0*/  @!P1 LDG.E.U8 R6, desc[UR6][R38.64] ;  /* 0x0000000626069981 */ /* 0x000ea8000c1e1100 */
[----:B--2---:R1:W-:Y:S04]  /*27bb0*/  STL [R1+0x194], R6 ;  /* 0x0001940601007387 */ /* 0x0043e80000100800 */
[----:B-1----:R-:W2:Y:S04]  /*27bc0*/  LDL.LU R6, [R1+0x3340] ;  /* 0x0033400001067983 */ /* 0x002ea80000300800 */
[----:B------:R-:W3:Y:S04]  /*27bd0*/  LDL R38, [R1+0x1f94] ;  /* 0x001f940001267983 */ /* 0x000ee80000100800 */
[----:B------:R-:W3:Y:S01]  /*27be0*/  LDL R39, [R1+0x1f98] ;  /* 0x001f980001277983 */ /* 0x000ee20000100800 */
[----:B0-----:R-:W-:-:S05]  /*27bf0*/  VIADD R35, R35, 0xffffff68 ;  /* 0xffffff6823237836 */ /* 0x001fca0000000000 */
[----:B------:R-:W-:Y:S02]  /*27c00*/  ISETP.GE.U32.AND P4, PT, R35, 0x7ffffe69, PT ;  /* 0x7ffffe692300780c */ /* 0x000fe40003f86070 */
[----:B------:R-:W-:Y:S02]  /*27c10*/  PRMT R35, RZ, 0x7610, R35 ;  /* 0x00007610ff237816 */ /* 0x000fe40000000023 */
[----:B---3--:R-:W-:-:S04]  /*27c20*/  @!P1 LOP3.LUT R39, R39, R38, RZ, 0x3c, !PT ;  /* 0x0000002627279212 */ /* 0x008fc800078e3cff */
[----:B------:R-:W-:-:S04]  /*27c30*/  @!P1 LOP3.LUT R38, R39, R38, RZ, 0x3c, !PT ;  /* 0x0000002627269212 */ /* 0x000fc800078e3cff */
[----:B------:R-:W-:-:S05]  /*27c40*/  @!P1 LOP3.LUT R39, R39, R38, RZ, 0x3c, !PT ;  /* 0x0000002627279212 */ /* 0x000fca00078e3cff */
[----:B------:R-:W3:Y:S04]  /*27c50*/  @!P1 LDG.E.U8 R35, desc[UR6][R38.64] ;  /* 0x0000000626239981 */ /* 0x000ee8000c1e1100 */
[----:B---3--:R0:W-:Y:S04]  /*27c60*/  STL [R1+0x190], R35 ;  /* 0x0001902301007387 */ /* 0x0081e80000100800 */
[----:B------:R-:W3:Y:S04]  /*27c70*/  LDL R38, [R1+0x1f9c] ;  /* 0x001f9c0001267983 */ /* 0x000ee80000100800 */
[----:B------:R-:W3:Y:S01]  /*27c80*/  LDL R39, [R1+0x1fa0] ;  /* 0x001fa00001277983 */ /* 0x000ee20000100800 */
[----:B--2---:R-:W-:-:S02]  /*27c90*/  PRMT R6, RZ, 0x7610, R6 ;  /* 0x00007610ff067816 */ /* 0x004fc40000000006 */
[----:B----4-:R-:W-:Y:S01]  /*27ca0*/  PRMT R7, RZ, 0x7610, R7 ;  /* 0x00007610ff077816 */ /* 0x010fe20000000007 */
[----:B0-----:R-:W0:Y:S01]  /*27cb0*/  LDC R35, c[0x0][0x3a0] ;  /* 0x0000e800ff237b82 */ /* 0x001e220000000800 */
[----:B---3--:R-:W-:-:S04]  /*27cc0*/  @!P6 LOP3.LUT R39, R39, R38, RZ, 0x3c, !PT ;  /* 0x000000262727e212 */ /* 0x008fc800078e3cff */
        /* <DEDUP_REMOVED lines=148> */
[----:B---3--:R-:W-:-:S02]  /*28610*/  PRMT R7, RZ, 0x7610, R7 ;  /* 0x00007610ff077816 */ /* 0x008fc40000000007 */
        /* <DEDUP_REMOVED lines=18> */
[----:B0-----:R-:W-:-:S05]  /*28740*/  VIADD R35, R35, 0xffffff62 ;  /* 0xffffff6223237836 */ /* 0x001fca0000000000 */
[----:B------:R-:W-:Y:S02]  /*28750*/  ISETP.GE.U32.AND P4, PT, R35, 0x7ffffe63, PT ;  /* 0x7ffffe632300780c */ /* 0x000fe40003f86070 */
[----:B------:R-:W-:Y:S02]  /*28760*/  PRMT R35, RZ, 0x7610, R35 ;  /* 0x00007610ff237816 */ /* 0x000fe40000000023 */
[----:B------:R-:W-:Y:S02]  /*28770*/  PRMT R68, RZ, 0x7610, R68 ;  /* 0x00007610ff447816 */ /* 0x000fe40000000044 */
[----:B----4-:R-:W-:-:S04]  /*28780*/  @!P1 LOP3.LUT R39, R39, R38, RZ, 0x3c, !PT ;  /* 0x0000002627279212 */ /* 0x010fc800078e3cff */
[----:B------:R-:W-:-:S04]  /*28790*/  @!P1 LOP3.LUT R38, R39, R38, RZ, 0x3c, !PT ;  /* 0x0000002627269212 */ /* 0x000fc800078e3cff */
[----:B------:R-:W-:-:S05]  /*287a0*/  @!P1 LOP3.LUT R39, R39, R38, RZ, 0x3c, !PT ;  /* 0x0000002627279212 */ /* 0x000fca00078e3cff */
[----:B------:R-:W4:Y:S04]  /*287b0*/  @!P1 LDG.E.U8 R35, desc[UR6][R38.64] ;  /* 0x0000000626239981 */ /* 0x000f28000c1e1100 */
[----:B------:R0:W-:Y:S04]  /*287c0*/  STL.S16 [R1+0xb0], R68 ;  /* 0x0000b04401007387 */ /* 0x0001e80000100600 */
[----:B------:R-:W2:Y:S01]  /*287d0*/  LDL R38, [R1+0x2074] ;  /* 0x0020740001267983 */ /* 0x000ea20000100800 */
[----:B0-----:R-:W0:Y:S03]  /*287e0*/  LDC R68, c[0x0][0x3a0] ;  /* 0x0000e800ff447b82 */ /* 0x001e260000000800 */
[----:B------:R-:W2:Y:S04]  /*287f0*/  LDL R39, [R1+0x2078] ;  /* 0x0020780001277983 */ /* 0x000ea80000100800 */
[----:B----4-:R0:W-:Y:S02]  /*28800*/  STL [R1+0xb4], R35 ;  /* 0x0000b42301007387 */ /* 0x0101e40000100800 */
[----:B0-----:R-:W-:-:S02]  /*28810*/  VIADD R35, R68, 0xffffff61 ;  /* 0xffffff6144237836 */ /* 0x001fc40000000000 */
[----:B------:R-:W4:Y:S01]  /*28820*/  LDL R68, [R1+0xb0] ;  /* 0x0000b00001447983 */ /* 0x000f220000100800 */
[----:B--2---:R-:W-:-:S04]  /*28830*/  @!P1 LOP3.LUT R39, R39, R38, RZ, 0x3c, !PT ;  /* 0x0000002627279212 */ /* 0x004fc800078e3cff */
[----:B------:R-:W-:-:S04]  /*28840*/  @!P1 LOP3.LUT R38, R39, R38, RZ, 0x3c, !PT ;  /* 0x0000002627269212 */ /* 0x000fc800078e3cff */
[----:B------:R-:W-:-:S05]  /*28850*/  @!P1 LOP3.LUT R39, R39, R38, RZ, 0x3c, !PT ;  /* 0x0000002627279212 */ /* 0x000fca00078e3cff */
[----:B----4-:R-:W2:Y:S04]  /*28860*/  @!P1 LDG.E.U8 R68, desc[UR6][R38.64] ;  /* 0x0000000626449981 */ /* 0x010ea8000c1e1100 */
[----:B--2---:R0:W-:Y:S04]  /*28870*/  @!P1 STL [R1+0xb0], R68 ;  /* 0x0000b04401009387 */ /* 0x0041e80000100800 */
[----:B------:R-:W2:Y:S04]  /*28880*/  LDL R38, [R1+0x203c] ;  /* 0x00203c0001267983 */ /* 0x000ea80000100800 */
[----:B------:R-:W2:Y:S01]  /*28890*/  LDL R39, [R1+0x2040] ;  /* 0x0020400001277983 */ /* 0x000ea20000100800 */
[----:B------:R-:W-:-:S02]  /*288a0*/  PRMT R164, RZ, 0x7610, R164 ;  /* 0x00007610ffa47816 */ /* 0x000fc400000000a4 */
[----:B------:R-:W-:Y:S02]  /*288b0*/  PRMT R163, RZ, 0x7610, R163 ;  /* 0x00007610ffa37816 */ /* 0x000fe400000000a3 */
[----:B------:R-:W-:Y:S02]  /*288c0*/  PRMT R162, RZ, 0x7610, R162 ;  /* 0x00007610ffa27816 */ /* 0x000fe400000000a2 */
[----:B------:R-:W-:Y:S02]  /*288d0*/  PRMT R161, RZ, 0x7610, R161 ;  /* 0x00007610ffa17816 */ /* 0x000fe400000000a1 */
[----:B---3--:R-:W-:Y:S02]  /*288e0*/  PRMT R6, RZ, 0x7610, R6 ;  /* 0x00007610ff067816 */ /* 0x008fe40000000006 */
[----:B------:R-:W-:Y:S01]  /*288f0*/  PRMT R7, RZ, 0x7610, R7 ;  /* 0x00007610ff077816 */ /* 0x000fe20000000007 */
[----:B0-----:R-:W0:Y:S01]  /*28900*/  LDC R68, c[0x0][0x3a0] ;  /* 0x0000e800ff447b82 */ /* 0x001e220000000800 */
[----:B--2---:R-:W-:-:S04]  /*28910*/  @!P6 LOP3.LUT R39, R39, R38, RZ, 0x3c, !PT ;  /* 0x000000262727e212 */ /* 0x004fc800078e3cff */
[----:B------:R-:W-:-:S04]  /*28920*/  @!P6 LOP3.LUT R38, R39, R38, RZ, 0x3c, !PT ;  /* 0x000000262726e212 */ /* 0x000fc800078e3cff */
[----:B------:R-:W-:-:S05]  /*28930*/  @!P6 LOP3.LUT R39, R39, R38, RZ, 0x3c, !PT ;  /* 0x000000262727e212 */ /* 0x000fca00078e3cff */
[----:B------:R1:W2:Y:S04]  /*28940*/  @!P6 LDG.E.U8 R164, desc[UR6][R38.64] ;  /* 0x0000000626a4e981 */ /* 0x0002a8000c1e1100 */
[----:B------:R-:W1:Y:S04]  /*28950*/  LDL R38, [R1+0x2044] ;  /* 0x0020440001267983 */ /* 0x000e680000100800 */
[----:B------:R-:W1:Y:S01]  /*28960*/  LDL R39, [R1+0x2048] ;  /* 0x0020480001277983 */ /* 0x000e620000100800 */
[----:B------:R-:W-:-:S03]  /*28970*/  ISETP.GE.U32.AND P1, PT, R35, 0x7ffffe62, PT ;  /* 0x7ffffe622300780c */ /* 0x000fc60003f26070 */
[----:B------:R-:W3:Y:S01]  /*28980*/  LDL R35, [R1+0x2050] ;  /* 0x0020500001237983 */ /* 0x000ee20000100800 */
[----:B-1----:R-:W-:-:S04]  /*28990*/  @!P6 LOP3.LUT R39, R39, R38, RZ, 0x3c, !PT ;  /* 0x000000262727e212 */ /* 0x002fc800078e3cff */
[----:B------:R-:W-:-:S04]  /*289a0*/  @!P6 LOP3.LUT R38, R39, R38, RZ, 0x3c, !PT ;  /* 0x000000262726e212 */ /* 0x000fc800078e3cff */
[----:B------:R-:W-:-:S05]  /*289b0*/  @!P6 LOP3.LUT R39, R39, R38, RZ, 0x3c, !PT ;  /* 0x000000262727e212 */ /* 0x000fca00078e3cff */
[----:B------:R3:W4:Y:S04]  /*289c0*/  @!P6 LDG.E.U8 R163, desc[UR6][R38.64] ;  /* 0x0000000626a3e981 */ /* 0x000728000c1e1100 */
[----:B------:R-:W2:Y:S01]  /*289d0*/  LDL R39, [R1+0x204c] ;  /* 0x00204c0001277983 */ /* 0x000ea20000100800 */
[----:B---3--:R-:W-:-:S05]  /*289e0*/  @!P6 IMAD.MOV.U32 R38, RZ, RZ, R35 ;  /* 0x000000ffff26e224 */ /* 0x008fca00078e0023 */
        /* <DEDUP_REMOVED lines=12> */
[----:B------:R-:W2:Y:S04]  /*28ab0*/  @!P5 LDG.E.U8 R6, desc[UR6][R38.64] ;  /* 0x000000062606d981 */ /* 0x000ea8000c1e1100 */
[----:B--2---:R1:W-:Y:S04]  /*28ac0*/  STL [R1+0x18c], R6 ;  /* 0x00018c0601007387 */ /* 0x0043e80000100800 */
[----:B-1----:R-:W2:Y:S04]  /*28ad0*/  LDL.LU R6, [R1+0x3304] ;  /* 0x0033040001067983 */ /* 0x002ea80000300800 */
        /* <DEDUP_REMOVED lines=10> */
[----:B------:R-:W-:-:S02]  /*28b80*/  PRMT R6, RZ, 0x7610, R6 ;  /* 0x00007610ff067816 */ /* 0x000fc40000000006 */
        /* <DEDUP_REMOVED lines=8> */
[----:B0-----:R-:W-:-:S05]  /*28c10*/  VIADD R35, R68, 0xffffff60 ;  /* 0xffffff6044237836 */ /* 0x001fca0000000000 */
[----:B------:R-:W-:Y:S02]  /*28c20*/  ISETP.GE.U32.AND P6, PT, R35, 0x7ffffe61, PT ;  /* 0x7ffffe612300780c */ /* 0x000fe40003fc6070 */
[----:B------:R-:W-:Y:S02]  /*28c30*/  PRMT R35, RZ, 0x7610, R35 ;  /* 0x00007610ff237816 */ /* 0x000fe40000000023 */
[----:B--2---:R-:W-:-:S04]  /*28c40*/  @!P5 LOP3.LUT R39, R39, R38, RZ, 0x3c, !PT ;  /* 0x000000262727d212 */ /* 0x004fc800078e3cff */
[----:B------:R-:W-:-:S04]  /*28c50*/  @!P5 LOP3.LUT R38, R39, R38, RZ, 0x3c, !PT ;  /* 0x000000262726d212 */ /* 0x000fc800078e3cff */
[----:B------:R-:W-:-:S05]  /*28c60*/  @!P5 LOP3.LUT R39, R39, R38, RZ, 0x3c, !PT ;  /* 0x000000262727d212 */ /* 0x000fca00078e3cff */
[----:B------:R-:W2:Y:S04]  /*28c70*/  @!P5 LDG.E.U8 R35, desc[UR6][R38.64] ;  /* 0x000000062623d981 */ /* 0x000ea8000c1e1100 */
[----:B--2---:R0:W-:Y:S04]  /*28c80*/  STL [R1+0x180], R35 ;  /* 0x0001802301007387 */ /* 0x0041e80000100800 */
[----:B------:R-:W2:Y:S04]  /*28c90*/  LDL R38, [R1+0x209c] ;  /* 0x00209c0001267983 */ /* 0x000ea80000100800 */
[----:B------:R-:W2:Y:S01]  /*28ca0*/  LDL R39, [R1+0x20a0] ;  /* 0x0020a00001277983 */ /* 0x000ea20000100800 */
[----:B------:R-:W-:-:S02]  /*28cb0*/  PRMT R6, RZ, 0x7610, R6 ;  /* 0x00007610ff067816 */ /* 0x000fc40000000006 */
[----:B------:R-:W-:Y:S01]  /*28cc0*/  PRMT R7, RZ, 0x7610, R7 ;  /* 0x00007610ff077816 */ /* 0x000fe20000000007 */
[----:B0-----:R-:W0:Y:S01]  /*28cd0*/  LDC R35, c[0x0][0x3a0] ;  /* 0x0000e800ff237b82 */ /* 0x001e220000000800 */
[----:B--2---:R-:W-:-:S04]  /*28ce0*/  @!P2 LOP3.LUT R39, R39, R38, RZ, 0x3c, !PT ;  /* 0x000000262727a212 */ /* 0x004fc800078e3cff */
        /* <DEDUP_REMOVED lines=132> */
[----:B------:R-:W-:Y:S02]  /*29530*/  PRMT R68, RZ, 0x7610, R68 ;  /* 0x00007610ff447816 */ /* 0x000fe40000000044 */
[----:B--2---:R-:W-:-:S04]  /*29540*/  @!P6 LOP3.LUT R39, R39, R38, RZ, 0x3c, !PT ;  /* 0x000000262727e212 */ /* 0x004fc800078e3cff */
[----:B------:R-:W-:-:S04]  /*29550*/  @!P6 LOP3.LUT R38, R39, R38, RZ, 0x3c, !PT ;  /* 0x000000262726e212 */ /* 0x000fc800078e3cff */
[----:B------:R-:W-:-:S05]  /*29560*/  @!P6 LOP3.LUT R39, R39, R38, RZ, 0x3c, !PT ;  /* 0x000000262727e212 */ /* 0x000fca00078e3cff */
[----:B------:R-:W2:Y:S04]  /*29570*/  @!P6 LDG.E.U8 R35, desc[UR6][R38.64] ;  /* 0x000000062623e981 */ /* 0x000ea8000c1e1100 */
[----:B------:R0:W-:Y:S04]  /*29580*/  STL.S16 [R1+0x46c], R68 ;  /* 0x00046c4401007387 */ /* 0x0001e80000100600 */
[----:B------:R-:W3:Y:S01]  /*29590*/  LDL R38, [R1+0x2114] ;  /* 0x0021140001267983 */ /* 0x000ee20000100800 */
[----:B0-----:R-:W0:Y:S03]  /*295a0*/  LDC R68, c[0x0][0x3a0] ;  /* 0x0000e800ff447b82 */ /* 0x001e260000000800 */
[----:B------:R-:W3:Y:S04]  /*295b0*/  LDL R39, [R1+0x2118] ;  /* 0x0021180001277983 */ /* 0x000ee80000100800 */
[----:B--2---:R0:W-:Y:S02]  /*295c0*/  STL [R1+0x470], R35 ;  /* 0x0004702301007387 */ /* 0x0041e40000100800 */
[----:B0-----:R-:W-:-:S02]  /*295d0*/  VIADD R35, R68, 0xffffff5a ;  /* 0xffffff5a44237836 */ /* 0x001fc40000000000 */
[----:B------:R-:W2:Y:S01]  /*295e0*/  LDL R68, [R1+0x46c] ;  /* 0x00046c0001447983 */ /* 0x000ea20000100800 */
[----:B---3--:R-:W-:-:S04]  /*295f0*/  @!P6 LOP3.LUT R39, R39, R38, RZ, 0x3c, !PT ;  /* 0x000000262727e212 */ /* 0x008fc800078e3cff */
[----:B------:R-:W-:-:S04]  /*29600*/  @!P6 LOP3.LUT R38, R39, R38, RZ, 0x3c, !PT ;  /* 0x000000262726e212 */ /* 0x000fc800078e3cff */
[----:B------:R-:W-:-:S05]  /*29610*/  @!P6 LOP3.LUT R39, R39, R38, RZ, 0x3c, !PT ;  /* 0x000000262727e212 */ /* 0x000fca00078e3cff */
[----:B--2---:R-:W2:Y:S04]  /*29620*/  @!P6 LDG.E.U8 R68, desc[UR6][R38.64] ;  /* 0x000000062644e981 */ /* 0x004ea8000c1e1100 */
[----:B--2---:R0:W-:Y:S04]  /*29630*/  @!P6 STL [R1+0x46c], R68 ;  /* 0x00046c440100e387 */ /* 0x0041e80000100800 */
[----:B------:R-:W2:Y:S04]  /*29640*/  LDL R38, [R1+0x213c] ;  /* 0x00213c0001267983 */ /* 0x000ea80000100800 */
[----:B------:R-:W2:Y:S01]  /*29650*/  LDL R39, [R1+0x2140] ;  /* 0x0021400001277983 */ /* 0x000ea20000100800 */
[----:B------:R-:W-:-:S02]  /*29660*/  PRMT R160, RZ, 0x7610, R160 ;  /* 0x00007610ffa07816 */ /* 0x000fc400000000a0 */
[----:B------:R-:W-:Y:S02]  /*29670*/  PRMT R159, RZ, 0x7610, R159 ;  /* 0x00007610ff9f7816 */ /* 0x000fe4000000009f */
[----:B------:R-:W-:Y:S02]  /*29680*/  PRMT R158, RZ, 0x7610, R158 ;  /* 0x00007610ff9e7816 */ /* 0x000fe4000000009e */
[----:B------:R-:W-:Y:S02]  /*29690*/  PRMT R157, RZ, 0x7610, R157 ;  /* 0x00007610ff9d7816 */ /* 0x000fe4000000009d */
[----:B------:R-:W-:Y:S02]  /*296a0*/  PRMT R6, RZ, 0x7610, R6 ;  /* 0x00007610ff067816 */ /* 0x000fe40000000006 */
        /* <DEDUP_REMOVED lines=13> */
[----:B------:R3:W2:Y:S04]  /*29780*/  @!P5 LDG.E.U8 R159, desc[UR6][R38.64] ;  /* 0x00000006269fd981 */ /* 0x0006a8000c1e1100 */
        /* <DEDUP_REMOVED lines=1246> */
[----:B------:R-:W2:Y:S04]  /*2e570*/  LDL R38, [R1+0x260c] ;  /* 0x00260c0001267983 */ /* 0x000ea80000100800 */
[----:B------:R-:W2:Y:S01]  /*2e580*/  LDL R39, [R1+0x2610] ;  /* 0x0026100001277983 */ /* 0x000ea20000100800 */
[----:B0-----:R-:W-:-:S05]  /*2e590*/  VIADD R35, R35, 0xffffff33 ;  /* 0xffffff3323237836 */ /* 0x001fca0000000000 */
[----:B------:R-:W-:Y:S02]  /*2e5a0*/  ISETP.GE.U32.AND P1, PT, R35, 0x7ffffe34, PT ;  /* 0x7ffffe342300780c */ /* 0x000fe40003f26070 */
[----:B------:R-:W-:Y:S02]  /*2e5b0*/  PRMT R35, RZ, 0x7610, R35 ;  /* 0x00007610ff237816 */ /* 0x000fe40000000023 */
[----:B------:R-:W-:Y:S02]  /*2e5c0*/  PRMT R109, RZ, 0x7610, R109 ;  /* 0x00007610ff6d7816 */ /* 0x000fe4000000006d */
[----:B------:R-:W-:Y:S01]  /*2e5d0*/  PRMT R140, RZ, 0x7610, R140 ;  /* 0x00007610ff8c7816 */ /* 0x000fe2000000008c */
[----:B-1----:R-:W0:Y:S01]  /*2e5e0*/  LDC R68, c[0x0][0x3a0] ;  /* 0x0000e800ff447b82 */ /* 0x002e220000000800 */
[----:B--2---:R-:W-:-:S04]  /*2e5f0*/  @!P6 LOP3.LUT R39, R39, R38, RZ, 0x3c, !PT ;  /* 0x000000262727e212 */ /* 0x004fc800078e3cff */
[----:B------:R-:W-:-:S04]  /*2e600*/  @!P6 LOP3.LUT R38, R39, R38, RZ, 0x3c, !PT ;  /* 0x000000262726e212 */ /* 0x000fc800078e3cff */
[----:B------:R-:W-:-:S05]  /*2e610*/  @!P6 LOP3.LUT R39, R39, R38, RZ, 0x3c, !PT ;  /* 0x000000262727e212 */ /* 0x000fca00078e3cff */
[----:B------:R1:W2:Y:S04]  /*2e620*/  @!P6 LDG.E.U8 R35, desc[UR6][R38.64] ;  /* 0x000000062623e981 */ /* 0x0002a8000c1e1100 */
[----:B------:R-:W1:Y:S04]  /*2e630*/  LDL R38, [R1+0x2614] ;  /* 0x0026140001267983 */ /* 0x000e680000100800 */
[----:B------:R-:W1:Y:S02]  /*2e640*/  LDL R39, [R1+0x2618] ;  /* 0x0026180001277983 */ /* 0x000e640000100800 */
[----:B-1----:R-:W-:-:S04]  /*2e650*/  @!P6 LOP3.LUT R39, R39, R38, RZ, 0x3c, !PT ;  /* 0x000000262727e212 */ /* 0x002fc800078e3cff */
[----:B------:R-:W-:-:S04]  /*2e660*/  @!P6 LOP3.LUT R38, R39, R38, RZ, 0x3c, !PT ;  /* 0x000000262726e212 */ /* 0x000fc800078e3cff */
[----:B------:R-:W-:Y:S01]  /*2e670*/  @!P6 LOP3.LUT R39, R39, R38, RZ, 0x3c, !PT ;  /* 0x000000262727e212 */ /* 0x000fe200078e3cff */
[----:B--2---:R0:W-:Y:S04]  /*2e680*/  STL [R1+0x4b0], R35 ;  /* 0x0004b02301007387 */ /* 0x0041e80000100800 */
[----:B------:R1:W2:Y:S04]  /*2e690*/  @!P6 LDG.E.U8 R109, desc[UR6][R38.64] ;  /* 0x00000006266de981 */ /* 0x0002a8000c1e1100 */
[----:B------:R-:W1:Y:S04]  /*2e6a0*/  LDL R38, [R1+0x263c] ;  /* 0x00263c0001267983 */ /* 0x000e680000100800 */
[----:B------:R-:W1:Y:S02]  /*2e6b0*/  LDL R39, [R1+0x2640] ;  /* 0x0026400001277983 */ /* 0x000e640000100800 */
[----:B-1----:R-:W-:-:S04]  /*2e6c0*/  @!P5 LOP3.LUT R39, R39, R38, RZ, 0x3c, !PT ;  /* 0x000000262727d212 */ /* 0x002fc800078e3cff */
[----:B------:R-:W-:-:S04]  /*2e6d0*/  @!P5 LOP3.LUT R38, R39, R38, RZ, 0x3c, !PT ;  /* 0x000000262726d212 */ /* 0x000fc800078e3cff */
[----:B------:R-:W-:Y:S01]  /*2e6e0*/  @!P5 LOP3.LUT R39, R39, R38, RZ, 0x3c, !PT ;  /* 0x000000262727d212 */ /* 0x000fe200078e3cff */
[----:B--2---:R1:W-:Y:S04]  /*2e6f0*/  STL [R1+0x4ac], R109 ;  /* 0x0004ac6d01007387 */ /* 0x0043e80000100800 */
[----:B------:R2:W2:Y:S01]  /*2e700*/  @!P5 LDG.E.U8 R140, desc[UR6][R38.64] ;  /* 0x00000006268cd981 */ /* 0x0004a2000c1e1100 */
[----:B0-----:R-:W-:Y:S01]  /*2e710*/  VIADD R35, R68, 0xffffff32 ;  /* 0xffffff3244237836 */ /* 0x001fe20000000000 */
[----:B------:R-:W-:Y:S02]  /*2e720*/  PRMT R139, RZ, 0x7610, R139 ;  /* 0x00007610ff8b7816 */ /* 0x000fe4000000008b */
[----:B------:R-:W-:Y:S02]  /*2e730*/  PRMT R138, RZ, 0x7610, R138 ;  /* 0x00007610ff8a7816 */ /* 0x000fe4000000008a */
[----:B------:R-:W-:-:S02]  /*2e740*/  PRMT R137, RZ, 0x7610, R137 ;  /* 0x00007610ff897816 */ /* 0x000fc40000000089 */
[----:B------:R-:W-:Y:S01]  /*2e750*/  PRMT R6, RZ, 0x7610, R6 ;  /* 0x00007610ff067816 */ /* 0x000fe20000000006 */
[----:B-1----:R-:W2:Y:S04]  /*2e760*/  LDL R109, [R1+0x2680] ;  /* 0x00268000016d7983 */ /* 0x002ea80000100800 */
[----:B------:R-:W2:Y:S04]  /*2e770*/  LDL R38, [R1+0x2644] ;  /* 0x0026440001267983 */ /* 0x000ea80000100800 */
[----:B------:R-:W2:Y:S01]  /*2e780*/  LDL R39, [R1+0x2648] ;  /* 0x0026480001277983 */ /* 0x000ea20000100800 */
[----:B------:R-:W-:-:S03]  /*2e790*/  ISETP.GE.U32.AND P6, PT, R35, 0x7ffffe33, PT ;  /* 0x7ffffe332300780c */ /* 0x000fc60003fc6070 */
[----:B------:R-:W3:Y:S01]  /*2e7a0*/  LDL R35, [R1+0x2650] ;  /* 0x0026500001237983 */ /* 0x000ee20000100800 */
[----:B--2---:R-:W-:-:S04]  /*2e7b0*/  @!P5 LOP3.LUT R39, R39, R38, RZ, 0x3c, !PT ;  /* 0x000000262727d212 */ /* 0x004fc800078e3cff */
[----:B------:R-:W-:-:S04]  /*2e7c0*/  @!P5 LOP3.LUT R38, R39, R38, RZ, 0x3c, !PT ;  /* 0x000000262726d212 */ /* 0x000fc800078e3cff */
[----:B------:R-:W-:-:S05]  /*2e7d0*/  @!P5 LOP3.LUT R39, R39, R38, RZ, 0x3c, !PT ;  /* 0x000000262727d212 */ /* 0x000fca00078e3cff */
[----:B------:R3:W2:Y:S04]  /*2e7e0*/  @!P5 LDG.E.U8 R139, desc[UR6][R38.64] ;  /* 0x00000006268bd981 */ /* 0x0006a8000c1e1100 */
[----:B------:R-:W2:Y:S01]  /*2e7f0*/  LDL R39, [R1+0x264c] ;  /* 0x00264c0001277983 */ /* 0x000ea20000100800 */
[----:B---3--:R-:W-:-:S05]  /*2e800*/  @!P5 IMAD.MOV.U32 R38, RZ, RZ, R35 ;  /* 0x000000ffff26d224 */ /* 0x008fca00078e0023 */
[----:B--2---:R0:W2:Y:S04]  /*2e810*/  @!P5 LDG.E.U8 R138, desc[UR6][R38.64] ;  /* 0x00000006268ad981 */ /* 0x0040a8000c1e1100 */
[----:B------:R-:W0:Y:S04]  /*2e820*/  LDL R38, [R1+0x2654] ;  /* 0x0026540001267983 */ /* 0x000e280000100800 */
[----:B------:R-:W0:Y:S02]  /*2e830*/  LDL R39, [R1+0x2658] ;  /* 0x0026580001277983 */ /* 0x000e240000100800 */
[----:B0-----:R-:W-:-:S04]  /*2e840*/  @!P5 LOP3.LUT R39, R39, R38, RZ, 0x3c, !PT ;  /* 0x000000262727d212 */ /* 0x001fc800078e3cff */
[----:B------:R-:W-:-:S04]  /*2e850*/  @!P5 LOP3.LUT R38, R39, R38, RZ, 0x3c, !PT ;  /* 0x000000262726d212 */ /* 0x000fc800078e3cff */
[----:B------:R-:W-:-:S05]  /*2e860*/  @!P5 LOP3.LUT R39, R39, R38, RZ, 0x3c, !PT ;  /* 0x000000262727d212 */ /* 0x000fca00078e3cff */
[----:B------:R0:W3:Y:S04]  /*2e870*/  @!P5 LDG.E.U8 R137, desc[UR6][R38.64] ;  /* 0x000000062689d981 */ /* 0x0000e8000c1e1100 */
[----:B------:R-:W0:Y:S04]  /*2e880*/  LDL R38, [R1+0x265c] ;  /* 0x00265c0001267983 */ /* 0x000e280000100800 */
[----:B------:R-:W0:Y:S02]  /*2e890*/  LDL R39, [R1+0x2660] ;  /* 0x0026600001277983 */ /* 0x000e240000100800 */
[----:B0-----:R-:W-:-:S04]  /*2e8a0*/  @!P2 LOP3.LUT R39, R39, R38, RZ, 0x3c, !PT ;  /* 0x000000262727a212 */ /* 0x001fc800078e3cff */
[----:B------:R-:W-:-:S04]  /*2e8b0*/  @!P2 LOP3.LUT R38, R39, R38, RZ, 0x3c, !PT ;  /* 0x000000262726a212 */ /* 0x000fc800078e3cff */
[----:B------:R-:W-:-:S05]  /*2e8c0*/  @!P2 LOP3.LUT R39, R39, R38, RZ, 0x3c, !PT ;  /* 0x000000262727a212 */ /* 0x000fca00078e3cff */
[----:B------:R-:W2:Y:S04]  /*2e8d0*/  @!P2 LDG.E.U8 R6, desc[UR6][R38.64] ;  /* 0x000000062606a981 */ /* 0x000ea8000c1e1100 */
        /* <DEDUP_REMOVED lines=22> */
[----:B------:R-:W-:-:S05]  /*2ea40*/  VIADD R35, R68, 0xffffff31 ;  /* 0xffffff3144237836 */ /* 0x000fca0000000000 */
[----:B------:R-:W-:Y:S02]  /*2ea50*/  ISETP.GE.U32.AND P5, PT, R35, 0x7ffffe32, PT ;  /* 0x7ffffe322300780c */ /* 0x000fe40003fa6070 */
[----:B------:R-:W-:Y:S02]  /*2ea60*/  PRMT R35, RZ, 0x7610, R35 ;  /* 0x00007610ff237816 */ /* 0x000fe40000000023 */
[----:B--2---:R-:W-:-:S04]  /*2ea70*/  @!P2 LOP3.LUT R39, R39, R38, RZ, 0x3c, !PT ;  /* 0x000000262727a212 */ /* 0x004fc800078e3cff */
[----:B------:R-:W-:-:S04]  /*2ea80*/  @!P2 LOP3.LUT R38, R39, R38, RZ, 0x3c, !PT ;  /* 0x000000262726a212 */ /* 0x000fc800078e3cff */
[----:B------:R-:W-:-:S05]  /*2ea90*/  @!P2 LOP3.LUT R39, R39, R38, RZ, 0x3c, !PT ;  /* 0x000000262727a212 */ /* 0x000fca00078e3cff */
[----:B------:R-:W2:Y:S01]  /*2eaa0*/  @!P2 LDG.E.U8 R35, desc[UR6][R38.64] ;  /* 0x000000062623a981 */ /* 0x000ea2000c1e1100 */
[----:B------:R-:W-:-:S03]  /*2eab0*/  PRMT R6, RZ, 0x7610, R6 ;  /* 0x00007610ff067816 */ /* 0x000fc60000000006 */
[----:B--2---:R0:W-:Y:S04]  /*2eac0*/  STL [R1+0x50], R35 ;  /* 0x0000502301007387 */ /* 0x0041e80000100800 */
[----:B------:R-:W2:Y:S01]  /*2ead0*/  LDL R39, [R1+0x267c] ;  /* 0x00267c0001277983 */ /* 0x000ea20000100800 */
[----:B------:R-:W-:-:S03]  /*2eae0*/  @!P4 IMAD.MOV.U32 R38, RZ, RZ, R109 ;  /* 0x000000ffff26c224 */ /* 0x000fc600078e006d */
[----:B------:R-:W3:Y:S01]  /*2eaf0*/  LDL R109, [R1+0x26c8] ;  /* 0x0026c800016d7983 */ /* 0x000ee20000100800 */
[----:B------:R-:W-:Y:S01]  /*2eb00*/  PRMT R7, RZ, 0x7610, R7 ;  /* 0x00007610ff077816 */ /* 0x000fe20000000007 */
[----:B0-----:R-:W0:Y:S02]  /*2eb10*/  LDC R35, c[0x0][0x3a0] ;  /* 0x0000e800ff237b82 */ /* 0x001e240000000800 */
[----:B--2---:R-:W2:Y:S04]  /*2eb20*/  @!P4 LDG.E.U8 R6, desc[UR6][R38.64] ;  /* 0x000000062606c981 */ /* 0x004ea8000c1e1100 */
        /* <DEDUP_REMOVED lines=78> */
[----:B------:R-:W2:Y:S01]  /*2f010*/  LDL R39, [R1+0x26c4] ;  /* 0x0026c40001277983 */ /* 0x000ea20000100800 */
[----:B---3--:R-:W-:-:S03]  /*2f020*/  @!P6 IMAD.MOV.U32 R38, RZ, RZ, R109 ;  /* 0x000000ffff26e224 */ /* 0x008fc600078e006d */
[----:B------:R-:W3:Y:S04]  /*2f030*/  LDL R109, [R1+0x2710] ;  /* 0x00271000016d7983 */ /* 0x000ee80000100800 */
[----:B--2---:R-:W2:Y:S04]  /*2f040*/  @!P6 LDG.E.U8 R7, desc[UR6][R38.64] ;  /* 0x000000062607e981 */ /* 0x004ea8000c1e1100 */
        /* <DEDUP_REMOVED lines=75> */
[----:B------:R1:W2:Y:S01]  /*2f500*/  @!P2 LDG.E.U8 R68, desc[UR6][R38.64] ;  /* 0x000000062644a981 */ /* 0x0002a2000c1e1100 */
[----:B0-----:R-:W-:-:S05]  /*2f510*/  VIADD R35, R35, 0xffffff2c ;  /* 0xffffff2c23237836 */ /* 0x001fca0000000000 */
[----:B------:R-:W-:Y:S02]  /*2f520*/  ISETP.GE.U32.AND P5, PT, R35, 0x7ffffe2d, PT ;  /* 0x7ffffe2d2300780c */ /* 0x000fe40003fa6070 */
[----:B-1----:R-:W-:Y:S01]  /*2f530*/  PRMT R38, RZ, 0x7610, R38 ;  /* 0x00007610ff267816 */ /* 0x002fe20000000026 */
[----:B--2---:R0:W-:Y:S04]  /*2f540*/  STL [R1+0x4a4], R68 ;  /* 0x0004a44401007387 */ /* 0x0041e80000100800 */
[----:B------:R-:W2:Y:S01]  /*2f550*/  LDL R39, [R1+0x270c] ;  /* 0x00270c0001277983 */ /* 0x000ea20000100800 */
[----:B------:R-:W-:-:S03]  /*2f560*/  PRMT R35, RZ, 0x7610, R35 ;  /* 0x00007610ff237816 */ /* 0x000fc60000000023 */
[----:B------:R3:W-:Y:S01]  /*2f570*/  STL.S16 [R1+0x49c], R38 ;  /* 0x00049c2601007387 */ /* 0x0007e20000100600 */
[----:B0-----:R-:W0:Y:S01]  /*2f580*/  LDC R68, c[0x0][0x3a0] ;  /* 0x0000e800ff447b82 */ /* 0x001e220000000800 */
[----:B---3--:R-:W-:Y:S02]  /*2f590*/  @!P2 IMAD.MOV.U32 R38, RZ, RZ, R109 ;  /* 0x000000ffff26a224 */ /* 0x008fe400078e006d */
[----:B------:R-:W3:Y:S04]  /*2f5a0*/  LDL R109, [R1+0x2778] ;  /* 0x00277800016d7983 */ /* 0x000ee80000100800 */
[----:B--2---:R-:W2:Y:S04]  /*2f5b0*/  @!P2 LDG.E.U8 R35, desc[UR6][R38.64] ;  /* 0x000000062623a981 */ /* 0x004ea8000c1e1100 */
[----:B------:R-:W3:Y:S04]  /*2f5c0*/  LDL R39, [R1+0x2714] ;  /* 0x0027140001277983 */ /* 0x000ee80000100800 */
[----:B--2---:R0:W-:Y:S02]  /*2f5d0*/  STL [R1+0x4a0], R35 ;  /* 0x0004a02301007387 */ /* 0x0041e40000100800 */
[----:B0-----:R-:W-:-:S02]  /*2f5e0*/  VIADD R35, R68, 0xffffff2b ;  /* 0xffffff2b44237836 */ /* 0x001fc40000000000 */
[----:B------:R-:W3:Y:S01]  /*2f5f0*/  LDL R68, [R1+0x49c] ;  /* 0x00049c0001447983 */ /* 0x000ee20000100800 */
[----:B------:R-:W-:-:S03]  /*2f600*/  @!P2 IMAD.MOV.U32 R38, RZ, RZ, R6 ;  /* 0x000000ffff26a224 */ /* 0x000fc600078e0006 */
[----:B------:R-:W2:Y:S04]  /*2f610*/  LDL.LU R6, [R1+0x313c] ;  /* 0x00313c0001067983 */ /* 0x000ea80000300800 */
[----:B---3--:R-:W3:Y:S04]  /*2f620*/  @!P2 LDG.E.U8 R68, desc[UR6][R38.64] ;  /* 0x000000062644a981 */ /* 0x008ee8000c1e1100 */
[----:B---3--:R0:W-:Y:S04]  /*2f630*/  @!P2 STL [R1+0x49c], R68 ;  /* 0x00049c440100a387 */ /* 0x0081e80000100800 */
[----:B------:R-:W3:Y:S04]  /*2f640*/  LDL R38, [R1+0x273c] ;  /* 0x00273c0001267983 */ /* 0x000ee80000100800 */
[----:B------:R-:W3:Y:S01]  /*2f650*/  LDL R39, [R1+0x2740] ;  /* 0x0027400001277983 */ /* 0x000ee20000100800 */
[----:B------:R-:W-:-:S02]  /*2f660*/  PRMT R136, RZ, 0x7610, R136 ;  /* 0x00007610ff887816 */ /* 0x000fc40000000088 */
[----:B------:R-:W-:Y:S02]  /*2f670*/  PRMT R135, RZ, 0x7610, R135 ;  /* 0x00007610ff877816 */ /* 0x000fe40000000087 */
[----:B------:R-:W-:Y:S02]  /*2f680*/  PRMT R134, RZ, 0x7610, R134 ;  /* 0x00007610ff867816 */ /* 0x000fe40000000086 */
[----:B------:R-:W-:Y:S02]  /*2f690*/  PRMT R133, RZ, 0x7610, R133 ;  /* 0x00007610ff857816 */ /* 0x000fe40000000085 */
[----:B--2---:R-:W-:Y:S01]  /*2f6a0*/  PRMT R6, RZ, 0x7610, R6 ;  /* 0x00007610ff067816 */ /* 0x004fe20000000006 */
[----:B0-----:R-:W0:Y:S01]  /*2f6b0*/  LDC R68, c[0x0][0x3a0] ;  /* 0x0000e800ff447b82 */ /* 0x001e220000000800 */
[----:B---3--:R-:W-:-:S04]  /*2f6c0*/  @!P4 LOP3.LUT R39, R39, R38, RZ, 0x3c, !PT ;  /* 0x000000262727c212 */ /* 0x008fc800078e3cff */
        /* <DEDUP_REMOVED lines=29> */
[----:B------:R-:W2:Y:S01]  /*2f8a0*/  LDL R39, [R1+0x2768] ;  /* 0x0027680001277983 */ /* 0x000ea20000100800 */
[----:B0-----:R-:W-:Y:S01]  /*2f8b0*/  VIADD R35, R68, 0xffffff29 ;  /* 0xffffff2944237836 */ /* 0x001fe20000000000 */
[----:B------:R-:W-:-:S02]  /*2f8c0*/  PRMT R68, RZ, 0x7610, R68 ;  /* 0x00007610ff447816 */ /* 0x000fc40000000044 */
[----:B--2---:R-:W-:-:S04]  /*2f8d0*/  @!P1 LOP3.LUT R39, R39, R38, RZ, 0x3c, !PT ;  /* 0x0000002627279212 */ /* 0x004fc800078e3cff */
[----:B------:R-:W-:-:S04]  /*2f8e0*/  @!P1 LOP3.LUT R38, R39, R38, RZ, 0x3c, !PT ;  /* 0x0000002627269212 */ /* 0x000fc800078e3cff */
[----:B------:R-:W-:-:S05]  /*2f8f0*/  @!P1 LOP3.LUT R39, R39, R38, RZ, 0x3c, !PT ;  /* 0x0000002627279212 */ /* 0x000fca00078e3cff */
[----:B------:R-:W2:Y:S04]  /*2f900*/  @!P1 LDG.E.U8 R68, desc[UR6][R38.64] ;  /* 0x0000000626449981 */ /* 0x000ea8000c1e1100 */
[----:B--2---:R0:W-:Y:S04]  /*2f910*/  STL [R1+0x48], R68 ;  /* 0x0000484401007387 */ /* 0x0041e80000100800 */
[----:B------:R-:W2:Y:S04]  /*2f920*/  LDL R38, [R1+0x276c] ;  /* 0x00276c0001267983 */ /* 0x000ea80000100800 */
[----:B------:R-:W2:Y:S01]  /*2f930*/  LDL R39, [R1+0x2770] ;  /* 0x0027700001277983 */ /* 0x000ea20000100800 */
[----:B------:R-:W-:-:S02]  /*2f940*/  ISETP.GE.U32.AND P4, PT, R35, 0x7ffffe2a, PT ;  /* 0x7ffffe2a2300780c */ /* 0x000fc40003f86070 */
        /* <DEDUP_REMOVED lines=8> */
[----:B------:R-:W3:Y:S01]  /*2f9d0*/  LDL R39, [R1+0x2774] ;  /* 0x0027740001277983 */ /* 0x000ee20000100800 */
[----:B-1----:R-:W-:-:S03]  /*2f9e0*/  @!P1 IMAD.MOV.U32 R38, RZ, RZ, R109 ;  /* 0x000000ffff269224 */ /* 0x002fc600078e006d */
[----:B--2---:R-:W-:Y:S04]  /*2f9f0*/  STL [R1+0x44], R35 ;  /* 0x0000442301007387 */ /* 0x004fe80000100800 */
[----:B---3--:R1:W2:Y:S04]  /*2fa00*/  @!P1 LDG.E.U8 R108, desc[UR6][R38.64] ;  /* 0x00000006266c9981 */ /* 0x0082a8000c1e1100 */
[----:B------:R-:W1:Y:S04]  /*2fa10*/  LDL R38, [R1+0x27bc] ;  /* 0x0027bc0001267983 */ /* 0x000e680000100800 */
[----:B------:R-:W1:Y:S02]  /*2fa20*/  LDL R39, [R1+0x27c0] ;  /* 0x0027c00001277983 */ /* 0x000e640000100800 */
[----:B-1----:R-:W-:-:S04]  /*2fa30*/  @!P6 LOP3.LUT R39, R39, R38, RZ, 0x3c, !PT ;  /* 0x000000262727e212 */ /* 0x002fc800078e3cff */
[----:B------:R-:W-:-:S04]  /*2fa40*/  @!P6 LOP3.LUT R38, R39, R38, RZ, 0x3c, !PT ;  /* 0x000000262726e212 */ /* 0x000fc800078e3cff */
[----:B------:R-:W-:-:S05]  /*2fa50*/  @!P6 LOP3.LUT R39, R39, R38, RZ, 0x3c, !PT ;  /* 0x000000262727e212 */ /* 0x000fca00078e3cff */
[----:B------:R-:W3:Y:S04]  /*2fa60*/  @!P6 LDG.E.U8 R6, desc[UR6][R38.64] ;  /* 0x000000062606e981 */ /* 0x000ee8000c1e1100 */
[----:B--2---:R1:W-:Y:S04]  /*2fa70*/  STL [R1+0x40], R108 ;  /* 0x0000406c01007387 */ /* 0x0043e80000100800 */
[----:B------:R-:W2:Y:S04]  /*2fa80*/  LDL R109, [R1+0x27a0] ;  /* 0x0027a000016d7983 */ /* 0x000ea80000100800 */
[----:B-1----:R-:W2:Y:S04]  /*2fa90*/  LDL R108, [R1+0x279c] ;  /* 0x00279c00016c7983 */ /* 0x002ea80000100800 */
[----:B---3--:R1:W-:Y:S04]  /*2faa0*/  STL [R1+0x2cc], R6 ;  /* 0x0002cc0601007387 */ /* 0x0083e80000100800 */
[----:B-1----:R-:W3:Y:S04]  /*2fab0*/  LDL.LU R6, [R1+0x3134] ;  /* 0x0031340001067983 */ /* 0x002ee80000300800 */
[----:B------:R-:W2:Y:S04]  /*2fac0*/  LDL R38, [R1+0x27c4] ;  /* 0x0027c40001267983 */ /* 0x000ea80000100800 */
[----:B------:R-:W2:Y:S01]  /*2fad0*/  LDL R39, [R1+0x27c8] ;  /* 0x0027c80001277983 */ /* 0x000ea20000100800 */
[----:B------:R-:W-:Y:S01]  /*2fae0*/  PRMT R7, RZ, 0x7610, R7 ;  /* 0x00007610ff077816 */ /* 0x000fe20000000007 */
[----:B0-----:R-:W-:-:S05]  /*2faf0*/  VIADD R35, R68, 0xffffff28 ;  /* 0xffffff2844237836 */ /* 0x001fca0000000000 */
[----:B------:R-:W-:Y:S02]  /*2fb00*/  ISETP.GE.U32.AND P1, PT, R35, 0x7ffffe29, PT ;  /* 0x7ffffe292300780c */ /* 0x000fe40003f26070 */
[----:B------:R-:W-:Y:S02]  /*2fb10*/  PRMT R35, RZ, 0x7610, R35 ;  /* 0x00007610ff237816 */ /* 0x000fe40000000023 */
[----:B--2---:R-:W-:-:S04]  /*2fb20*/  @!P6 LOP3.LUT R39, R39, R38, RZ, 0x3c, !PT ;  /* 0x000000262727e212 */ /* 0x004fc800078e3cff */
[----:B------:R-:W-:-:S04]  /*2fb30*/  @!P6 LOP3.LUT R38, R39, R38, RZ, 0x3c, !PT ;  /* 0x000000262726e212 */ /* 0x000fc800078e3cff */
[----:B------:R-:W-:Y:S02]  /*2fb40*/  @!P6 LOP3.LUT R39, R39, R38, RZ, 0x3c, !PT ;  /* 0x000000262727e212 */ /* 0x000fe400078e3cff */
[----:B---3--:R-:W-:-:S03]  /*2fb50*/  PRMT R6, RZ, 0x7610, R6 ;  /* 0x00007610ff067816 */ /* 0x008fc60000000006 */
[----:B------:R0:W2:Y:S02]  /*2fb60*/  @!P6 LDG.E.U8 R7, desc[UR6][R38.64] ;  /* 0x000000062607e981 */ /* 0x0000a4000c1e1100 */
[----:B0-----:R-:W-:Y:S02]  /*2fb70*/  @!P6 IMAD.MOV.U32 R38, RZ, RZ, R10 ;  /* 0x000000ffff26e224 */ /* 0x001fe400078e000a */
[----:B------:R-:W-:-:S05]  /*2fb80*/  @!P6 IMAD.MOV.U32 R39, RZ, RZ, R33 ;  /* 0x000000ffff27e224 */ /* 0x000fca00078e0021 */
[----:B------:R0:W3:Y:S02]  /*2fb90*/  @!P6 LDG.E.U8 R6, desc[UR6][R38.64] ;  /* 0x000000062606e981 */ /* 0x0000e4000c1e1100 */
[----:B0-----:R-:W-:Y:S02]  /*2fba0*/  @!P6 IMAD.MOV.U32 R38, RZ, RZ, R2 ;  /* 0x000000ffff26e224 */ /* 0x001fe400078e0002 */
[----:B------:R-:W-:-:S05]  /*2fbb0*/  @!P6 IMAD.MOV.U32 R39, RZ, RZ, R37 ;  /* 0x000000ffff27e224 */ /* 0x000fca00078e0025 */
[----:B------:R-:W4:Y:S04]  /*2fbc0*/  @!P6 LDG.E.U8 R35, desc[UR6][R38.64] ;  /* 0x000000062623e981 */ /* 0x000f28000c1e1100 */
[----:B--2---:R0:W-:Y:S04]  /*2fbd0*/  STL [R1+0x2c8], R7 ;  /* 0x0002c80701007387 */ /* 0x0041e80000100800 */
[----:B0-----:R-:W2:Y:S04]  /*2fbe0*/  LDL.LU R7, [R1+0x3130] ;  /* 0x0031300001077983 */ /* 0x001ea80000300800 */
[----:B------:R-:W2:Y:S04]  /*2fbf0*/  LDL.LU R33, [R1+0x312c] ;  /* 0x00312c0001217983 */ /* 0x000ea80000300800 */
[----:B------:R-:W2:Y:S04]  /*2fc00*/  LDL.LU R10, [R1+0x3128] ;  /* 0x00312800010a7983 */ /* 0x000ea80000300800 */
[----:B---3--:R0:W-:Y:S04]  /*2fc10*/  STL [R1+0x2c4], R6 ;  /* 0x0002c40601007387 */ /* 0x0081e80000100800 */
[----:B0-----:R-:W3:Y:S04]  /*2fc20*/  LDL.LU R6, [R1+0x3124] ;  /* 0x0031240001067983 */ /* 0x001ee80000300800 */
[----:B------:R-:W2:Y:S04]  /*2fc30*/  LDL.LU R37, [R1+0x3120] ;  /* 0x0031200001257983 */ /* 0x000ea80000300800 */
[----:B------:R-:W2:Y:S04]  /*2fc40*/  LDL.LU R2, [R1+0x311c] ;  /* 0x00311c0001027983 */ /* 0x000ea80000300800 */
[----:B----4-:R0:W-:Y:S04]  /*2fc50*/  STL [R1+0x2c0], R35 ;  /* 0x0002c02301007387 */ /* 0x0101e80000100800 */
[----:B------:R-:W4:Y:S04]  /*2fc60*/  LDL R38, [R1+0x277c] ;  /* 0x00277c0001267983 */ /* 0x000f280000100800 */
[----:B------:R-:W4:Y:S01]  /*2fc70*/  LDL R39, [R1+0x2780] ;  /* 0x0027800001277983 */ /* 0x000f220000100800 */
[----:B------:R-:W-:Y:S01]  /*2fc80*/  PRMT R68, RZ, 0x7610, R68 ;  /* 0x00007610ff447816 */ /* 0x000fe20000000044 */
[----:B0-----:R-:W0:Y:S01]  /*2fc90*/  LDC R35, c[0x0][0x3a0] ;  /* 0x0000e800ff237b82 */ /* 0x001e220000000800 */
[----:B----4-:R-:W-:-:S04]  /*2fca0*/  @!P5 LOP3.LUT R39, R39, R38, RZ, 0x3c, !PT ;  /* 0x000000262727d212 */ /* 0x010fc800078e3cff */
[----:B------:R-:W-:-:S04]  /*2fcb0*/  @!P5 LOP3.LUT R38, R39, R38, RZ, 0x3c, !PT ;  /* 0x000000262726d212 */ /* 0x000fc800078e3cff */
[----:B------:R-:W-:-:S05]  /*2fcc0*/  @!P5 LOP3.LUT R39, R39, R38, RZ, 0x3c, !PT ;  /* 0x000000262727d212 */ /* 0x000fca00078e3cff */
[----:B------:R-:W4:Y:S04]  /*2fcd0*/  @!P5 LDG.E.U8 R68, desc[UR6][R38.64] ;  /* 0x000000062644d981 */ /* 0x000f28000c1e1100 */
[----:B----4-:R1:W-:Y:S04]  /*2fce0*/  STL [R1+0x11c], R68 ;  /* 0x00011c4401007387 */ /* 0x0103e80000100800 */
[----:B------:R-:W4:Y:S04]  /*2fcf0*/  LDL R38, [R1+0x2784] ;  /* 0x0027840001267983 */ /* 0x000f280000100800 */
[----:B------:R-:W4:Y:S01]  /*2fd00*/  LDL R39, [R1+0x2788] ;  /* 0x0027880001277983 */ /* 0x000f220000100800 */
[----:B0-----:R-:W-:Y:S01]  /*2fd10*/  VIADD R35, R35, 0xffffff26 ;  /* 0xffffff2623237836 */ /* 0x001fe20000000000 */
[----:B------:R-:W-:-:S04]  /*2fd20*/  PRMT R107, RZ, 0x7610, R107 ;  /* 0x00007610ff6b7816 */ /* 0x000fc8000000006b */
[----:B------:R-:W-:Y:S02]  /*2fd30*/  ISETP.GE.U32.AND P6, PT, R35, 0x7ffffe27, PT ;  /* 0x7ffffe272300780c */ /* 0x000fe40003fc6070 */
[----:B------:R-:W-:Y:S02]  /*2fd40*/  PRMT R35, RZ, 0x7610, R35 ;  /* 0x00007610ff237816 */ /* 0x000fe40000000023 */
[----:B------:R-:W-:Y:S02]  /*2fd50*/  PRMT R106, RZ, 0x7610, R106 ;  /* 0x00007610ff6a7816 */ /* 0x000fe4000000006a */
[----:B--2---:R-:W-:Y:S01]  /*2fd60*/  PRMT R2, RZ, 0x7610, R2 ;  /* 0x00007610ff027816 */ /* 0x004fe20000000002 */
[----:B-1----:R-:W0:Y:S01]  /*2fd70*/  LDC R68, c[0x0][0x3a0] ;  /* 0x0000e800ff447b82 */ /* 0x002e220000000800 */
[----:B----4-:R-:W-:-:S04]  /*2fd80*/  @!P5 LOP3.LUT R39, R39, R38, RZ, 0x3c, !PT ;  /* 0x000000262727d212 */ /* 0x010fc800078e3cff */
[----:B------:R-:W-:-:S04]  /*2fd90*/  @!P5 LOP3.LUT R38, R39, R38, RZ, 0x3c, !PT ;  /* 0x000000262726d212 */ /* 0x000fc800078e3cff */
[----:B------:R-:W-:-:S05]  /*2fda0*/  @!P5 LOP3.LUT R39, R39, R38, RZ, 0x3c, !PT ;  /* 0x000000262727d212 */ /* 0x000fca00078e3cff */
[----:B------:R1:W2:Y:S02]  /*2fdb0*/  @!P5 LDG.E.U8 R107, desc[UR6][R38.64] ;  /* 0x00000006266bd981 */ /* 0x0002a4000c1e1100 */
[----:B-1----:R-:W-:Y:S02]  /*2fdc0*/  @!P5 IMAD.MOV.U32 R38, RZ, RZ, R7 ;  /* 0x000000ffff26d224 */ /* 0x002fe400078e0007 */
[----:B------:R-:W-:Y:S02]  /*2fdd0*/  @!P5 IMAD.MOV.U32 R39, RZ, RZ, R11 ;  /* 0x000000ffff27d224 */ /* 0x000fe400078e000b */
[----:B------:R-:W4:Y:S04]  /*2fde0*/  LDL.LU R11, [R1+0x3118] ;  /* 0x00311800010b7983 */ /* 0x000f280000300800 */
[----:B------:R1:W2:Y:S04]  /*2fdf0*/  @!P5 LDG.E.U8 R35, desc[UR6][R38.64] ;  /* 0x000000062623d981 */ /* 0x0002a8000c1e1100 */
[----:B------:R-:W3:Y:S01]  /*2fe00*/  LDL.LU R7, [R1+0x3114] ;  /* 0x0031140001077983 */ /* 0x000ee20000300800 */
[----:B-1----:R-:W-:-:S02]  /*2fe10*/  @!P5 IMAD.MOV.U32 R38, RZ, RZ, R18 ;  /* 0x000000ffff26d224 */ /* 0x002fc400078e0012 */
[----:B------:R-:W-:-:S05]  /*2fe20*/  @!P5 IMAD.MOV.U32 R39, RZ, RZ, R67 ;  /* 0x000000ffff27d224 */ /* 0x000fca00078e0043 */
[----:B------:R1:W3:Y:S02]  /*2fe30*/  @!P5 LDG.E.U8 R106, desc[UR6][R38.64] ;  /* 0x00000006266ad981 */ /* 0x0002e4000c1e1100 */
[----:B-1----:R-:W-:Y:S02]  /*2fe40*/  @!P2 IMAD.MOV.U32 R38, RZ, RZ, R109 ;  /* 0x000000ffff26a224 */ /* 0x002fe400078e006d */
[----:B------:R-:W-:-:S05]  /*2fe50*/  @!P2 IMAD.MOV.U32 R39, RZ, RZ, R108 ;  /* 0x000000ffff27a224 */ /* 0x000fca00078e006c */
[----:B------:R-:W4:Y:S04]  /*2fe60*/  @!P2 LDG.E.U8 R2, desc[UR6][R38.64] ;  /* 0x000000062602a981 */ /* 0x000f28000c1e1100 */
[----:B--2---:R-:W-:Y:S04]  /*2fe70*/  STL [R1+0x114], R35 ;  /* 0x0001142301007387 */ /* 0x004fe80000100800 */
[----:B------:R-:W2:Y:S04]  /*2fe80*/  LDL.LU R67, [R1+0x3110] ;  /* 0x0031100001437983 */ /* 0x000ea80000300800 */
[----:B------:R-:W2:Y:S04]  /*2fe90*/  LDL.LU R18, [R1+0x310c] ;  /* 0x00310c0001127983 */ /* 0x000ea80000300800 */
[----:B---3--:R1:W-:Y:S04]  /*2fea0*/  STL [R1+0x110], R106 ;  /* 0x0001106a01007387 */ /* 0x0083e80000100800 */
[----:B-1----:R-:W3:Y:S04]  /*2feb0*/  LDL R106, [R1+0x27fc] ;  /* 0x0027fc00016a7983 */ /* 0x002ee80000100800 */
[----:B------:R1:W-:Y:S04]  /*2fec0*/  STL [R1+0x118], R107 ;  /* 0x0001186b01007387 */ /* 0x0003e80000100800 */
[----:B------:R-:W2:Y:S04]  /*2fed0*/  LDL R108, [R1+0x2804] ;  /* 0x00280400016c7983 */ /* 0x000ea80000100800 */
[----:B------:R-:W2:Y:S04]  /*2fee0*/  LDL R109, [R1+0x2808] ;  /* 0x00280800016d7983 */ /* 0x000ea80000100800 */
[----:B-1----:R-:W2:Y:S04]  /*2fef0*/  LDL R107, [R1+0x2800] ;  /* 0x00280000016b7983 */ /* 0x002ea80000100800 */
[----:B----4-:R1:W-:Y:S04]  /*2ff00*/  STL [R1+0x1fc], R2 ;  /* 0x0001fc0201007387 */ /* 0x0103e80000100800 */
[----:B-1----:R-:W4:Y:S04]  /*2ff10*/  LDL.LU R2, [R1+0x3108] ;  /* 0x0031080001027983 */ /* 0x002f280000300800 */
[----:B------:R-:W2:Y:S04]  /*2ff20*/  LDL R38, [R1+0x27a4] ;  /* 0x0027a40001267983 */ /* 0x000ea80000100800 */
[----:B------:R-:W2:Y:S01]  /*2ff30*/  LDL R39, [R1+0x27a8] ;  /* 0x0027a80001277983 */ /* 0x000ea20000100800 */
[----:B0-----:R-:W-:Y:S01]  /*2ff40*/  VIADD R35, R68, 0xffffff25 ;  /* 0xffffff2544237836 */ /* 0x001fe20000000000 */
[----:B------:R-:W-:-:S02]  /*2ff50*/  PRMT R68, RZ, 0x7610, R68 ;  /* 0x00007610ff447816 */ /* 0x000fc40000000044 */
[----:B--2---:R-:W-:-:S04]  /*2ff60*/  @!P2 LOP3.LUT R39, R39, R38, RZ, 0x3c, !PT ;  /* 0x000000262727a212 */ /* 0x004fc800078e3cff */
[----:B------:R-:W-:-:S04]  /*2ff70*/  @!P2 LOP3.LUT R38, R39, R38, RZ, 0x3c, !PT ;  /* 0x000000262726a212 */ /* 0x000fc800078e3cff */
[----:B------:R-:W-:-:S05]  /*2ff80*/  @!P2 LOP3.LUT R39, R39, R38, RZ, 0x3c, !PT ;  /* 0x000000262727a212 */ /* 0x000fca00078e3cff */
[----:B------:R0:W2:Y:S01]  /*2ff90*/  @!P2 LDG.E.U8 R68, desc[UR6][R38.64] ;  /* 0x000000062644a981 */ /* 0x0000a2000c1e1100 */
[----:B------:R-:W-:Y:S02]  /*2ffa0*/  ISETP.GE.U32.AND P5, PT, R35, 0x7ffffe26, PT ;  /* 0x7ffffe262300780c */ /* 0x000fe40003fa6070 */
[----:B------:R-:W-:Y:S02]  /*2ffb0*/  PRMT R35, RZ, 0x7610, R35 ;  /* 0x00007610ff237816 */ /* 0x000fe40000000023 */
[----:B0-----:R-:W-:Y:S01]  /*2ffc0*/  PRMT R39, RZ, 0x7610, R39 ;  /* 0x00007610ff277816 */ /* 0x001fe20000000027 */
[----:B------:R-:W-:Y:S01]  /*2ffd0*/  @!P2 IMAD.MOV.U32 R38, RZ, RZ, R19 ;  /* 0x000000ffff26a224 */ /* 0x000fe200078e0013 */
[----:B--2---:R0:W-:Y:S04]  /*2ffe0*/  STL [R1+0x1f8], R68 ;  /* 0x0001f84401007387 */ /* 0x0041e80000100800 */
[----:B------:R1:W-:Y:S01]  /*2fff0*/  STL.S16 [R1+0x1f0], R39 ;  /* 0x0001f02701007387 */ /* 0x0003e20000100600 */
[----:B0-----:R-:W0:Y:S01]  /*30000*/  LDC R68, c[0x0][0x3a0] ;  /* 0x0000e800ff447b82 */ /* 0x001e220000000800 */
[----:B-1----:R-:W-:-:S02]  /*30010*/  @!P2 IMAD.MOV.U32 R39, RZ, RZ, R12 ;  /* 0x000000ffff27a224 */ /* 0x002fc400078e000c */
[----:B------:R-:W2:Y:S04]  /*30020*/  LDL.LU R12, [R1+0x3104] ;  /* 0x00310400010c7983 */ /* 0x000ea80000300800 */
[----:B------:R-:W2:Y:S04]  /*30030*/  @!P2 LDG.E.U8 R35, desc[UR6][R38.64] ;  /* 0x000000062623a981 */ /* 0x000ea8000c1e1100 */
[----:B------:R-:W3:Y:S04]  /*30040*/  LDL.LU R19, [R1+0x3100] ;  /* 0x0031000001137983 */ /* 0x000ee80000300800 */
[----:B--2---:R0:W-:Y:S02]  /*30050*/  STL [R1+0x1f4], R35 ;  /* 0x0001f42301007387 */ /* 0x0041e40000100800 */
[----:B0-----:R-:W-:-:S02]  /*30060*/  VIADD R35, R68, 0xffffff24 ;  /* 0xffffff2444237836 */ /* 0x001fc40000000000 */
[----:B------:R-:W2:Y:S01]  /*30070*/  LDL R68, [R1+0x1f0] ;  /* 0x0001f00001447983 */ /* 0x000ea20000100800 */
[----:B------:R-:W-:Y:S02]  /*30080*/  @!P2 IMAD.MOV.U32 R38, RZ, RZ, R17 ;  /* 0x000000ffff26a224 */ /* 0x000fe400078e0011 */
[----:B------:R-:W-:Y:S02]  /*30090*/  @!P2 IMAD.MOV.U32 R39, RZ, RZ, R3 ;  /* 0x000000ffff27a224 */ /* 0x000fe400078e0003 */
[----:B------:R-:W3:Y:S04]  /*300a0*/  LDL.LU R3, [R1+0x30fc] ;  /* 0x0030fc0001037983 */ /* 0x000ee80000300800 */
[----:B------:R-:W3:Y:S04]  /*300b0*/  LDL.LU R17, [R1+0x30f8] ;  /* 0x0030f80001117983 */ /* 0x000ee80000300800 */
        /* <DEDUP_REMOVED lines=13> */
[----:B------:R-:W2:Y:S04]  /*30190*/  @!P4 LDG.E.U8 R32, desc[UR6][R38.64] ;  /* 0x000000062620c981 */ /* 0x000ea8000c1e1100 */
[----:B--2---:R-:W-:Y:S04]  /*301a0*/  STL [R1+0x3a8], R32 ;  /* 0x0003a82001007387 */ /* 0x004fe80000100800 */
[----:B------:R-:W2:Y:S04]  /*301b0*/  LDL R38, [R1+0x27e4] ;  /* 0x0027e40001267983 */ /* 0x000ea80000100800 */
[----:B------:R-:W2:Y:S01]  /*301c0*/  LDL R39, [R1+0x27e8] ;  /* 0x0027e80001277983 */ /* 0x000ea20000100800 */
[----:B------:R-:W-:-:S02]  /*301d0*/  ISETP.GE.U32.AND P2, PT, R35, 0x7ffffe25, PT ;  /* 0x7ffffe252300780c */ /* 0x000fc40003f46070 */
[----:B------:R-:W-:Y:S02]  /*301e0*/  PRMT R35, RZ, 0x7610, R35 ;  /* 0x00007610ff237816 */ /* 0x000fe40000000023 */
[----:B--2---:R-:W-:-:S04]  /*301f0*/  @!P4 LOP3.LUT R39, R39, R38, RZ, 0x3c, !PT ;  /* 0x000000262727c212 */ /* 0x004fc800078e3cff */
[----:B------:R-:W-:-:S04]  /*30200*/  @!P4 LOP3.LUT R38, R39, R38, RZ, 0x3c, !PT ;  /* 0x000000262726c212 */ /* 0x000fc800078e3cff */
[----:B------:R-:W-:-:S05]  /*30210*/  @!P4 LOP3.LUT R39, R39, R38, RZ, 0x3c, !PT ;  /* 0x000000262727c212 */ /* 0x000fca00078e3cff */
[----:B------:R1:W2:Y:S02]  /*30220*/  @!P4 LDG.E.U8 R105, desc[UR6][R38.64] ;  /* 0x000000062669c981 */ /* 0x0002a4000c1e1100 */
[----:B-1----:R-:W-:Y:S02]  /*30230*/  @!P4 IMAD.MOV.U32 R38, RZ, RZ, R20 ;  /* 0x000000ffff26c224 */ /* 0x002fe400078e0014 */
[----:B------:R-:W-:Y:S02]  /*30240*/  @!P4 IMAD.MOV.U32 R39, RZ, RZ, R25 ;  /* 0x000000ffff27c224 */ /* 0x000fe400078e0019 */
[----:B------:R-:W2:Y:S04]  /*30250*/  LDL.LU R25, [R1+0x30f4] ;  /* 0x0030f40001197983 */ /* 0x000ea80000300800 */
[----:B------:R1:W2:Y:S04]  /*30260*/  @!P4 LDG.E.U8 R35, desc[UR6][R38.64] ;  /* 0x000000062623c981 */ /* 0x0002a8000c1e1100 */
[----:B------:R-:W4:Y:S01]  /*30270*/  LDL.LU R20, [R1+0x30f0] ;  /* 0x0030f00001147983 */ /* 0x000f220000300800 */
[----:B-1----:R-:W-:-:S02]  /*30280*/  @!P4 IMAD.MOV.U32 R38, RZ, RZ, R26 ;  /* 0x000000ffff26c224 */ /* 0x002fc400078e001a */
[----:B------:R-:W-:-:S05]  /*30290*/  @!P4 IMAD.MOV.U32 R39, RZ, RZ, R28 ;  /* 0x000000ffff27c224 */ /* 0x000fca00078e001c */
[----:B------:R1:W4:Y:S02]  /*302a0*/  @!P4 LDG.E.U8 R104, desc[UR6][R38.64] ;  /* 0x000000062668c981 */ /* 0x000324000c1e1100 */
[----:B-1----:R-:W-:Y:S02]  /*302b0*/  @!P1 IMAD.MOV.U32 R38, RZ, RZ, R107 ;  /* 0x000000ffff269224 */ /* 0x002fe400078e006b */
[----:B---3--:R-:W-:-:S05]  /*302c0*/  @!P1 IMAD.MOV.U32 R39, RZ, RZ, R106 ;  /* 0x000000ffff279224 */ /* 0x008fca00078e006a */
[----:B------:R1:W3:Y:S02]  /*302d0*/  @!P1 LDG.E.U8 R103, desc[UR6][R38.64] ;  /* 0x0000000626679981 */ /* 0x0002e4000c1e1100 */
[----:B-1----:R-:W-:Y:S02]  /*302e0*/  @!P1 IMAD.MOV.U32 R38, RZ, RZ, R109 ;  /* 0x000000ffff269224 */ /* 0x002fe400078e006d */
[----:B------:R-:W-:-:S05]  /*302f0*/  @!P1 IMAD.MOV.U32 R39, RZ, RZ, R108 ;  /* 0x000000ffff279224 */ /* 0x000fca00078e006c */
[----:B------:R1:W3:Y:S02]  /*30300*/  @!P1 LDG.E.U8 R102, desc[UR6][R38.64] ;  /* 0x0000000626669981 */ /* 0x0002e4000c1e1100 */
[----:B-1----:R-:W-:Y:S02]  /*30310*/  @!P1 IMAD.MOV.U32 R39, RZ, RZ, R27 ;  /* 0x000000ffff279224 */ /* 0x002fe400078e001b */
[----:B--2---:R0:W-:Y:S04]  /*30320*/  STL [R1+0x3a0], R35 ;  /* 0x0003a02301007387 */ /* 0x0041e80000100800 */
[----:B------:R-:W2:Y:S04]  /*30330*/  LDL.LU R28, [R1+0x30ec] ;  /* 0x0030ec00011c7983 */ /* 0x000ea80000300800 */
[----:B------:R-:W3:Y:S04]  /*30340*/  LDL.LU R26, [R1+0x30e8] ;  /* 0x0030e800011a7983 */ /* 0x000ee80000300800 */
[----:B------:R-:W3:Y:S01]  /*30350*/  LDL.LU R27, [R1+0x30e4] ;  /* 0x0030e400011b7983 */ /* 0x000ee20000300800 */
[----:B0-----:R-:W-:-:S02]  /*30360*/  VIADD R35, R68, 0xffffff23 ;  /* 0xffffff2344237836 */ /* 0x001fc40000000000 */
[----:B------:R-:W-:Y:S01]  /*30370*/  @!P1 IMAD.MOV.U32 R38, RZ, RZ, R31 ;  /* 0x000000ffff269224 */ /* 0x000fe200078e001f */
[----:B------:R-:W-:Y:S02]  /*30380*/  PRMT R101, RZ, 0x7610, R101 ;  /* 0x00007610ff657816 */ /* 0x000fe40000000065 */
[----:B------:R-:W-:Y:S02]  /*30390*/  PRMT R131, RZ, 0x7610, R131 ;  /* 0x00007610ff837816 */ /* 0x000fe40000000083 */
[----:B------:R-:W-:Y:S02]  /*303a0*/  PRMT R130, RZ, 0x7610, R130 ;  /* 0x00007610ff827816 */ /* 0x000fe40000000082 */
[----:B------:R-:W-:Y:S02]  /*303b0*/  ISETP.GE.U32.AND P4, PT, R35, 0x7ffffe24, PT ;  /* 0x7ffffe242300780c */ /* 0x000fe40003f86070 */
[----:B------:R-:W-:Y:S02]  /*303c0*/  PRMT R35, RZ, 0x7610, R35 ;  /* 0x00007610ff237816 */ /* 0x000fe40000000023 */
[----:B------:R-:W-:-:S02]  /*303d0*/  PRMT R129, RZ, 0x7610, R129 ;  /* 0x00007610ff817816 */ /* 0x000fc40000000081 */
[----:B------:R-:W-:Y:S02]  /*303e0*/  PRMT R128, RZ, 0x7610, R128 ;  /* 0x00007610ff807816 */ /* 0x000fe40000000080 */
[----:B------:R-:W-:Y:S02]  /*303f0*/  PRMT R100, RZ, 0x7610, R100 ;  /* 0x00007610ff647816 */ /* 0x000fe40000000064 */
[----:B------:R-:W-:Y:S02]  /*30400*/  PRMT R99, RZ, 0x7610, R99 ;  /* 0x00007610ff637816 */ /* 0x000fe40000000063 */
[----:B------:R-:W-:Y:S01]  /*30410*/  PRMT R98, RZ, 0x7610, R98 ;  /* 0x00007610ff627816 */ /* 0x000fe20000000062 */
[----:B------:R0:W4:Y:S01]  /*30420*/  @!P1 LDG.E.U8 R35, desc[UR6][R38.64] ;  /* 0x0000000626239981 */ /* 0x000122000c1e1100 */
[----:B------:R-:W-:Y:S02]  /*30430*/  PRMT R97, RZ, 0x7610, R97 ;  /* 0x00007610ff617816 */ /* 0x000fe40000000061 */
[----:B------:R-:W-:-:S02]  /*30440*/  PRMT R96, RZ, 0x7610, R96 ;  /* 0x00007610ff607816 */ /* 0x000fc40000000060 */
[----:B------:R-:W-:Y:S02]  /*30450*/  PRMT R94, RZ, 0x7610, R94 ;  /* 0x00007610ff5e7816 */ /* 0x000fe4000000005e */
[----:B------:R-:W-:Y:S02]  /*30460*/  PRMT R92, RZ, 0x7610, R92 ;  /* 0x00007610ff5c7816 */ /* 0x000fe4000000005c */
[----:B------:R-:W-:Y:S02]  /*30470*/  PRMT R93, RZ, 0x7610, R93 ;  /* 0x00007610ff5d7816 */ /* 0x000fe4000000005d */
[----:B------:R-:W-:Y:S01]  /*30480*/  PRMT R95, RZ, 0x7610, R95 ;  /* 0x00007610ff5f7816 */ /* 0x000fe2000000005f */
[----:B------:R-:W4:Y:S01]  /*30490*/  LDL.LU R31, [R1+0x30e0] ;  /* 0x0030e000011f7983 */ /* 0x000f220000300800 */
[----:B0-----:R-:W-:Y:S02]  /*304a0*/  @!P1 IMAD.MOV.U32 R38, RZ, RZ, R29 ;  /* 0x000000ffff269224 */ /* 0x001fe400078e001d */
[----:B------:R-:W-:-:S05]  /*304b0*/  @!P1 IMAD.MOV.U32 R39, RZ, RZ, R30 ;  /* 0x000000ffff279224 */ /* 0x000fca00078e001e */
[----:B------:R2:W4:Y:S02]  /*304c0*/  @!P1 LDG.E.U8 R101, desc[UR6][R38.64] ;  /* 0x0000000626659981 */ /* 0x000524000c1e1100 */
[----:B--2---:R-:W-:Y:S02]  /*304d0*/  @!P6 IMAD.MOV.U32 R39, RZ, RZ, R28 ;  /* 0x000000ffff27e224 */ /* 0x004fe400078e001c */
[----:B---3--:R-:W-:-:S05]  /*304e0*/  @!P6 IMAD.MOV.U32 R38, RZ, RZ, R27 ;  /* 0x000000ffff26e224 */ /* 0x008fca00078e001b */
[----:B------:R0:W2:Y:S02]  /*304f0*/  @!P6 LDG.E.U8 R131, desc[UR6][R38.64] ;  /* 0x000000062683e981 */ /* 0x0000a4000c1e1100 */
[----:B0-----:R-:W-:Y:S02]  /*30500*/  @!P6 IMAD.MOV.U32 R38, RZ, RZ, R26 ;  /* 0x000000ffff26e224 */ /* 0x001fe400078e001a */
[----:B------:R-:W-:-:S05]  /*30510*/  @!P6 IMAD.MOV.U32 R39, RZ, RZ, R25 ;  /* 0x000000ffff27e224 */ /* 0x000fca00078e0019 */
[----:B------:R0:W3:Y:S02]  /*30520*/  @!P6 LDG.E.U8 R130, desc[UR6][R38.64] ;  /* 0x000000062682e981 */ /* 0x0000e4000c1e1100 */
[----:B0-----:R-:W-:Y:S02]  /*30530*/  @!P6 IMAD.MOV.U32 R38, RZ, RZ, R23 ;  /* 0x000000ffff26e224 */ /* 0x001fe400078e0017 */
[----:B------:R-:W-:-:S05]  /*30540*/  @!P6 IMAD.MOV.U32 R39, RZ, RZ, R24 ;  /* 0x000000ffff27e224 */ /* 0x000fca00078e0018 */
[----:B------:R0:W2:Y:S02]  /*30550*/  @!P6 LDG.E.U8 R129, desc[UR6][R38.64] ;  /* 0x000000062681e981 */ /* 0x0000a4000c1e1100 */
[----:B0-----:R-:W-:Y:S02]  /*30560*/  @!P6 IMAD.MOV.U32 R38, RZ, RZ, R21 ;  /* 0x000000ffff26e224 */ /* 0x001fe400078e0015 */
[----:B------:R-:W-:-:S05]  /*30570*/  @!P6 IMAD.MOV.U32 R39, RZ, RZ, R22 ;  /* 0x000000ffff27e224 */ /* 0x000fca00078e0016 */
[----:B------:R4:W2:Y:S02]  /*30580*/  @!P6 LDG.E.U8 R128, desc[UR6][R38.64] ;  /* 0x000000062680e981 */ /* 0x0008a4000c1e1100 */
[----:B----4-:R-:W-:Y:S02]  /*30590*/  @!P5 IMAD.MOV.U32 R38, RZ, RZ, R20 ;  /* 0x000000ffff26d224 */ /* 0x010fe400078e0014 */
[----:B------:R-:W-:-:S05]  /*305a0*/  @!P5 IMAD.MOV.U32 R39, RZ, RZ, R19 ;  /* 0x000000ffff27d224 */ /* 0x000fca00078e0013 */
[----:B------:R0:W4:Y:S02]  /*305b0*/  @!P5 LDG.E.U8 R100, desc[UR6][R38.64] ;  /* 0x000000062664d981 */ /* 0x000124000c1e1100 */
        /* <DEDUP_REMOVED lines=13> */
[----:B------:R-:W-:Y:S01]  /*30690*/  @!P2 IMAD.MOV.U32 R39, RZ, RZ, R10 ;  /* 0x000000ffff27a224 */ /* 0x000fe200078e000a */
[----:B------:R0:W-:Y:S04]  /*306a0*/  STL [R1+0x490], R35 ;  /* 0x0004902301007387 */ /* 0x0001e80000100800 */
[----:B------:R-:W2:Y:S04]  /*306b0*/  LDL.LU R30, [R1+0x30dc] ;  /* 0x0030dc00011e7983 */ /* 0x000ea80000300800 */
[----:B------:R-:W2:Y:S01]  /*306c0*/  LDL.LU R29, [R1+0x30d8] ;  /* 0x0030d800011d7983 */ /* 0x000ea20000300800 */
[----:B------:R-:W1:Y:S03]  /*306d0*/  LDC R67, c[0x0][0x3a8] ;  /* 0x0000ea00ff437b82 */ /* 0x000e660000000800 */
[----:B------:R0:W2:Y:S02]  /*306e0*/  @!P2 LDG.E.U8 R94, desc[UR6][R38.64] ;  /* 0x00000006265ea981 */ /* 0x0000a4000c1e1100 */
[----:B0-----:R-:W-:-:S02]  /*306f0*/  @!P2 IMAD.MOV.U32 R38, RZ, RZ, R71 ;  /* 0x000000ffff26a224 */ /* 0x001fc400078e0047 */
[----:B------:R-:W-:-:S05]  /*30700*/  @!P2 IMAD.MOV.U32 R39, RZ, RZ, R70 ;  /* 0x000000ffff27a224 */ /* 0x000fca00078e0046 */
[----:B------:R0:W2:Y:S02]  /*30710*/  @!P2 LDG.E.U8 R92, desc[UR6][R38.64] ;  /* 0x00000006265ca981 */ /* 0x0000a4000c1e1100 */
[----:B0-----:R-:W-:Y:S02]  /*30720*/  @!P2 IMAD.MOV.U32 R38, RZ, RZ, R132 ;  /* 0x000000ffff26a224 */ /* 0x001fe400078e0084 */
[----:B------:R-:W-:-:S05]  /*30730*/  @!P2 IMAD.MOV.U32 R39, RZ, RZ, R34 ;  /* 0x000000ffff27a224 */ /* 0x000fca00078e0022 */
[----:B------:R0:W3:Y:S02]  /*30740*/  @!P2 LDG.E.U8 R93, desc[UR6][R38.64] ;  /* 0x00000006265da981 */ /* 0x0000e4000c1e1100 */
[----:B0-----:R-:W-:Y:S02]  /*30750*/  @!P4 IMAD.MOV.U32 R38, RZ, RZ, R37 ;  /* 0x000000ffff26c224 */ /* 0x001fe400078e0025 */
[----:B------:R-:W-:-:S05]  /*30760*/  @!P4 IMAD.MOV.U32 R39, RZ, RZ, R33 ;  /* 0x000000ffff27c224 */ /* 0x000fca00078e0021 */
[----:B------:R0:W3:Y:S04]  /*30770*/  @!P4 LDG.E.U8 R95, desc[UR6][R38.64] ;  /* 0x00000006265fc981 */ /* 0x0000e8000c1e1100 */
[----:B------:R-:W-:Y:S04]  /*30780*/  STL [R1+0x3a4], R105 ;  /* 0x0003a46901007387 */ /* 0x000fe80000100800 */
[----:B------:R-:W3:Y:S04]  /*30790*/  LDL.LU R28, [R1+0x30d4] ;  /* 0x0030d400011c7983 */ /* 0x000ee80000300800 */
[----:B------:R-:W3:Y:S04]  /*307a0*/  LDL.LU R27, [R1+0x30d0] ;  /* 0x0030d000011b7983 */ /* 0x000ee80000300800 */
[----:B------:R-:W3:Y:S04]  /*307b0*/  LDL.LU R25, [R1+0x30cc] ;  /* 0x0030cc0001197983 */ /* 0x000ee80000300800 */
[----:B------:R-:W3:Y:S04]  /*307c0*/  LDL.LU R26, [R1+0x30c8] ;  /* 0x0030c800011a7983 */ /* 0x000ee80000300800 */
[----:B------:R-:W-:Y:S04]  /*307d0*/  STL [R1+0x39c], R104 ;  /* 0x00039c6801007387 */ /* 0x000fe80000100800 */
[----:B------:R-:W3:Y:S04]  /*307e0*/  LDL.LU R24, [R1+0x30c4] ;  /* 0x0030c40001187983 */ /* 0x000ee80000300800 */
[----:B------:R-:W3:Y:S04]  /*307f0*/  LDL.LU R23, [R1+0x30c0] ;  /* 0x0030c00001177983 */ /* 0x000ee80000300800 */
[----:B------:R-:W-:Y:S04]  /*30800*/  STL [R1+0x498], R103 ;  /* 0x0004986701007387 */ /* 0x000fe80000100800 */
[----:B------:R-:W-:Y:S04]  /*30810*/  STL [R1+0x494], R102 ;  /* 0x0004946601007387 */ /* 0x000fe80000100800 */
[----:B------:R-:W3:Y:S04]  /*30820*/  LDL.LU R22, [R1+0x30bc] ;  /* 0x0030bc0001167983 */ /* 0x000ee80000300800 */
[----:B------:R-:W3:Y:S04]  /*30830*/  LDL.LU R21, [R1+0x30b8] ;  /* 0x0030b80001157983 */ /* 0x000ee80000300800 */
[----:B------:R-:W3:Y:S04]  /*30840*/  LDL.LU R19, [R1+0x30b4] ;  /* 0x0030b40001137983 */ /* 0x000ee80000300800 */
[----:B------:R-:W3:Y:S04]  /*30850*/  LDL.LU R20, [R1+0x30b0] ;  /* 0x0030b00001147983 */ /* 0x000ee80000300800 */
[----:B------:R-:W3:Y:S04]  /*30860*/  LDL.LU R18, [R1+0x30ac] ;  /* 0x0030ac0001127983 */ /* 0x000ee80000300800 */
[----:B------:R-:W-:Y:S04]  /*30870*/  STL [R1+0x48c], R101 ;  /* 0x00048c6501007387 */ /* 0x000fe80000100800 */
[----:B------:R-:W3:Y:S04]  /*30880*/  LDL.LU R17, [R1+0x30a8] ;  /* 0x0030a80001117983 */ /* 0x000ee80000300800 */
[----:B------:R-:W3:Y:S04]  /*30890*/  LDL.LU R16, [R1+0x30a4] ;  /* 0x0030a40001107983 */ /* 0x000ee80000300800 */
[----:B------:R-:W3:Y:S04]  /*308a0*/  LDL.LU R15, [R1+0x30a0] ;  /* 0x0030a000010f7983 */ /* 0x000ee80000300800 */
[----:B------:R-:W3:Y:S04]  /*308b0*/  LDL.LU R14, [R1+0x309c] ;  /* 0x00309c00010e7983 */ /* 0x000ee80000300800 */
[----:B------:R-:W3:Y:S04]  /*308c0*/  LDL.LU R13, [R1+0x3098] ;  /* 0x00309800010d7983 */ /* 0x000ee80000300800 */
[----:B------:R-:W3:Y:S04]  /*308d0*/  LDL.LU R11, [R1+0x3094] ;  /* 0x00309400010b7983 */ /* 0x000ee80000300800 */
[----:B------:R-:W3:Y:S04]  /*308e0*/  LDL.LU R12, [R1+0x3090] ;  /* 0x00309000010c7983 */ /* 0x000ee80000300800 */
[----:B------:R-:W3:Y:S01]  /*308f0*/  LDL.LU R10, [R1+0x308c] ;  /* 0x00308c00010a7983 */ /* 0x000ee20000300800 */
[----:B-1----:R-:W-:-:S03]  /*30900*/  IMAD R108, R67, 0xdc, RZ ;  /* 0x000000dc436c7824 */ /* 0x002fc600078e02ff */
[----:B------:R-:W3:Y:S04]  /*30910*/  LDL.LU R70, [R1+0x3088] ;  /* 0x0030880001467983 */ /* 0x000ee80000300800 */
[----:B------:R-:W3:Y:S01]  /*30920*/  LDL.LU R71, [R1+0x3084] ;  /* 0x0030840001477983 */ /* 0x000ee20000300800 */
[----:B------:R-:W-:Y:S01]  /*30930*/  SHF.R.S32.HI R109, RZ, 0x1f, R108 ;  /* 0x0000001fff6d7819 */ /* 0x000fe2000001146c */
[----:B------:R-:W-:Y:S01]  /*30940*/  VIADD R35, R68, 0xffffff02 ;  /* 0xffffff0244237836 */ /* 0x000fe20000000000 */
[----:B------:R-:W-:-:S04]  /*30950*/  PRMT R36, RZ, 0x7610, R36 ;  /* 0x00007610ff247816 */ /* 0x000fc80000000024 */
[----:B------:R-:W-:Y:S01]  /*30960*/  ISETP.GE.U32.AND P1, PT, R35, 0x7ffffe03, PT ;  /* 0x7ffffe032300780c */ /* 0x000fe20003f26070 */
[----:B------:R-:W-:-:S05]  /*30970*/  VIADD R35, R68, 0xffffff22 ;  /* 0xffffff2244237836 */ /* 0x000fca0000000000 */
[----:B------:R-:W-:Y:S02]  /*30980*/  ISETP.GE.U32.AND P6, PT, R35, 0x7ffffe23, PT ;  /* 0x7ffffe232300780c */ /* 0x000fe40003fc6070 */
[----:B------:R-:W-:Y:S02]  /*30990*/  PRMT R35, RZ, 0x7610, R35 ;  /* 0x00007610ff237816 */ /* 0x000fe40000000023 */
[----:B------:R-:W-:Y:S01]  /*309a0*/  PRMT R90, RZ, 0x7610, R90 ;  /* 0x00007610ff5a7816 */ /* 0x000fe2000000005a */
[----:B----4-:R-:W-:Y:S04]  /*309b0*/  STL [R1+0x3c], R100 ;  /* 0x00003c6401007387 */ /* 0x010fe80000100800 */
[----:B--2---:R1:W-:Y:S04]  /*309c0*/  STL [R1+0x104], R92 ;  /* 0x0001045c01007387 */ /* 0x0043e80000100800 */
[----:B------:R-:W2:Y:S04]  /*309d0*/  LDL.LU R34, [R1+0x3080] ;  /* 0x0030800001227983 */ /* 0x000ea80000300800 */
[----:B------:R-:W-:Y:S04]  /*309e0*/  STL [R1+0x38], R99 ;  /* 0x0000386301007387 */ /* 0x000fe80000100800 */
[----:B------:R-:W4:Y:S01]  /*309f0*/  LDL.LU R132, [R1+0x307c] ;  /* 0x00307c0001847983 */ /* 0x000f220000300800 */
[----:B-1----:R-:W-:-:S05]  /*30a00*/  IADD3 R92, P5, PT, R108, R3, RZ ;  /* 0x000000036c5c7210 */ /* 0x002fca0007fbe0ff */
[----:B------:R-:W-:Y:S04]  /*30a10*/  STL [R1+0x28a8], R92 ;  /* 0x0028a85c01007387 */ /* 0x000fe80000100800 */
[----:B------:R1:W-:Y:S04]  /*30a20*/  STL [R1+0x108], R94 ;  /* 0x0001085e01007387 */ /* 0x0003e80000100800 */
[----:B------:R-:W-:Y:S04]  /*30a30*/  STL [R1+0x34], R98 ;  /* 0x0000346201007387 */ /* 0x000fe80000100800 */
[----:B---3--:R3:W-:Y:S04]  /*30a40*/  STL [R1+0x100], R93 ;  /* 0x0001005d01007387 */ /* 0x0087e80000100800 */
[----:B------:R-:W-:Y:S04]  /*30a50*/  STL [R1+0x30], R97 ;  /* 0x0000306101007387 */ /* 0x000fe80000100800 */
[----:B------:R-:W2:Y:S04]  /*30a60*/  LDL.LU R33, [R1+0x3078] ;  /* 0x0030780001217983 */ /* 0x000ea80000300800 */
[----:B------:R-:W2:Y:S01]  /*30a70*/  LDL.LU R37, [R1+0x3074] ;  /* 0x0030740001257983 */ /* 0x000ea20000300800 */
[----:B-1----:R-:W-:Y:S01]  /*30a80*/  IMAD.X R94, R109, 0x1, R7, P5 ;  /* 0x000000016d5e7824 */ /* 0x002fe200028e0607 */
[----:B---3--:R-:W-:Y:S01]  /*30a90*/  IADD3 R93, P2, PT, R108, R4, RZ ;  /* 0x000000046c5d7210 */ /* 0x008fe20007f5e0ff */
[----:B0-----:R-:W-:-:S03]  /*30aa0*/  @!P4 IMAD.MOV.U32 R38, RZ, RZ, R92 ;  /* 0x000000ffff26c224 */ /* 0x001fc600078e005c */
[----:B------:R-:W-:Y:S04]  /*30ab0*/  STL [R1+0x28a4], R94 ;  /* 0x0028a45e01007387 */ /* 0x000fe80000100800 */
[----:B------:R-:W-:Y:S01]  /*30ac0*/  STL [R1+0x10c], R96 ;  /* 0x00010c6001007387 */ /* 0x000fe20000100800 */
[----:B------:R-:W-:-:S03]  /*30ad0*/  @!P4 IMAD.MOV.U32 R39, RZ, RZ, R94 ;  /* 0x000000ffff27c224 */ /* 0x000fc600078e005e */
[----:B------:R-:W-:Y:S04]  /*30ae0*/  STL [R1+0x28b0], R93 ;  /* 0x0028b05d01007387 */ /* 0x000fe80000100800 */
[----:B------:R0:W-:Y:S04]  /*30af0*/  STL [R1+0x1ec], R95 ;  /* 0x0001ec5f01007387 */ /* 0x0001e80000100800 */
[----:B------:R1:W3:Y:S01]  /*30b00*/  @!P4 LDG.E.U8 R36, desc[UR6][R38.64] ;  /* 0x000000062624c981 */ /* 0x0002e2000c1e1100 */
[----:B0-----:R-:W-:Y:S01]  /*30b10*/  IMAD.X R95, R109, 0x1, R8, P2 ;  /* 0x000000016d5f7824 */ /* 0x001fe200010e0608 */
[----:B------:R-:W-:Y:S01]  /*30b20*/  IADD3 R92, P2, PT, R108, R5, RZ ;  /* 0x000000056c5c7210 */ /* 0x000fe20007f5e0ff */
[----:B-1----:R-:W-:-:S02]  /*30b30*/  @!P4 IMAD.MOV.U32 R38, RZ, RZ, R93 ;  /* 0x000000ffff26c224 */ /* 0x002fc400078e005d */
[----:B------:R-:W-:Y:S02]  /*30b40*/  @!P4 IMAD.MOV.U32 R39, RZ, RZ, R95 ;  /* 0x000000ffff27c224 */ /* 0x000fe400078e005f */
[----:B------:R-:W-:-:S03]  /*30b50*/  IMAD.X R94, R109, 0x1, R9, P2 ;  /* 0x000000016d5e7824 */ /* 0x000fc600010e0609 */
[----:B------:R0:W2:Y:S02]  /*30b60*/  @!P4 LDG.E.U8 R35, desc[UR6][R38.64] ;  /* 0x000000062623c981 */ /* 0x0000a4000c1e1100 */
[----:B0-----:R-:W-:Y:S02]  /*30b70*/  @!P4 IMAD.MOV.U32 R38, RZ, RZ, R92 ;  /* 0x000000ffff26c224 */ /* 0x001fe400078e005c */
[----:B------:R-:W-:-:S05]  /*30b80*/  @!P4 IMAD.MOV.U32 R39, RZ, RZ, R94 ;  /* 0x000000ffff27c224 */ /* 0x000fca00078e005e */
[----:B------:R0:W4:Y:S01]  /*30b90*/  @!P4 LDG.E.U8 R90, desc[UR6][R38.64] ;  /* 0x00000006265ac981 */ /* 0x000122000c1e1100 */
[----:B------:R-:W-:Y:S01]  /*30ba0*/  PRMT R91, RZ, 0x7610, R91 ;  /* 0x00007610ff5b7816 */ /* 0x000fe2000000005b */
[----:B0-----:R-:W-:Y:S01]  /*30bb0*/  VIADD R38, R68, 0xffffff04 ;  /* 0xffffff0444267836 */ /* 0x001fe20000000000 */
[----:B------:R-:W-:Y:S01]  /*30bc0*/  PRMT R88, RZ, 0x7610, R88 ;  /* 0x00007610ff587816 */ /* 0x000fe20000000058 */
[----:B---3--:R0:W-:Y:S04]  /*30bd0*/  STL [R1+0x1e8], R36 ;  /* 0x0001e82401007387 */ /* 0x0081e80000100800 */
[----:B------:R-:W-:Y:S04]  /*30be0*/  STL [R1+0x28ac], R95 ;  /* 0x0028ac5f01007387 */ /* 0x000fe80000100800 */
[----:B------:R-:W-:Y:S01]  /*30bf0*/  STL [R1+0x28b8], R92 ;  /* 0x0028b85c01007387 */ /* 0x000fe20000100800 */
[----:B0-----:R-:W-:-:S05]  /*30c00*/  IMAD R36, R67, 0xfd, RZ ;  /* 0x000000fd43247824 */ /* 0x001fca00078e02ff */
[----:B------:R-:W-:Y:S01]  /*30c10*/  IADD3 R93, P2, PT, R36, R2, RZ ;  /* 0x00000002245d7210 */ /* 0x000fe20007f5e0ff */
[----:B--2---:R0:W-:Y:S04]  /*30c20*/  STL [R1+0x1e4], R35 ;  /* 0x0001e42301007387 */ /* 0x0041e80000100800 */
[----:B------:R1:W-:Y:S04]  /*30c30*/  STL [R1+0x28b4], R94 ;  /* 0x0028b45e01007387 */ /* 0x0003e80000100800 */
[----:B------:R-:W-:Y:S01]  /*30c40*/  STL [R1+0x2c88], R93 ;  /* 0x002c885d01007387 */ /* 0x000fe20000100800 */
[----:B0-----:R-:W-:-:S05]  /*30c50*/  SHF.R.S32.HI R35, RZ, 0x1f, R36 ;  /* 0x0000001fff237819 */ /* 0x001fca0000011424 */
[----:B-1----:R-:W-:Y:S01]  /*30c60*/  IMAD.X R94, R35, 0x1, R6, P2 ;  /* 0x00000001235e7824 */ /* 0x002fe200010e0606 */
[----:B----4-:R0:W-:Y:S01]  /*30c70*/  STL [R1+0x1e0], R90 ;  /* 0x0001e05a01007387 */ /* 0x0101e20000100800 */
[----:B------:R-:W-:Y:S01]  /*30c80*/  ISETP.GE.U32.AND P2, PT, R38, 0x7ffffe05, PT ;  /* 0x7ffffe052600780c */ /* 0x000fe20003f46070 */
[----:B------:R-:W-:Y:S02]  /*30c90*/  @!P1 IMAD.MOV.U32 R38, RZ, RZ, R93 ;  /* 0x000000ffff269224 */ /* 0x000fe400078e005d */
[----:B------:R-:W-:-:S05]  /*30ca0*/  @!P1 IMAD.MOV.U32 R39, RZ, RZ, R94 ;  /* 0x000000ffff279224 */ /* 0x000fca00078e005e */
[----:B------:R1:W2:Y:S01]  /*30cb0*/  @!P1 LDG.E.U8 R91, desc[UR6][R38.64] ;  /* 0x00000006265b9981 */ /* 0x0002a2000c1e1100 */
[----:B0-----:R-:W-:-:S05]  /*30cc0*/  IADD3 R90, P4, PT, R36, R3, RZ ;  /* 0x00000003245a7210 */ /* 0x001fca0007f9e0ff */
[----:B------:R-:W-:Y:S02]  /*30cd0*/  IMAD.X R92, R35, 0x1, R7, P4 ;  /* 0x00000001235c7824 */ /* 0x000fe400020e0607 */
[----:B-1----:R-:W-:Y:S02]  /*30ce0*/  @!P1 IMAD.MOV.U32 R38, RZ, RZ, R90 ;  /* 0x000000ffff269224 */ /* 0x002fe400078e005a */
[----:B------:R-:W-:-:S05]  /*30cf0*/  @!P1 IMAD.MOV.U32 R39, RZ, RZ, R92 ;  /* 0x000000ffff279224 */ /* 0x000fca00078e005c */
[----:B------:R-:W3:Y:S04]  /*30d00*/  @!P1 LDG.E.U8 R88, desc[UR6][R38.64] ;  /* 0x0000000626589981 */ /* 0x000ee8000c1e1100 */
[----:B------:R-:W-:Y:S04]  /*30d10*/  STL [R1+0x2c90], R90 ;  /* 0x002c905a01007387 */ /* 0x000fe80000100800 */
[----:B------:R-:W-:Y:S04]  /*30d20*/  STL [R1+0x2c84], R94 ;  /* 0x002c845e01007387 */ /* 0x000fe80000100800 */
[----:B------:R-:W-:Y:S01]  /*30d30*/  STL [R1+0x2c8c], R92 ;  /* 0x002c8c5c01007387 */ /* 0x000fe20000100800 */
[----:B------:R-:W-:-:S02]  /*30d40*/  PRMT R89, RZ, 0x7610, R89 ;  /* 0x00007610ff597816 */ /* 0x000fc40000000059 */
[----:B------:R-:W-:Y:S01]  /*30d50*/  PRMT R86, RZ, 0x7610, R86 ;  /* 0x00007610ff567816 */ /* 0x000fe20000000056 */
[----:B--2---:R0:W-:Y:S02]  /*30d60*/  STL [R1+0x35c], R91 ;  /* 0x00035c5b01007387 */ /* 0x0041e40000100800 */
[----:B0-----:R-:W-:-:S05]  /*30d70*/  IADD3 R91, P5, PT, R36, R4, RZ ;  /* 0x00000004245b7210 */ /* 0x001fca0007fbe0ff */
[----:B------:R-:W-:Y:S01]  /*30d80*/  IMAD.X R92, R35, 0x1, R8, P5 ;  /* 0x00000001235c7824 */ /* 0x000fe200028e0608 */
[----:B---3--:R0:W-:Y:S01]  /*30d90*/  STL [R1+0x358], R88 ;  /* 0x0003585801007387 */ /* 0x0081e20000100800 */
[----:B------:R-:W-:Y:S02]  /*30da0*/  @!P1 IMAD.MOV.U32 R38, RZ, RZ, R91 ;  /* 0x000000ffff269224 */ /* 0x000fe400078e005b */
[----:B------:R-:W-:-:S05]  /*30db0*/  @!P1 IMAD.MOV.U32 R39, RZ, RZ, R92 ;  /* 0x000000ffff279224 */ /* 0x000fca00078e005c */
[----:B------:R1:W2:Y:S01]  /*30dc0*/  @!P1 LDG.E.U8 R89, desc[UR6][R38.64] ;  /* 0x0000000626599981 */ /* 0x0002a2000c1e1100 */
[----:B0-----:R-:W-:-:S05]  /*30dd0*/  IADD3 R88, P4, PT, R36, R5, RZ ;  /* 0x0000000524587210 */ /* 0x001fca0007f9e0ff */
[----:B------:R-:W-:Y:S02]  /*30de0*/  IMAD.X R90, R35, 0x1, R9, P4 ;  /* 0x00000001235a7824 */ /* 0x000fe400020e0609 */
[----:B-1----:R-:W-:Y:S02]  /*30df0*/  @!P1 IMAD.MOV.U32 R38, RZ, RZ, R88 ;  /* 0x000000ffff269224 */ /* 0x002fe400078e0058 */
[----:B------:R-:W-:-:S05]  /*30e00*/  @!P1 IMAD.MOV.U32 R39, RZ, RZ, R90 ;  /* 0x000000ffff279224 */ /* 0x000fca00078e005a */
[----:B------:R0:W3:Y:S04]  /*30e10*/  @!P1 LDG.E.U8 R86, desc[UR6][R38.64] ;  /* 0x0000000626569981 */ /* 0x0000e8000c1e1100 */
[----:B------:R-:W-:Y:S01]  /*30e20*/  STL [R1+0x28d8], R91 ;  /* 0x0028d85b01007387 */ /* 0x000fe20000100800 */
[----:B------:R-:W-:-:S03]  /*30e30*/  IMAD R36, R67, 0xdd, RZ ;  /* 0x000000dd43247824 */ /* 0x000fc600078e02ff */
[----:B------:R-:W-:Y:S04]  /*30e40*/  STL [R1+0x28d0], R88 ;  /* 0x0028d05801007387 */ /* 0x000fe80000100800 */
[----:B------:R-:W-:Y:S04]  /*30e50*/  STL [R1+0x28d4], R92 ;  /* 0x0028d45c01007387 */ /* 0x000fe80000100800 */
[----:B------:R-:W-:Y:S01]  /*30e60*/  STL [R1+0x28cc], R90 ;  /* 0x0028cc5a01007387 */ /* 0x000fe20000100800 */
[----:B------:R-:W-:Y:S01]  /*30e70*/  SHF.R.S32.HI R35, RZ, 0x1f, R36 ;  /* 0x0000001fff237819 */ /* 0x000fe20000011424 */
[----:B0-----:R-:W-:Y:S01]  /*30e80*/  VIADD R38, R68, 0xffffff06 ;  /* 0xffffff0644267836 */ /* 0x001fe20000000000 */
[----:B------:R-:W-:-:S04]  /*30e90*/  PRMT R87, RZ, 0x7610, R87 ;  /* 0x00007610ff577816 */ /* 0x000fc80000000057 */
[----:B------:R-:W-:Y:S02]  /*30ea0*/  ISETP.GE.U32.AND P1, PT, R38, 0x7ffffe07, PT ;  /* 0x7ffffe072600780c */ /* 0x000fe40003f26070 */
[----:B------:R-:W-:Y:S01]  /*30eb0*/  PRMT R84, RZ, 0x7610, R84 ;  /* 0x00007610ff547816 */ /* 0x000fe20000000054 */
[----:B--2---:R0:W-:Y:S02]  /*30ec0*/  STL [R1+0x354], R89 ;  /* 0x0003545901007387 */ /* 0x0041e40000100800 */
[----:B0-----:R-:W-:-:S05]  /*30ed0*/  IADD3 R89, P4, PT, R36, R2, RZ ;  /* 0x0000000224597210 */ /* 0x001fca0007f9e0ff */
[----:B------:R-:W-:Y:S01]  /*30ee0*/  STL [R1+0x28c0], R89 ;  /* 0x0028c05901007387 */ /* 0x000fe20000100800 */
[----:B------:R-:W-:-:S03]  /*30ef0*/  IMAD.X R90, R35, 0x1, R6, P4 ;  /* 0x00000001235a7824 */ /* 0x000fc600020e0606 */
        /* <DEDUP_REMOVED lines=33> */
[----:B------:R-:W-:-:S02]  /*31110*/  PRMT R83, RZ, 0x7610, R83 ;  /* 0x00007610ff537816 */ /* 0x000fc40000000053 */
[----:B------:R-:W-:Y:S01]  /*31120*/  PRMT R80, RZ, 0x7610, R80 ;  /* 0x00007610ff507816 */ /* 0x000fe20000000050 */
[----:B--2---:R0:W-:Y:S02]  /*31130*/  STL [R1+0x2b4], R85 ;  /* 0x0002b45501007387 */ /* 0x0041e40000100800 */
[----:B0-----:R-:W-:-:S05]  /*31140*/  IADD3 R85, P4, PT, R36, R2, RZ ;  /* 0x0000000224557210 */ /* 0x001fca0007f9e0ff */
[----:B------:R-:W-:Y:S01]  /*31150*/  STL [R1+0x2c78], R85 ;  /* 0x002c785501007387 */ /* 0x000fe20000100800 */
[----:B------:R-:W-:-:S03]  /*31160*/  IMAD.X R86, R35, 0x1, R6, P4 ;  /* 0x0000000123567824 */ /* 0x000fc600020e0606 */
[----:B---3--:R0:W-:Y:S01]  /*31170*/  STL [R1+0x2b0], R82 ;  /* 0x0002b05201007387 */ /* 0x0081e20000100800 */
        /* <DEDUP_REMOVED lines=35> */
[----:B------:R-:W-:Y:S02]  /*313b0*/  PRMT R114, RZ, 0x7610, R114 ;  /* 0x00007610ff727816 */ /* 0x000fe40000000072 */
[----:B------:R-:W-:Y:S02]  /*313c0*/  PRMT R113, RZ, 0x7610, R113 ;  /* 0x00007610ff717816 */ /* 0x000fe40000000071 */
[----:B------:R-:W-:Y:S02]  /*313d0*/  PRMT R112, RZ, 0x7610, R112 ;  /* 0x00007610ff707816 */ /* 0x000fe40000000070 */
[----:B------:R-:W-:Y:S02]  /*313e0*/  PRMT R17, RZ, 0x7610, R17 ;  /* 0x00007610ff117816 */ /* 0x000fe40000000011 */
[----:B------:R-:W-:-:S02]  /*313f0*/  PRMT R14, RZ, 0x7610, R14 ;  /* 0x00007610ff0e7816 */ /* 0x000fc4000000000e */
[----:B------:R-:W-:Y:S01]  /*31400*/  PRMT R15, RZ, 0x7610, R15 ;  /* 0x00007610ff0f7816 */ /* 0x000fe2000000000f */
[----:B--2---:R0:W-:Y:S02]  /*31410*/  STL [R1+0x1a4], R81 ;  /* 0x0001a45101007387 */ /* 0x0041e40000100800 */
[----:B0-----:R-:W-:-:S05]  /*31420*/  IADD3 R81, P5, PT, R36, R2, RZ ;  /* 0x0000000224517210 */ /* 0x001fca0007fbe0ff */
[----:B------:R-:W-:Y:S04]  /*31430*/  STL [R1+0x2c68], R81 ;  /* 0x002c685101007387 */ /* 0x000fe80000100800 */
[----:B---3--:R0:W-:Y:S01]  /*31440*/  STL [R1+0x1a0], R78 ;  /* 0x0001a04e01007387 */ /* 0x0081e20000100800 */
[----:B------:R-:W-:Y:S02]  /*31450*/  IMAD.X R82, R35, 0x1, R6, P5 ;  /* 0x0000000123527824 */ /* 0x000fe400028e0606 */
[----:B------:R-:W-:Y:S02]  /*31460*/  @!P1 IMAD.MOV.U32 R38, RZ, RZ, R81 ;  /* 0x000000ffff269224 */ /* 0x000fe400078e0051 */
[----:B------:R-:W-:Y:S01]  /*31470*/  @!P1 IMAD.MOV.U32 R39, RZ, RZ, R82 ;  /* 0x000000ffff279224 */ /* 0x000fe200078e0052 */
[----:B0-----:R-:W-:-:S04]  /*31480*/  IADD3 R78, P6, PT, R36, R3, RZ ;  /* 0x00000003244e7210 */ /* 0x001fc80007fde0ff */
[----:B------:R0:W2:Y:S01]  /*31490*/  @!P1 LDG.E.U8 R115, desc[UR6][R38.64] ;  /* 0x0000000626739981 */ /* 0x0000a2000c1e1100 */
[C---:B------:R-:W-:Y:S01]  /*314a0*/  IMAD.X R80, R35.reuse, 0x1, R7, P6 ;  /* 0x0000000123507824 */ /* 0x040fe200030e0607 */
[C---:B------:R-:W-:Y:S02]  /*314b0*/  IADD3 R81, P6, PT, R36.reuse, R4, RZ ;  /* 0x0000000424517210 */ /* 0x040fe40007fde0ff */
[----:B------:R1:W-:Y:S04]  /*314c0*/  STL [R1+0x2c70], R78 ;  /* 0x002c704e01007387 */ /* 0x0003e80000100800 */
[----:B------:R3:W-:Y:S01]  /*314d0*/  STL [R1+0x2c64], R82 ;  /* 0x002c645201007387 */ /* 0x0007e20000100800 */
[----:B0-----:R-:W-:Y:S02]  /*314e0*/  @!P1 IMAD.MOV.U32 R38, RZ, RZ, R78 ;  /* 0x000000ffff269224 */ /* 0x001fe400078e004e */
[----:B------:R-:W-:Y:S01]  /*314f0*/  @!P1 IMAD.MOV.U32 R39, RZ, RZ, R80 ;  /* 0x000000ffff279224 */ /* 0x000fe200078e0050 */
[----:B------:R0:W-:Y:S04]  /*31500*/  STL [R1+0x2c6c], R80 ;  /* 0x002c6c5001007387 */ /* 0x0001e80000100800 */
[----:B------:R4:W2:Y:S01]  /*31510*/  @!P1 LDG.E.U8 R114, desc[UR6][R38.64] ;  /* 0x0000000626729981 */ /* 0x0008a2000c1e1100 */
[----:B-1----:R-:W-:Y:S01]  /*31520*/  IADD3 R78, P5, PT, R36, R5, RZ ;  /* 0x00000005244e7210 */ /* 0x002fe20007fbe0ff */
[----:B---3--:R-:W-:-:S02]  /*31530*/  IMAD.X R82, R35, 0x1, R8, P6 ;  /* 0x0000000123527824 */ /* 0x008fc400030e0608 */
[----:B------:R-:W-:Y:S02]  /*31540*/  IMAD R36, R67, 0xf7, RZ ;  /* 0x000000f743247824 */ /* 0x000fe400078e02ff */
[----:B0-----:R-:W-:Y:S02]  /*31550*/  IMAD.X R80, R35, 0x1, R9, P5 ;  /* 0x0000000123507824 */ /* 0x001fe400028e0609 */
[----:B----4-:R-:W-:Y:S02]  /*31560*/  @!P1 IMAD.MOV.U32 R38, RZ, RZ, R81 ;  /* 0x000000ffff269224 */ /* 0x010fe400078e0051 */
[----:B------:R-:W-:Y:S01]  /*31570*/  @!P1 IMAD.MOV.U32 R39, RZ, RZ, R82 ;  /* 0x000000ffff279224 */ /* 0x000fe200078e0052 */
[----:B------:R0:W-:Y:S04]  /*31580*/  STL [R1+0x2910], R81 ;  /* 0x0029105101007387 */ /* 0x0001e80000100800 */
[----:B------:R1:W3:Y:S01]  /*31590*/  @!P1 LDG.E.U8 R113, desc[UR6][R38.64] ;  /* 0x0000000626719981 */ /* 0x0002e2000c1e1100 */
[----:B------:R-:W-:-:S03]  /*315a0*/  SHF.R.S32.HI R35, RZ, 0x1f, R36 ;  /* 0x0000001fff237819 */ /* 0x000fc60000011424 */
[----:B------:R4:W-:Y:S01]  /*315b0*/  STL [R1+0x2908], R78 ;  /* 0x0029084e01007387 */ /* 0x0009e20000100800 */
[C---:B0-----:R-:W-:Y:S01]  /*315c0*/  IADD3 R81, P5, PT, R36.reuse, R2, RZ ;  /* 0x0000000224517210 */ /* 0x041fe20007fbe0ff */
[----:B-1----:R-:W-:Y:S02]  /*315d0*/  @!P1 IMAD.MOV.U32 R38, RZ, RZ, R78 ;  /* 0x000000ffff269224 */ /* 0x002fe400078e004e */
[----:B------:R-:W-:Y:S01]  /*315e0*/  @!P1 IMAD.MOV.U32 R39, RZ, RZ, R80 ;  /* 0x000000ffff279224 */ /* 0x000fe200078e0050 */
[----:B------:R0:W-:Y:S04]  /*315f0*/  STL [R1+0x290c], R82 ;  /* 0x00290c5201007387 */ /* 0x0001e80000100800 */
[----:B------:R1:W2:Y:S01]  /*31600*/  @!P1 LDG.E.U8 R112, desc[UR6][R38.64] ;  /* 0x0000000626709981 */ /* 0x0002a2000c1e1100 */
[----:B----4-:R-:W-:Y:S01]  /*31610*/  IADD3 R78, P6, PT, R36, R3, RZ ;  /* 0x00000003244e7210 */ /* 0x010fe20007fde0ff */
[----:B0-----:R-:W-:-:S02]  /*31620*/  IMAD.X R82, R35, 0x1, R6, P5 ;  /* 0x0000000123527824 */ /* 0x001fc400028e0606 */
[----:B-1----:R-:W-:Y:S02]  /*31630*/  VIADD R38, R68, 0xffffff0a ;  /* 0xffffff0a44267836 */ /* 0x002fe40000000000 */
[----:B------:R-:W-:Y:S01]  /*31640*/  @!P4 IMAD.MOV.U32 R39, RZ, RZ, R82 ;  /* 0x000000ffff27c224 */ /* 0x000fe200078e0052 */
[----:B------:R0:W-:Y:S02]  /*31650*/  STL [R1+0x2904], R80 ;  /* 0x0029045001007387 */ /* 0x0001e40000100800 */
[----:B------:R-:W-:Y:S01]  /*31660*/  ISETP.GE.U32.AND P1, PT, R38, 0x7ffffe0b, PT ;  /* 0x7ffffe0b2600780c */ /* 0x000fe20003f26070 */
[----:B------:R-:W-:Y:S02]  /*31670*/  @!P4 IMAD.MOV.U32 R38, RZ, RZ, R81 ;  /* 0x000000ffff26c224 */ /* 0x000fe400078e0051 */
[----:B0-----:R-:W-:-:S03]  /*31680*/  IMAD.X R80, R35, 0x1, R7, P6 ;  /* 0x0000000123507824 */ /* 0x001fc600030e0607 */
[----:B------:R0:W4:Y:S04]  /*31690*/  @!P4 LDG.E.U8 R17, desc[UR6][R38.64] ;  /* 0x000000062611c981 */ /* 0x000128000c1e1100 */
[----:B------:R1:W-:Y:S04]  /*316a0*/  STL [R1+0x2c38], R81 ;  /* 0x002c385101007387 */ /* 0x0003e80000100800 */
[----:B------:R-:W-:Y:S04]  /*316b0*/  STL [R1+0x2c40], R78 ;  /* 0x002c404e01007387 */ /* 0x000fe80000100800 */
[----:B------:R1:W-:Y:S01]  /*316c0*/  STL [R1+0x2c34], R82 ;  /* 0x002c345201007387 */ /* 0x0003e20000100800 */
[----:B0-----:R-:W-:-:S02]  /*316d0*/  @!P4 IMAD.MOV.U32 R38, RZ, RZ, R78 ;  /* 0x000000ffff26c224 */ /* 0x001fc400078e004e */
[----:B------:R-:W-:Y:S01]  /*316e0*/  @!P4 IMAD.MOV.U32 R39, RZ, RZ, R80 ;  /* 0x000000ffff27c224 */ /* 0x000fe200078e0050 */
[----:B-1----:R-:W-:-:S04]  /*316f0*/  IADD3 R81, P6, PT, R36, R4, RZ ;  /* 0x0000000424517210 */ /* 0x002fc80007fde0ff */
[----:B------:R0:W2:Y:S01]  /*31700*/  @!P4 LDG.E.U8 R14, desc[UR6][R38.64] ;  /* 0x00000006260ec981 */ /* 0x0000a2000c1e1100 */
[----:B------:R-:W-:Y:S02]  /*31710*/  IMAD.X R82, R35, 0x1, R8, P6 ;  /* 0x0000000123527824 */ /* 0x000fe400030e0608 */
[----:B0-----:R-:W-:Y:S02]  /*31720*/  @!P4 IMAD.MOV.U32 R38, RZ, RZ, R81 ;  /* 0x000000ffff26c224 */ /* 0x001fe400078e0051 */
[----:B------:R-:W-:-:S05]  /*31730*/  @!P4 IMAD.MOV.U32 R39, RZ, RZ, R82 ;  /* 0x000000ffff27c224 */ /* 0x000fca00078e0052 */
[----:B------:R0:W3:Y:S01]  /*31740*/  @!P4 LDG.E.U8 R15, desc[UR6][R38.64] ;  /* 0x00000006260fc981 */ /* 0x0000e2000c1e1100 */
[----:B------:R-:W-:-:S03]  /*31750*/  IADD3 R78, P5, PT, R36, R5, RZ ;  /* 0x00000005244e7210 */ /* 0x000fc60007fbe0ff */
[----:B------:R1:W-:Y:S01]  /*31760*/  STL [R1+0x2c3c], R80 ;  /* 0x002c3c5001007387 */ /* 0x0003e20000100800 */
[----:B------:R-:W-:Y:S01]  /*31770*/  IMAD R36, R67, 0xde, RZ ;  /* 0x000000de43247824 */ /* 0x000fe200078e02ff */
[----:B------:R-:W-:Y:S01]  /*31780*/  PRMT R11, RZ, 0x7610, R11 ;  /* 0x00007610ff0b7816 */ /* 0x000fe2000000000b */
[----:B-1----:R-:W-:Y:S02]  /*31790*/  IMAD.X R80, R35, 0x1, R9, P5 ;  /* 0x0000000123507824 */ /* 0x002fe400028e0609 */
[----:B0-----:R-:W-:Y:S02]  /*317a0*/  @!P4 IMAD.MOV.U32 R38, RZ, RZ, R78 ;  /* 0x000000ffff26c224 */ /* 0x001fe400078e004e */
[----:B------:R-:W-:Y:S01]  /*317b0*/  @!P4 IMAD.MOV.U32 R39, RZ, RZ, R80 ;  /* 0x000000ffff27c224 */ /* 0x000fe200078e0050 */
[----:B------:R-:W-:-:S04]  /*317c0*/  SHF.R.S32.HI R35, RZ, 0x1f, R36 ;  /* 0x0000001fff237819 */ /* 0x000fc80000011424 */
[----:B------:R0:W3:Y:S01]  /*317d0*/  @!P4 LDG.E.U8 R11, desc[UR6][R38.64] ;  /* 0x00000006260bc981 */ /* 0x0000e2000c1e1100 */
[----:B------:R-:W-:Y:S01]  /*317e0*/  PRMT R79, RZ, 0x7610, R79 ;  /* 0x00007610ff4f7816 */ /* 0x000fe2000000004f */
[----:B0-----:R-:W-:-:S05]  /*317f0*/  VIADD R38, R68, 0xffffff0c ;  /* 0xffffff0c44267836 */ /* 0x001fca0000000000 */
[----:B------:R-:W-:Y:S02]  /*31800*/  ISETP.GE.U32.AND P4, PT, R38, 0x7ffffe0d, PT ;  /* 0x7ffffe0d2600780c */ /* 0x000fe40003f86070 */
[----:B------:R-:W-:Y:S01]  /*31810*/  PRMT R76, RZ, 0x7610, R76 ;  /* 0x00007610ff4c7816 */ /* 0x000fe2000000004c */
[----:B----4-:R-:W-:Y:S04]  /*31820*/  STL [R1+0x3018], R17 ;  /* 0x0030181101007387 */ /* 0x010fe80000100800 */
[----:B--2---:R-:W-:Y:S04]  /*31830*/  STL [R1+0x301c], R14 ;  /* 0x00301c0e01007387 */ /* 0x004fe80000100800 */
[----:B------:R0:W-:Y:S04]  /*31840*/  STL [R1+0x2928], R81 ;  /* 0x0029285101007387 */ /* 0x0001e80000100800 */
[----:B------:R1:W-:Y:S04]  /*31850*/  STL [R1+0x2920], R78 ;  /* 0x0029204e01007387 */ /* 0x0003e80000100800 */
[----:B------:R2:W-:Y:S01]  /*31860*/  STL [R1+0x2924], R82 ;  /* 0x0029245201007387 */ /* 0x0005e20000100800 */
[----:B0-----:R-:W-:-:S02]  /*31870*/  IADD3 R81, P5, PT, R36, R2, RZ ;  /* 0x0000000224517210 */ /* 0x001fc40007fbe0ff */
[----:B-1----:R-:W-:-:S03]  /*31880*/  IADD3 R78, P6, PT, R36, R3, RZ ;  /* 0x00000003244e7210 */ /* 0x002fc60007fde0ff */
[----:B--2---:R-:W-:Y:S02]  /*31890*/  IMAD.X R82, R35, 0x1, R6, P5 ;  /* 0x0000000123527824 */ /* 0x004fe400028e0606 */
[----:B------:R-:W-:Y:S01]  /*318a0*/  @!P2 IMAD.MOV.U32 R38, RZ, RZ, R81 ;  /* 0x000000ffff26a224 */ /* 0x000fe200078e0051 */
[----:B---3--:R-:W-:Y:S01]  /*318b0*/  STL [R1+0x3020], R15 ;  /* 0x0030200f01007387 */ /* 0x008fe20000100800 */
[----:B------:R-:W-:-:S03]  /*318c0*/  @!P2 IMAD.MOV.U32 R39, RZ, RZ, R82 ;  /* 0x000000ffff27a224 */ /* 0x000fc600078e0052 */
[----:B------:R0:W-:Y:S04]  /*318d0*/  STL [R1+0x291c], R80 ;  /* 0x00291c5001007387 */ /* 0x0001e80000100800 */
[----:B------:R1:W2:Y:S01]  /*318e0*/  @!P2 LDG.E.U8 R79, desc[UR6][R38.64] ;  /* 0x00000006264fa981 */ /* 0x0002a2000c1e1100 */
[----:B0-----:R-:W-:Y:S02]  /*318f0*/  IMAD.X R80, R35, 0x1, R7, P6 ;  /* 0x0000000123507824 */ /* 0x001fe400030e0607 */
[----:B-1----:R-:W-:Y:S02]  /*31900*/  @!P2 IMAD.MOV.U32 R38, RZ, RZ, R78 ;  /* 0x000000ffff26a224 */ /* 0x002fe400078e004e */
[----:B------:R-:W-:-:S05]  /*31910*/  @!P2 IMAD.MOV.U32 R39, RZ, RZ, R80 ;  /* 0x000000ffff27a224 */ /* 0x000fca00078e0050 */
[----:B------:R-:W3:Y:S04]  /*31920*/  @!P2 LDG.E.U8 R76, desc[UR6][R38.64] ;  /* 0x00000006264ca981 */ /* 0x000ee8000c1e1100 */
[----:B------:R-:W-:Y:S04]  /*31930*/  STL [R1+0x3024], R11 ;  /* 0x0030240b01007387 */ /* 0x000fe80000100800 */
[----:B------:R-:W-:Y:S04]  /*31940*/  STL [R1+0x2900], R81 ;  /* 0x0029005101007387 */ /* 0x000fe80000100800 */
        /* <DEDUP_REMOVED lines=111> */
[----:B------:R-:W-:Y:S02]  /*32040*/  PRMT R27, RZ, 0x7610, R27 ;  /* 0x00007610ff1b7816 */ /* 0x000fe4000000001b */
        /* <DEDUP_REMOVED lines=39> */
[----:B------:R-:W-:Y:S01]  /*322c0*/  @!P1 IMAD.MOV.U32 R38, RZ, RZ, R66 ;  /* 0x000000ffff269224 */ /* 0x000fe200078e0042 */
[----:B------:R1:W-:Y:S04]  /*322d0*/  STL [R1+0x2950], R66 ;  /* 0x0029504201007387 */ /* 0x0003e80000100800 */
[----:B------:R4:W2:Y:S01]  /*322e0*/  @!P1 LDG.E.U8 R29, desc[UR6][R38.64] ;  /* 0x00000006261d9981 */ /* 0x0008a2000c1e1100 */
[----:B0-----:R-:W-:-:S03]  /*322f0*/  IMAD.X R65, R35, 0x1, R7, P6 ;  /* 0x0000000123417824 */ /* 0x001fc600030e0607 */
[----:B------:R0:W-:Y:S01]  /*32300*/  STL [R1+0x2968], R63 ;  /* 0x0029683f01007387 */ /* 0x0001e20000100800 */
[C---:B-1----:R-:W-:Y:S01]  /*32310*/  IADD3 R66, P5, PT, R36.reuse, R4, RZ ;  /* 0x0000000424427210 */ /* 0x042fe20007fbe0ff */
[----:B----4-:R-:W-:Y:S02]  /*32320*/  @!P1 IMAD.MOV.U32 R38, RZ, RZ, R63 ;  /* 0x000000ffff269224 */ /* 0x010fe400078e003f */
[----:B------:R-:W-:Y:S01]  /*32330*/  @!P1 IMAD.MOV.U32 R39, RZ, RZ, R65 ;  /* 0x000000ffff279224 */ /* 0x000fe200078e0041 */
[----:B------:R1:W-:Y:S04]  /*32340*/  STL [R1+0x294c], R69 ;  /* 0x00294c4501007387 */ /* 0x0003e80000100800 */
[----:B------:R4:W3:Y:S01]  /*32350*/  @!P1 LDG.E.U8 R25, desc[UR6][R38.64] ;  /* 0x0000000626199981 */ /* 0x0008e2000c1e1100 */
[----:B0-----:R-:W-:Y:S01]  /*32360*/  IADD3 R63, P6, PT, R36, R5, RZ ;  /* 0x00000005243f7210 */ /* 0x001fe20007fde0ff */
[----:B-1----:R-:W-:-:S02]  /*32370*/  IMAD.X R69, R35, 0x1, R8, P5 ;  /* 0x0000000123457824 */ /* 0x002fc400028e0608 */
[----:B------:R0:W-:Y:S01]  /*32380*/  STL [R1+0x2964], R65 ;  /* 0x0029644101007387 */ /* 0x0001e20000100800 */
[----:B----4-:R-:W-:Y:S02]  /*32390*/  @!P1 IMAD.MOV.U32 R38, RZ, RZ, R66 ;  /* 0x000000ffff269224 */ /* 0x010fe400078e0042 */
[----:B------:R-:W-:-:S05]  /*323a0*/  @!P1 IMAD.MOV.U32 R39, RZ, RZ, R69 ;  /* 0x000000ffff279224 */ /* 0x000fca00078e0045 */
[----:B------:R1:W4:Y:S01]  /*323b0*/  @!P1 LDG.E.U8 R27, desc[UR6][R38.64] ;  /* 0x00000006261b9981 */ /* 0x000322000c1e1100 */
[----:B0-----:R-:W-:Y:S02]  /*323c0*/  IMAD.X R65, R35, 0x1, R9, P6 ;  /* 0x0000000123417824 */ /* 0x001fe400030e0609 */
[----:B-1----:R-:W-:Y:S02]  /*323d0*/  @!P1 IMAD.MOV.U32 R38, RZ, RZ, R63 ;  /* 0x000000ffff269224 */ /* 0x002fe400078e003f */
[----:B------:R-:W-:-:S05]  /*323e0*/  @!P1 IMAD.MOV.U32 R39, RZ, RZ, R65 ;  /* 0x000000ffff279224 */ /* 0x000fca00078e0041 */
[----:B------:R0:W4:Y:S01]  /*323f0*/  @!P1 LDG.E.U8 R24, desc[UR6][R38.64] ;  /* 0x0000000626189981 */ /* 0x000122000c1e1100 */
[----:B------:R-:W-:-:S05]  /*32400*/  IMAD R36, R67, 0xef, RZ ;  /* 0x000000ef43247824 */ /* 0x000fca00078e02ff */
[----:B------:R-:W-:Y:S01]  /*32410*/  SHF.R.S32.HI R35, RZ, 0x1f, R36 ;  /* 0x0000001fff237819 */ /* 0x000fe20000011424 */
[----:B0-----:R-:W-:Y:S01]  /*32420*/  VIADD R38, R68, 0xffffff14 ;  /* 0xffffff1444267836 */ /* 0x001fe20000000000 */
[----:B------:R-:W-:-:S04]  /*32430*/  PRMT R21, RZ, 0x7610, R21 ;  /* 0x00007610ff157816 */ /* 0x000fc80000000015 */
[----:B------:R-:W-:Y:S02]  /*32440*/  ISETP.GE.U32.AND P1, PT, R38, 0x7ffffe15, PT ;  /* 0x7ffffe152600780c */ /* 0x000fe40003f26070 */
[----:B------:R-:W-:Y:S02]  /*32450*/  PRMT R18, RZ, 0x7610, R18 ;  /* 0x00007610ff127816 */ /* 0x000fe40000000012 */
[----:B------:R-:W-:Y:S01]  /*32460*/  PRMT R20, RZ, 0x7610, R20 ;  /* 0x00007610ff147816 */ /* 0x000fe20000000014 */
[----:B--2---:R-:W-:Y:S04]  /*32470*/  STL [R1+0x3028], R29 ;  /* 0x0030281d01007387 */ /* 0x004fe80000100800 */
[----:B---3--:R-:W-:Y:S04]  /*32480*/  STL [R1+0x302c], R25 ;  /* 0x00302c1901007387 */ /* 0x008fe80000100800 */
[----:B------:R0:W-:Y:S04]  /*32490*/  STL [R1+0x2980], R66 ;  /* 0x0029804201007387 */ /* 0x0001e80000100800 */
[----:B------:R1:W-:Y:S04]  /*324a0*/  STL [R1+0x2998], R63 ;  /* 0x0029983f01007387 */ /* 0x0003e80000100800 */
[----:B------:R2:W-:Y:S01]  /*324b0*/  STL [R1+0x297c], R69 ;  /* 0x00297c4501007387 */ /* 0x0005e20000100800 */
[----:B0-----:R-:W-:-:S02]  /*324c0*/  IADD3 R66, P5, PT, R36, R2, RZ ;  /* 0x0000000224427210 */ /* 0x001fc40007fbe0ff */
[----:B-1----:R-:W-:-:S03]  /*324d0*/  IADD3 R63, P6, PT, R36, R3, RZ ;  /* 0x00000003243f7210 */ /* 0x002fc60007fde0ff */
[----:B--2---:R-:W-:Y:S01]  /*324e0*/  IMAD.X R69, R35, 0x1, R6, P5 ;  /* 0x0000000123457824 */ /* 0x004fe200028e0606 */
[----:B----4-:R-:W-:Y:S01]  /*324f0*/  STL [R1+0x3030], R27 ;  /* 0x0030301b01007387 */ /* 0x010fe20000100800 */
[----:B------:R-:W-:-:S03]  /*32500*/  @!P4 IMAD.MOV.U32 R38, RZ, RZ, R66 ;  /* 0x000000ffff26c224 */ /* 0x000fc600078e0042 */
[----:B------:R0:W-:Y:S01]  /*32510*/  STL [R1+0x2994], R65 ;  /* 0x0029944101007387 */ /* 0x0001e20000100800 */
[----:B------:R-:W-:-:S05]  /*32520*/  @!P4 IMAD.MOV.U32 R39, RZ, RZ, R69 ;  /* 0x000000ffff27c224 */ /* 0x000fca00078e0045 */
[----:B------:R1:W2:Y:S01]  /*32530*/  @!P4 LDG.E.U8 R21, desc[UR6][R38.64] ;  /* 0x000000062615c981 */ /* 0x0002a2000c1e1100 */
[----:B0-----:R-:W-:-:S03]  /*32540*/  IMAD.X R65, R35, 0x1, R7, P6 ;  /* 0x0000000123417824 */ /* 0x001fc600030e0607 */
[----:B------:R-:W-:Y:S04]  /*32550*/  STL [R1+0x3034], R24 ;  /* 0x0030341801007387 */ /* 0x000fe80000100800 */
[----:B------:R0:W-:Y:S01]  /*32560*/  STL [R1+0x2b80], R66 ;  /* 0x002b804201007387 */ /* 0x0001e20000100800 */
[----:B-1----:R-:W-:Y:S02]  /*32570*/  @!P4 IMAD.MOV.U32 R38, RZ, RZ, R63 ;  /* 0x000000ffff26c224 */ /* 0x002fe400078e003f */
[----:B------:R-:W-:Y:S01]  /*32580*/  @!P4 IMAD.MOV.U32 R39, RZ, RZ, R65 ;  /* 0x000000ffff27c224 */ /* 0x000fe200078e0041 */
[----:B------:R-:W-:Y:S04]  /*32590*/  STL [R1+0x2b88], R63 ;  /* 0x002b883f01007387 */ /* 0x000fe80000100800 */
[----:B------:R1:W-:Y:S04]  /*325a0*/  STL [R1+0x2b7c], R69 ;  /* 0x002b7c4501007387 */ /* 0x0003e80000100800 */
[----:B------:R3:W4:Y:S01]  /*325b0*/  @!P4 LDG.E.U8 R18, desc[UR6][R38.64] ;  /* 0x000000062612c981 */ /* 0x000722000c1e1100 */
[----:B0-----:R-:W-:-:S05]  /*325c0*/  IADD3 R66, P6, PT, R36, R4, RZ ;  /* 0x0000000424427210 */ /* 0x001fca0007fde0ff */
[----:B-1----:R-:W-:Y:S02]  /*325d0*/  IMAD.X R69, R35, 0x1, R8, P6 ;  /* 0x0000000123457824 */ /* 0x002fe400030e0608 */
[----:B---3--:R-:W-:Y:S02]  /*325e0*/  @!P4 IMAD.MOV.U32 R38, RZ, RZ, R66 ;  /* 0x000000ffff26c224 */ /* 0x008fe400078e0042 */
        /* <DEDUP_REMOVED lines=15> */
[----:B--2---:R-:W-:Y:S04]  /*326e0*/  STL [R1+0x3038], R21 ;  /* 0x0030381501007387 */ /* 0x004fe80000100800 */
[----:B----4-:R-:W-:Y:S04]  /*326f0*/  STL [R1+0x303c], R18 ;  /* 0x00303c1201007387 */ /* 0x010fe80000100800 */
        /* <DEDUP_REMOVED lines=210> */
[----:B0-----:R-:W-:-:S02]  /*33420*/  IADD3 R51, P6, PT, R36, R3, RZ ;  /* 0x0000000324337210 */ /* 0x001fc40007fde0ff */
[----:B------:R-:W-:Y:S02]  /*33430*/  IADD3 R54, P5, PT, R36, R4, RZ ;  /* 0x0000000424367210 */ /* 0x000fe40007fbe0ff */
[----:B------:R0:W2:Y:S01]  /*33440*/  @!P4 LDG.E.U8 R127, desc[UR6][R38.64] ;  /* 0x00000006267fc981 */ /* 0x0000a2000c1e1100 */
[----:B------:R-:W-:-:S03]  /*33450*/  IMAD.X R53, R35, 0x1, R7, P6 ;  /* 0x0000000123357824 */ /* 0x000fc600030e0607 */
[----:B------:R1:W-:Y:S04]  /*33460*/  STL [R1+0x2a08], R51 ;  /* 0x002a083301007387 */ /* 0x0003e80000100800 */
[----:B------:R3:W-:Y:S01]  /*33470*/  STL [R1+0x29ec], R55 ;  /* 0x0029ec3701007387 */ /* 0x0007e20000100800 */
[----:B0-----:R-:W-:Y:S02]  /*33480*/  @!P4 IMAD.MOV.U32 R38, RZ, RZ, R51 ;  /* 0x000000ffff26c224 */ /* 0x001fe400078e0033 */
[----:B------:R-:W-:Y:S01]  /*33490*/  @!P4 IMAD.MOV.U32 R39, RZ, RZ, R53 ;  /* 0x000000ffff27c224 */ /* 0x000fe200078e0035 */
[----:B-1----:R-:W-:Y:S01]  /*334a0*/  IADD3 R51, P6, PT, R36, R5, RZ ;  /* 0x0000000524337210 */ /* 0x002fe20007fde0ff */
[----:B---3--:R-:W-:Y:S02]  /*334b0*/  IMAD.X R55, R35, 0x1, R8, P5 ;  /* 0x0000000123377824 */ /* 0x008fe400028e0608 */
[----:B------:R-:W-:Y:S01]  /*334c0*/  IMAD R36, R67, 0xe3, RZ ;  /* 0x000000e343247824 */ /* 0x000fe200078e02ff */
[----:B------:R0:W-:Y:S04]  /*334d0*/  STL [R1+0x2a04], R53 ;  /* 0x002a043501007387 */ /* 0x0001e80000100800 */
[----:B------:R1:W3:Y:S04]  /*334e0*/  @!P4 LDG.E.U8 R126, desc[UR6][R38.64] ;  /* 0x00000006267ec981 */ /* 0x0002e8000c1e1100 */
[----:B------:R-:W-:Y:S04]  /*334f0*/  STL [R1+0x2a20], R54 ;  /* 0x002a203601007387 */ /* 0x000fe80000100800 */
[----:B------:R-:W-:Y:S04]  /*33500*/  STL [R1+0x2a38], R51 ;  /* 0x002a383301007387 */ /* 0x000fe80000100800 */
[----:B------:R4:W-:Y:S01]  /*33510*/  STL [R1+0x2a1c], R55 ;  /* 0x002a1c3701007387 */ /* 0x0009e20000100800 */
[----:B-1----:R-:W-:-:S02]  /*33520*/  @!P4 IMAD.MOV.U32 R38, RZ, RZ, R54 ;  /* 0x000000ffff26c224 */ /* 0x002fc400078e0036 */
[----:B------:R-:W-:Y:S02]  /*33530*/  @!P4 IMAD.MOV.U32 R39, RZ, RZ, R55 ;  /* 0x000000ffff27c224 */ /* 0x000fe400078e0037 */
[----:B0-----:R-:W-:Y:S01]  /*33540*/  IMAD.X R53, R35, 0x1, R9, P6 ;  /* 0x0000000123357824 */ /* 0x001fe200030e0609 */
[----:B------:R-:W-:Y:S02]  /*33550*/  SHF.R.S32.HI R35, RZ, 0x1f, R36 ;  /* 0x0000001fff237819 */ /* 0x000fe40000011424 */
[----:B----4-:R-:W-:Y:S01]  /*33560*/  IADD3 R55, P5, PT, R36, R2, RZ ;  /* 0x0000000224377210 */ /* 0x010fe20007fbe0ff */
[----:B------:R0:W4:Y:S04]  /*33570*/  @!P4 LDG.E.U8 R125, desc[UR6][R38.64] ;  /* 0x00000006267dc981 */ /* 0x000128000c1e1100 */
[----:B------:R-:W-:-:S02]  /*33580*/  IMAD.X R56, R35, 0x1, R6, P5 ;  /* 0x0000000123387824 */ /* 0x000fc400028e0606 */
[----:B0-----:R-:W-:Y:S02]  /*33590*/  @!P4 IMAD.MOV.U32 R38, RZ, RZ, R51 ;  /* 0x000000ffff26c224 */ /* 0x001fe400078e0033 */
[----:B------:R-:W-:-:S05]  /*335a0*/  @!P4 IMAD.MOV.U32 R39, RZ, RZ, R53 ;  /* 0x000000ffff27c224 */ /* 0x000fca00078e0035 */
[----:B------:R0:W2:Y:S02]  /*335b0*/  @!P4 LDG.E.U8 R124, desc[UR6][R38.64] ;  /* 0x00000006267cc981 */ /* 0x0000a4000c1e1100 */
[----:B0-----:R-:W-:Y:S02]  /*335c0*/  @!P2 IMAD.MOV.U32 R38, RZ, RZ, R55 ;  /* 0x000000ffff26a224 */ /* 0x001fe400078e0037 */
[----:B------:R-:W-:-:S05]  /*335d0*/  @!P2 IMAD.MOV.U32 R39, RZ, RZ, R56 ;  /* 0x000000ffff27a224 */ /* 0x000fca00078e0038 */
[----:B------:R0:W2:Y:S04]  /*335e0*/  @!P2 LDG.E.U8 R52, desc[UR6][R38.64] ;  /* 0x000000062634a981 */ /* 0x0000a8000c1e1100 */
[----:B------:R1:W-:Y:S01]  /*335f0*/  STL [R1+0x2a34], R53 ;  /* 0x002a343501007387 */ /* 0x0003e20000100800 */
[----:B------:R-:W-:Y:S02]  /*33600*/  PRMT R49, RZ, 0x7610, R49 ;  /* 0x00007610ff317816 */ /* 0x000fe40000000031 */
[C---:B-1----:R-:W-:Y:S02]  /*33610*/  IADD3 R53, P6, PT, R36.reuse, R3, RZ ;  /* 0x0000000324357210 */ /* 0x042fe40007fde0ff */
[----:B------:R-:W-:-:S03]  /*33620*/  IADD3 R51, P4, PT, R36, R4, RZ ;  /* 0x0000000424337210 */ /* 0x000fc60007f9e0ff */
[----:B------:R-:W-:Y:S02]  /*33630*/  IMAD.X R54, R35, 0x1, R7, P6 ;  /* 0x0000000123367824 */ /* 0x000fe400030e0607 */
[----:B0-----:R-:W-:Y:S01]  /*33640*/  @!P2 IMAD.MOV.U32 R38, RZ, RZ, R53 ;  /* 0x000000ffff26a224 */ /* 0x001fe200078e0035 */
[----:B------:R-:W-:Y:S01]  /*33650*/  STL [R1+0x2a60], R55 ;  /* 0x002a603701007387 */ /* 0x000fe20000100800 */
[----:B------:R-:W-:-:S03]  /*33660*/  @!P2 IMAD.MOV.U32 R39, RZ, RZ, R54 ;  /* 0x000000ffff27a224 */ /* 0x000fc600078e0036 */
[----:B------:R-:W-:Y:S04]  /*33670*/  STL [R1+0x2a68], R53 ;  /* 0x002a683501007387 */ /* 0x000fe80000100800 */
[----:B------:R-:W-:Y:S04]  /*33680*/  STL [R1+0x2a5c], R56 ;  /* 0x002a5c3801007387 */ /* 0x000fe80000100800 */
[----:B------:R-:W-:Y:S04]  /*33690*/  STL [R1+0x2a30], R51 ;  /* 0x002a303301007387 */ /* 0x000fe80000100800 */
[----:B------:R0:W3:Y:S04]  /*336a0*/  @!P2 LDG.E.U8 R49, desc[UR6][R38.64] ;  /* 0x000000062631a981 */ /* 0x0000e8000c1e1100 */
[----:B------:R-:W-:Y:S01]  /*336b0*/  STL [R1+0x2a64], R54 ;  /* 0x002a643601007387 */ /* 0x000fe20000100800 */
[----:B------:R-:W-:Y:S01]  /*336c0*/  PRMT R48, RZ, 0x7610, R48 ;  /* 0x00007610ff307816 */ /* 0x000fe20000000030 */
[----:B0-----:R-:W-:-:S02]  /*336d0*/  @!P2 IMAD.MOV.U32 R38, RZ, RZ, R51 ;  /* 0x000000ffff26a224 */ /* 0x001fc400078e0033 */
[----:B--2---:R0:W-:Y:S02]  /*336e0*/  STL [R1+0xfc], R52 ;  /* 0x0000fc3401007387 */ /* 0x0041e40000100800 */
[----:B0-----:R-:W-:-:S04]  /*336f0*/  IMAD.X R52, R35, 0x1, R8, P4 ;  /* 0x0000000123347824 */ /* 0x001fc800020e0608 */
[----:B------:R-:W-:-:S05]  /*33700*/  @!P2 IMAD.MOV.U32 R39, RZ, RZ, R52 ;  /* 0x000000ffff27a224 */ /* 0x000fca00078e0034 */
[----:B------:R0:W2:Y:S04]  /*33710*/  @!P2 LDG.E.U8 R48, desc[UR6][R38.64] ;  /* 0x000000062630a981 */ /* 0x0000a8000c1e1100 */
[----:B---3--:R1:W-:Y:S04]  /*33720*/  STL [R1+0xf8], R49 ;  /* 0x0000f83101007387 */ /* 0x0083e80000100800 */
[----:B------:R3:W-:Y:S01]  /*33730*/  STL [R1+0x2a2c], R52 ;  /* 0x002a2c3401007387 */ /* 0x0007e20000100800 */
[----:B------:R-:W-:Y:S02]  /*33740*/  PRMT R47, RZ, 0x7610, R47 ;  /* 0x00007610ff2f7816 */ /* 0x000fe4000000002f */
[----:B-1----:R-:W-:Y:S01]  /*33750*/  IADD3 R49, P4, PT, R36, R5, RZ ;  /* 0x0000000524317210 */ /* 0x002fe20007f9e0ff */
[----:B------:R-:W-:-:S04]  /*33760*/  IMAD R36, R67, 0xe2, RZ ;  /* 0x000000e243247824 */ /* 0x000fc800078e02ff */
[----:B---3--:R-:W-:Y:S01]  /*33770*/  IMAD.X R52, R35, 0x1, R9, P4 ;  /* 0x0000000123347824 */ /* 0x008fe200020e0609 */
[----:B------:R-:W-:Y:S02]  /*33780*/  SHF.R.S32.HI R35, RZ, 0x1f, R36 ;  /* 0x0000001fff237819 */ /* 0x000fe40000011424 */
[----:B------:R-:W-:Y:S01]  /*33790*/  IADD3 R51, P4, PT, R36, R2, RZ ;  /* 0x0000000224337210 */ /* 0x000fe20007f9e0ff */
[----:B------:R-:W-:Y:S01]  /*337a0*/  STL [R1+0x2a28], R49 ;  /* 0x002a283101007387 */ /* 0x000fe20000100800 */
[----:B0-----:R-:W-:Y:S02]  /*337b0*/  @!P2 IMAD.MOV.U32 R38, RZ, RZ, R49 ;  /* 0x000000ffff26a224 */ /* 0x001fe400078e0031 */
[----:B------:R-:W-:Y:S01]  /*337c0*/  @!P2 IMAD.MOV.U32 R39, RZ, RZ, R52 ;  /* 0x000000ffff27a224 */ /* 0x000fe200078e0034 */
[----:B------:R0:W-:Y:S01]  /*337d0*/  STL [R1+0x2a24], R52 ;  /* 0x002a243401007387 */ /* 0x0001e20000100800 */
[----:B------:R-:W-:-:S03]  /*337e0*/  PRMT R50, RZ, 0x7610, R50 ;  /* 0x00007610ff327816 */ /* 0x000fc60000000032 */
[----:B------:R1:W3:Y:S01]  /*337f0*/  @!P2 LDG.E.U8 R47, desc[UR6][R38.64] ;  /* 0x00000006262fa981 */ /* 0x0002e2000c1e1100 */
[----:B0-----:R-:W-:Y:S02]  /*33800*/  IMAD.X R52, R35, 0x1, R6, P4 ;  /* 0x0000000123347824 */ /* 0x001fe400020e0606 */
[----:B-1----:R-:W-:Y:S02]  /*33810*/  @!P1 IMAD.MOV.U32 R38, RZ, RZ, R51 ;  /* 0x000000ffff269224 */ /* 0x002fe400078e0033 */
[----:B------:R-:W-:Y:S01]  /*33820*/  @!P1 IMAD.MOV.U32 R39, RZ, RZ, R52 ;  /* 0x000000ffff279224 */ /* 0x000fe200078e0034 */
[----:B------:R-:W-:-:S04]  /*33830*/  PRMT R45, RZ, 0x7610, R45 ;  /* 0x00007610ff2d7816 */ /* 0x000fc8000000002d */
[----:B------:R0:W4:Y:S04]  /*33840*/  @!P1 LDG.E.U8 R50, desc[UR6][R38.64] ;  /* 0x0000000626329981 */ /* 0x000128000c1e1100 */
[----:B--2---:R1:W-:Y:S02]  /*33850*/  STL [R1+0xf4], R48 ;  /* 0x0000f43001007387 */ /* 0x0043e40000100800 */
[----:B-1----:R-:W-:-:S05]  /*33860*/  IADD3 R48, P5, PT, R36, R3, RZ ;  /* 0x0000000324307210 */ /* 0x002fca0007fbe0ff */
[----:B------:R-:W-:Y:S02]  /*33870*/  IMAD.X R49, R35, 0x1, R7, P5 ;  /* 0x0000000123317824 */ /* 0x000fe400028e0607 */
[----:B0-----:R-:W-:Y:S02]  /*33880*/  @!P1 IMAD.MOV.U32 R38, RZ, RZ, R48 ;  /* 0x000000ffff269224 */ /* 0x001fe400078e0030 */
[----:B------:R-:W-:-:S05]  /*33890*/  @!P1 IMAD.MOV.U32 R39, RZ, RZ, R49 ;  /* 0x000000ffff279224 */ /* 0x000fca00078e0031 */
[----:B------:R0:W2:Y:S04]  /*338a0*/  @!P1 LDG.E.U8 R45, desc[UR6][R38.64] ;  /* 0x00000006262d9981 */ /* 0x0000a8000c1e1100 */
[----:B------:R-:W-:Y:S04]  /*338b0*/  STL [R1+0x2a40], R51 ;  /* 0x002a403301007387 */ /* 0x000fe80000100800 */
[----:B------:R-:W-:Y:S04]  /*338c0*/  STL [R1+0x2a48], R48 ;  /* 0x002a483001007387 */ /* 0x000fe80000100800 */
[----:B------:R-:W-:Y:S04]  /*338d0*/  STL [R1+0x2a3c], R52 ;  /* 0x002a3c3401007387 */ /* 0x000fe80000100800 */
[----:B---3--:R1:W-:Y:S04]  /*338e0*/  STL [R1+0xf0], R47 ;  /* 0x0000f02f01007387 */ /* 0x0083e80000100800 */
[----:B------:R-:W-:Y:S01]  /*338f0*/  STL [R1+0x2a44], R49 ;  /* 0x002a443101007387 */ /* 0x000fe20000100800 */
[----:B-1----:R-:W-:-:S02]  /*33900*/  IADD3 R47, P2, PT, R36, R4, RZ ;  /* 0x00000004242f7210 */ /* 0x002fc40007f5e0ff */
[----:B------:R-:W-:-:S03]  /*33910*/  PRMT R46, RZ, 0x7610, R46 ;  /* 0x00007610ff2e7816 */ /* 0x000fc6000000002e */
[----:B------:R-:W-:Y:S01]  /*33920*/  STL [R1+0x2a50], R47 ;  /* 0x002a502f01007387 */ /* 0x000fe20000100800 */
[----:B------:R-:W-:Y:S02]  /*33930*/  IMAD.X R48, R35, 0x1, R8, P2 ;  /* 0x0000000123307824 */ /* 0x000fe400010e0608 */
[----:B0-----:R-:W-:Y:S02]  /*33940*/  @!P1 IMAD.MOV.U32 R38, RZ, RZ, R47 ;  /* 0x000000ffff269224 */ /* 0x001fe400078e002f */
[----:B------:R-:W-:-:S05]  /*33950*/  @!P1 IMAD.MOV.U32 R39, RZ, RZ, R48 ;  /* 0x000000ffff279224 */ /* 0x000fca00078e0030 */
[----:B------:R0:W3:Y:S04]  /*33960*/  @!P1 LDG.E.U8 R46, desc[UR6][R38.64] ;  /* 0x00000006262e9981 */ /* 0x0000e8000c1e1100 */
[----:B--2---:R1:W-:Y:S02]  /*33970*/  STL [R1+0x28], R45 ;  /* 0x0000282d01007387 */ /* 0x0043e40000100800 */
[----:B-1----:R-:W-:Y:S02]  /*33980*/  IADD3 R45, P2, PT, R36, R5, RZ ;  /* 0x00000005242d7210 */ /* 0x002fe40007f5e0ff */
[----:B------:R-:W-:-:S03]  /*33990*/  PRMT R36, RZ, 0x7610, R36 ;  /* 0x00007610ff247816 */ /* 0x000fc60000000024 */
[----:B------:R-:W-:Y:S02]  /*339a0*/  IMAD.X R35, R35, 0x1, R9, P2 ;  /* 0x0000000123237824 */ /* 0x000fe400010e0609 */
[----:B0-----:R-:W-:Y:S02]  /*339b0*/  @!P1 IMAD.MOV.U32 R38, RZ, RZ, R45 ;  /* 0x000000ffff269224 */ /* 0x001fe400078e002d */
[----:B------:R-:W-:-:S05]  /*339c0*/  @!P1 IMAD.MOV.U32 R39, RZ, RZ, R35 ;  /* 0x000000ffff279224 */ /* 0x000fca00078e0023 */
[----:B------:R-:W2:Y:S04]  /*339d0*/  @!P1 LDG.E.U8 R36, desc[UR6][R38.64] ;  /* 0x0000000626249981 */ /* 0x000ea8000c1e1100 */
[----:B------:R-:W-:Y:S04]  /*339e0*/  STL [R1+0x2a4c], R48 ;  /* 0x002a4c3001007387 */ /* 0x000fe80000100800 */
[----:B------:R-:W-:Y:S04]  /*339f0*/  STL [R1+0x2a58], R45 ;  /* 0x002a582d01007387 */ /* 0x000fe80000100800 */
[----:B------:R0:W-:Y:S02]  /*33a00*/  STL [R1+0x2a54], R35 ;  /* 0x002a542301007387 */ /* 0x0001e40000100800 */
[----:B0-----:R-:W-:-:S05]  /*33a10*/  VIADD R35, R68, 0xffffff1b ;  /* 0xffffff1b44237836 */ /* 0x001fca0000000000 */
[----:B------:R-:W-:Y:S02]  /*33a20*/  ISETP.GE.U32.AND P1, PT, R35, 0x7ffffe1c, PT ;  /* 0x7ffffe1c2300780c */ /* 0x000fe40003f26070 */
[----:B------:R-:W-:Y:S01]  /*33a30*/  PRMT R44, RZ, 0x7610, R44 ;  /* 0x00007610ff2c7816 */ /* 0x000fe2000000002c */
[----:B--2---:R0:W-:Y:S04]  /*33a40*/  STL [R1+0x20], R36 ;  /* 0x0000202401007387 */ /* 0x0041e80000100800 */
[----:B---3--:R1:W-:Y:S01]  /*33a50*/  STL [R1+0x24], R46 ;  /* 0x0000242e01007387 */ /* 0x0083e20000100800 */
[----:B0-----:R-:W-:-:S05]  /*33a60*/  IMAD R36, R67, 0xe4, RZ ;  /* 0x000000e443247824 */ /* 0x001fca00078e02ff */
[----:B------:R-:W-:Y:S02]  /*33a70*/  SHF.R.S32.HI R35, RZ, 0x1f, R36 ;  /* 0x0000001fff237819 */ /* 0x000fe40000011424 */
[----:B------:R-:W-:-:S05]  /*33a80*/  IADD3 R45, P2, PT, R36, R2, RZ ;  /* 0x00000002242d7210 */ /* 0x000fca0007f5e0ff */
[----:B-1----:R-:W-:Y:S02]  /*33a90*/  IMAD.X R46, R35, 0x1, R6, P2 ;  /* 0x00000001232e7824 */ /* 0x002fe400010e0606 */
[----:B------:R-:W-:Y:S02]  /*33aa0*/  @!P1 IMAD.MOV.U32 R38, RZ, RZ, R45 ;  /* 0x000000ffff269224 */ /* 0x000fe400078e002d */
[----:B------:R-:W-:-:S05]  /*33ab0*/  @!P1 IMAD.MOV.U32 R39, RZ, RZ, R46 ;  /* 0x000000ffff279224 */ /* 0x000fca00078e002e */
[----:B------:R-:W2:Y:S04]  /*33ac0*/  @!P1 LDG.E.U8 R44, desc[UR6][R38.64] ;  /* 0x00000006262c9981 */ /* 0x000ea8000c1e1100 */
[----:B------:R-:W-:Y:S04]  /*33ad0*/  STL [R1+0x2a70], R45 ;  /* 0x002a702d01007387 */ /* 0x000fe80000100800 */
[----:B------:R-:W-:Y:S01]  /*33ae0*/  STL [R1+0x2a6c], R46 ;  /* 0x002a6c2e01007387 */ /* 0x000fe20000100800 */
[----:B------:R-:W-:-:S03]  /*33af0*/  PRMT R43, RZ, 0x7610, R43 ;  /* 0x00007610ff2b7816 */ /* 0x000fc6000000002b */
[----:B--2---:R0:W-:Y:S02]  /*33b00*/  STL [R1+0x1dc], R44 ;  /* 0x0001dc2c01007387 */ /* 0x0041e40000100800 */
[----:B0-----:R-:W-:-:S05]  /*33b10*/  IADD3 R44, P2, PT, R36, R3, RZ ;  /* 0x00000003242c7210 */ /* 0x001fca0007f5e0ff */
[----:B------:R-:W-:Y:S02]  /*33b20*/  IMAD.X R45, R35, 0x1, R7, P2 ;  /* 0x00000001232d7824 */ /* 0x000fe400010e0607 */
[----:B------:R-:W-:Y:S02]  /*33b30*/  @!P1 IMAD.MOV.U32 R38, RZ, RZ, R44 ;  /* 0x000000ffff269224 */ /* 0x000fe400078e002c */
[----:B------:R-:W-:-:S05]  /*33b40*/  @!P1 IMAD.MOV.U32 R39, RZ, RZ, R45 ;  /* 0x000000ffff279224 */ /* 0x000fca00078e002d */
[----:B------:R-:W2:Y:S04]  /*33b50*/  @!P1 LDG.E.U8 R43, desc[UR6][R38.64] ;  /* 0x00000006262b9981 */ /* 0x000ea8000c1e1100 */
[----:B----4-:R-:W-:Y:S04]  /*33b60*/  STL [R1+0x2c], R50 ;  /* 0x00002c3201007387 */ /* 0x010fe80000100800 */
[----:B------:R-:W-:Y:S04]  /*33b70*/  STL [R1+0x2a78], R44 ;  /* 0x002a782c01007387 */ /* 0x000fe80000100800 */
[----:B------:R-:W-:Y:S01]  /*33b80*/  STL [R1+0x2a74], R45 ;  /* 0x002a742d01007387 */ /* 0x000fe20000100800 */
[----:B------:R-:W-:-:S02]  /*33b90*/  PRMT R42, RZ, 0x7610, R42 ;  /* 0x00007610ff2a7816 */ /* 0x000fc4000000002a */
[----:B------:R-:W-:Y:S01]  /*33ba0*/  PRMT R41, RZ, 0x7610, R41 ;  /* 0x00007610ff297816 */ /* 0x000fe20000000029 */
[----:B--2---:R0:W-:Y:S02]  /*33bb0*/  STL [R1+0x1d8], R43 ;  /* 0x0001d82b01007387 */ /* 0x0041e40000100800 */
[----:B0-----:R-:W-:-:S05]  /*33bc0*/  IADD3 R43, P2, PT, R36, R4, RZ ;  /* 0x00000004242b7210 */ /* 0x001fca0007f5e0ff */
[C---:B------:R-:W-:Y:S01]  /*33bd0*/  IMAD.X R44, R35.reuse, 0x1, R8, P2 ;  /* 0x00000001232c7824 */ /* 0x040fe200010e0608 */
[----:B------:R-:W-:Y:S01]  /*33be0*/  IADD3 R36, P2, PT, R36, R5, RZ ;  /* 0x0000000524247210 */ /* 0x000fe20007f5e0ff */
[----:B------:R-:W-:Y:S02]  /*33bf0*/  @!P1 IMAD.MOV.U32 R38, RZ, RZ, R43 ;  /* 0x000000ffff269224 */ /* 0x000fe400078e002b */
[----:B------:R-:W-:Y:S02]  /*33c00*/  @!P1 IMAD.MOV.U32 R39, RZ, RZ, R44 ;  /* 0x000000ffff279224 */ /* 0x000fe400078e002c */
[----:B------:R-:W-:-:S03]  /*33c10*/  IMAD.X R35, R35, 0x1, R9, P2 ;  /* 0x0000000123237824 */ /* 0x000fc600010e0609 */
[----:B------:R0:W2:Y:S02]  /*33c20*/  @!P1 LDG.E.U8 R42, desc[UR6][R38.64] ;  /* 0x00000006262a9981 */ /* 0x0000a4000c1e1100 */
[----:B0-----:R-:W-:Y:S02]  /*33c30*/  @!P1 IMAD.MOV.U32 R38, RZ, RZ, R36 ;  /* 0x000000ffff269224 */ /* 0x001fe400078e0024 */
[----:B------:R-:W-:-:S05]  /*33c40*/  @!P1 IMAD.MOV.U32 R39, RZ, RZ, R35 ;  /* 0x000000ffff279224 */ /* 0x000fca00078e0023 */
[----:B------:R-:W3:Y:S04]  /*33c50*/  @!P1 LDG.E.U8 R41, desc[UR6][R38.64] ;  /* 0x0000000626299981 */ /* 0x000ee8000c1e1100 */
[----:B------:R-:W-:Y:S04]  /*33c60*/  STL [R1+0x2a80], R43 ;  /* 0x002a802b01007387 */ /* 0x000fe80000100800 */
[----:B------:R-:W-:Y:S04]  /*33c70*/  STL [R1+0x2a7c], R44 ;  /* 0x002a7c2c01007387 */ /* 0x000fe80000100800 */
[----:B------:R-:W-:Y:S04]  /*33c80*/  STL [R1+0x2a88], R36 ;  /* 0x002a882401007387 */ /* 0x000fe80000100800 */
[----:B------:R0:W-:Y:S02]  /*33c90*/  STL [R1+0x2a84], R35 ;  /* 0x002a842301007387 */ /* 0x0001e40000100800 */
[----:B0-----:R-:W-:-:S02]  /*33ca0*/  VIADD R35, R68, 0xffffff19 ;  /* 0xffffff1944237836 */ /* 0x001fc40000000000 */
[----:B------:R-:W-:-:S03]  /*33cb0*/  IMAD R36, R67, 0xe6, RZ ;  /* 0x000000e643247824 */ /* 0x000fc600078e02ff */
[----:B------:R-:W-:Y:S02]  /*33cc0*/  ISETP.GE.U32.AND P1, PT, R35, 0x7ffffe1a, PT ;  /* 0x7ffffe1a2300780c */ /* 0x000fe40003f26070 */
[----:B------:R-:W-:Y:S02]  /*33cd0*/  SHF.R.S32.HI R35, RZ, 0x1f, R36 ;  /* 0x0000001fff237819 */ /* 0x000fe40000011424 */
[----:B------:R-:W-:Y:S01]  /*33ce0*/  PRMT R40, RZ, 0x7610, R40 ;  /* 0x00007610ff287816 */ /* 0x000fe20000000028 */
[----:B---3--:R0:W-:Y:S04]  /*33cf0*/  STL [R1+0x1d0], R41 ;  /* 0x0001d02901007387 */ /* 0x0081e80000100800 */
[----:B--2---:R1:W-:Y:S01]  /*33d00*/  STL [R1+0x1d4], R42 ;  /* 0x0001d42a01007387 */ /* 0x0043e20000100800 */
[----:B0-----:R-:W-:-:S05]  /*33d10*/  IADD3 R41, P2, PT, R36, R2, RZ ;  /* 0x0000000224297210 */ /* 0x001fca0007f5e0ff */
[----:B-1----:R-:W-:Y:S02]  /*33d20*/  IMAD.X R42, R35, 0x1, R6, P2 ;  /* 0x00000001232a7824 */ /* 0x002fe400010e0606 */
[----:B------:R-:W-:Y:S02]  /*33d30*/  @!P1 IMAD.MOV.U32 R38, RZ, RZ, R41 ;  /* 0x000000ffff269224 */ /* 0x000fe400078e0029 */
[----:B------:R-:W-:-:S05]  /*33d40*/  @!P1 IMAD.MOV.U32 R39, RZ, RZ, R42 ;  /* 0x000000ffff279224 */ /* 0x000fca00078e002a */
[----:B------:R-:W2:Y:S04]  /*33d50*/  @!P1 LDG.E.U8 R40, desc[UR6][R38.64] ;  /* 0x0000000626289981 */ /* 0x000ea8000c1e1100 */
[----:B------:R-:W-:Y:S04]  /*33d60*/  STL [R1+0x2aa0], R41 ;  /* 0x002aa02901007387 */ /* 0x000fe80000100800 */
[----:B------:R-:W-:Y:S01]  /*33d70*/  STL [R1+0x2a9c], R42 ;  /* 0x002a9c2a01007387 */ /* 0x000fe20000100800 */
[----:B------:R-:W-:Y:S02]  /*33d80*/  PRMT R19, RZ, 0x7610, R19 ;  /* 0x00007610ff137816 */ /* 0x000fe40000000013 */
[----:B------:R-:W-:Y:S01]  /*33d90*/  PRMT R23, RZ, 0x7610, R23 ;  /* 0x00007610ff177816 */ /* 0x000fe20000000017 */
[----:B--2---:R0:W-:Y:S02]  /*33da0*/  STL [R1+0x388], R40 ;  /* 0x0003882801007387 */ /* 0x0041e40000100800 */
[----:B0-----:R-:W-:-:S05]  /*33db0*/  IADD3 R40, P2, PT, R36, R3, RZ ;  /* 0x0000000324287210 */ /* 0x001fca0007f5e0ff */
[----:B------:R-:W-:Y:S01]  /*33dc0*/  IMAD.X R41, R35, 0x1, R7, P2 ;  /* 0x0000000123297824 */ /* 0x000fe200010e0607 */
[----:B------:R0:W-:Y:S01]  /*33dd0*/  STL [R1+0x2aa8], R40 ;  /* 0x002aa82801007387 */ /* 0x0001e20000100800 */
[----:B------:R-:W-:Y:S02]  /*33de0*/  @!P1 IMAD.MOV.U32 R38, RZ, RZ, R40 ;  /* 0x000000ffff269224 */ /* 0x000fe400078e0028 */
[----:B------:R-:W-:Y:S01]  /*33df0*/  @!P1 IMAD.MOV.U32 R39, RZ, RZ, R41 ;  /* 0x000000ffff279224 */ /* 0x000fe200078e0029 */
[----:B------:R1:W-:Y:S04]  /*33e00*/  STL [R1+0x2aa4], R41 ;  /* 0x002aa42901007387 */ /* 0x0003e80000100800 */
[----:B------:R2:W3:Y:S01]  /*33e10*/  @!P1 LDG.E.U8 R19, desc[UR6][R38.64] ;  /* 0x0000000626139981 */ /* 0x0004e2000c1e1100 */
[----:B0-----:R-:W-:-:S05]  /*33e20*/  IADD3 R40, P2, PT, R36, R4, RZ ;  /* 0x0000000424287210 */ /* 0x001fca0007f5e0ff */
[----:B-1----:R-:W-:Y:S02]  /*33e30*/  IMAD.X R41, R35, 0x1, R8, P2 ;  /* 0x0000000123297824 */ /* 0x002fe400010e0608 */
[----:B--2---:R-:W-:Y:S02]  /*33e40*/  @!P1 IMAD.MOV.U32 R38, RZ, RZ, R40 ;  /* 0x000000ffff269224 */ /* 0x004fe400078e0028 */
[----:B------:R-:W-:-:S05]  /*33e50*/  @!P1 IMAD.MOV.U32 R39, RZ, RZ, R41 ;  /* 0x000000ffff279224 */ /* 0x000fca00078e0029 */
[----:B------:R0:W2:Y:S01]  /*33e60*/  @!P1 LDG.E.U8 R23, desc[UR6][R38.64] ;  /* 0x0000000626179981 */ /* 0x0000a2000c1e1100 */
[----:B------:R-:W-:Y:S02]  /*33e70*/  IADD3 R36, P2, PT, R36, R5, RZ ;  /* 0x0000000524247210 */ /* 0x000fe40007f5e0ff */
[----:B------:R-:W-:-:S03]  /*33e80*/  PRMT R22, RZ, 0x7610, R22 ;  /* 0x00007610ff167816 */ /* 0x000fc60000000016 */
[----:B------:R-:W-:Y:S02]  /*33e90*/  IMAD.X R35, R35, 0x1, R9, P2 ;  /* 0x0000000123237824 */ /* 0x000fe400010e0609 */
[----:B0-----:R-:W-:Y:S02]  /*33ea0*/  @!P1 IMAD.MOV.U32 R38, RZ, RZ, R36 ;  /* 0x000000ffff269224 */ /* 0x001fe400078e0024 */
[----:B------:R-:W-:-:S05]  /*33eb0*/  @!P1 IMAD.MOV.U32 R39, RZ, RZ, R35 ;  /* 0x000000ffff279224 */ /* 0x000fca00078e0023 */
[----:B------:R0:W4:Y:S01]  /*33ec0*/  @!P1 LDG.E.U8 R22, desc[UR6][R38.64] ;  /* 0x0000000626169981 */ /* 0x000122000c1e1100 */
[----:B------:R-:W-:-:S03]  /*33ed0*/  PRMT R31, RZ, 0x7610, R31 ;  /* 0x00007610ff1f7816 */ /* 0x000fc6000000001f */
[----:B---3--:R-:W-:Y:S04]  /*33ee0*/  STL [R1+0x3058], R19 ;  /* 0x0030581301007387 */ /* 0x008fe80000100800 */
[----:B------:R-:W-:Y:S04]  /*33ef0*/  STL [R1+0x2ab0], R40 ;  /* 0x002ab02801007387 */ /* 0x000fe80000100800 */
[----:B------:R-:W-:Y:S04]  /*33f00*/  STL [R1+0x2aac], R41 ;  /* 0x002aac2901007387 */ /* 0x000fe80000100800 */
[----:B--2---:R-:W-:Y:S04]  /*33f10*/  STL [R1+0x305c], R23 ;  /* 0x00305c1701007387 */ /* 0x004fe80000100800 */
[----:B------:R-:W-:Y:S04]  /*33f20*/  STL [R1+0x2ab8], R36 ;  /* 0x002ab82401007387 */ /* 0x000fe80000100800 */
[----:B------:R1:W-:Y:S02]  /*33f30*/  STL [R1+0x2ab4], R35 ;  /* 0x002ab42301007387 */ /* 0x0003e40000100800 */
[----:B-1----:R-:W-:-:S02]  /*33f40*/  VIADD R35, R68, 0xffffff15 ;  /* 0xffffff1544237836 */ /* 0x002fc40000000000 */
[----:B------:R-:W-:-:S03]  /*33f50*/  IMAD R36, R67, 0xea, RZ ;  /* 0x000000ea43247824 */ /* 0x000fc600078e02ff */
[----:B------:R-:W-:Y:S02]  /*33f60*/  ISETP.GE.U32.AND P1, PT, R35, 0x7ffffe16, PT ;  /* 0x7ffffe162300780c */ /* 0x000fe40003f26070 */
[----:B------:R-:W-:Y:S02]  /*33f70*/  SHF.R.S32.HI R35, RZ, 0x1f, R36 ;  /* 0x0000001fff237819 */ /* 0x000fe40000011424 */
[----:B------:R-:W-:-:S05]  /*33f80*/  IADD3 R40, P2, PT, R36, R2, RZ ;  /* 0x0000000224287210 */ /* 0x000fca0007f5e0ff */
[----:B------:R-:W-:-:S04]  /*33f90*/  IMAD.X R41, R35, 0x1, R6, P2 ;  /* 0x0000000123297824 */ /* 0x000fc800010e0606 */
[----:B0-----:R-:W-:Y:S02]  /*33fa0*/  @!P1 IMAD.MOV.U32 R38, RZ, RZ, R40 ;  /* 0x000000ffff269224 */ /* 0x001fe400078e0028 */
[----:B------:R-:W-:-:S05]  /*33fb0*/  @!P1 IMAD.MOV.U32 R39, RZ, RZ, R41 ;  /* 0x000000ffff279224 */ /* 0x000fca00078e0029 */
[----:B------:R-:W2:Y:S04]  /*33fc0*/  @!P1 LDG.E.U8 R31, desc[UR6][R38.64] ;  /* 0x00000006261f9981 */ /* 0x000ea8000c1e1100 */
[----:B----4-:R-:W-:Y:S04]  /*33fd0*/  STL [R1+0x3060], R22 ;  /* 0x0030601601007387 */ /* 0x010fe80000100800 */
        /* <DEDUP_REMOVED lines=26> */
[----:B------:R-:W2:Y:S01]  /*34180*/  @!P1 LDG.E.U8 R28, desc[UR6][R38.64] ;  /* 0x00000006261c9981 */ /* 0x000ea2000c1e1100 */
[----:B------:R-:W-:Y:S02]  /*34190*/  VIADD R35, R68, 0xffffff13 ;  /* 0xffffff1344237836 */ /* 0x000fe40000000000 */
[----:B------:R-:W-:Y:S01]  /*341a0*/  IMAD R36, R67, 0xec, RZ ;  /* 0x000000ec43247824 */ /* 0x000fe200078e02ff */
[----:B------:R-:W-:Y:S04]  /*341b0*/  STL [R1+0x2b18], R29 ;  /* 0x002b181d01007387 */ /* 0x000fe80000100800 */
[----:B------:R-:W-:Y:S01]  /*341c0*/  STL [R1+0x2b14], R30 ;  /* 0x002b141e01007387 */ /* 0x000fe20000100800 */
[----:B------:R-:W-:Y:S02]  /*341d0*/  ISETP.GE.U32.AND P1, PT, R35, 0x7ffffe14, PT ;  /* 0x7ffffe142300780c */ /* 0x000fe40003f26070 */
[----:B------:R-:W-:-:S02]  /*341e0*/  SHF.R.S32.HI R35, RZ, 0x1f, R36 ;  /* 0x0000001fff237819 */ /* 0x000fc40000011424 */
[----:B------:R-:W-:Y:S01]  /*341f0*/  PRMT R25, RZ, 0x7610, R25 ;  /* 0x00007610ff197816 */ /* 0x000fe20000000019 */
        /* <DEDUP_REMOVED lines=45> */
[----:B------:R0:W2:Y:S04]  /*344d0*/  @!P1 LDG.E.U8 R26, desc[UR6][R38.64] ;  /* 0x00000006261a9981 */ /* 0x0000a8000c1e1100 */
[----:B------:R1:W-:Y:S04]  /*344e0*/  STL [R1+0x2b60], R14 ;  /* 0x002b600e01007387 */ /* 0x0003e80000100800 */
[----:B------:R3:W-:Y:S01]  /*344f0*/  STL [R1+0x2b5c], R15 ;  /* 0x002b5c0f01007387 */ /* 0x0007e20000100800 */
[----:B------:R-:W-:Y:S02]  /*34500*/  PRMT R16, RZ, 0x7610, R16 ;  /* 0x00007610ff107816 */ /* 0x000fe40000000010 */
[----:B-1----:R-:W-:-:S05]  /*34510*/  IADD3 R14, P2, PT, R36, R3, RZ ;  /* 0x00000003240e7210 */ /* 0x002fca0007f5e0ff */
[----:B---3--:R-:W-:Y:S02]  /*34520*/  IMAD.X R15, R35, 0x1, R7, P2 ;  /* 0x00000001230f7824 */ /* 0x008fe400010e0607 */
[----:B0-----:R-:W-:Y:S02]  /*34530*/  @!P1 IMAD.MOV.U32 R38, RZ, RZ, R14 ;  /* 0x000000ffff269224 */ /* 0x001fe400078e000e */
[----:B------:R-:W-:-:S05]  /*34540*/  @!P1 IMAD.MOV.U32 R39, RZ, RZ, R15 ;  /* 0x000000ffff279224 */ /* 0x000fca00078e000f */
[----:B------:R0:W3:Y:S01]  /*34550*/  @!P1 LDG.E.U8 R16, desc[UR6][R38.64] ;  /* 0x0000000626109981 */ /* 0x0000e2000c1e1100 */
[----:B------:R-:W-:-:S03]  /*34560*/  PRMT R20, RZ, 0x7610, R20 ;  /* 0x00007610ff147816 */ /* 0x000fc60000000014 */
[----:B--2---:R-:W-:Y:S04]  /*34570*/  STL [R1+0x3064], R26 ;  /* 0x0030641a01007387 */ /* 0x004fe80000100800 */
[----:B------:R1:W-:Y:S04]  /*34580*/  STL [R1+0x2b68], R14 ;  /* 0x002b680e01007387 */ /* 0x0003e80000100800 */
[----:B------:R2:W-:Y:S01]  /*34590*/  STL [R1+0x2b64], R15 ;  /* 0x002b640f01007387 */ /* 0x0005e20000100800 */
[----:B-1----:R-:W-:-:S05]  /*345a0*/  IADD3 R14, P2, PT, R36, R4, RZ ;  /* 0x00000004240e7210 */ /* 0x002fca0007f5e0ff */
[----:B--2---:R-:W-:Y:S02]  /*345b0*/  IMAD.X R15, R35, 0x1, R8, P2 ;  /* 0x00000001230f7824 */ /* 0x004fe400010e0608 */
[----:B0-----:R-:W-:Y:S02]  /*345c0*/  @!P1 IMAD.MOV.U32 R38, RZ, RZ, R14 ;  /* 0x000000ffff269224 */ /* 0x001fe400078e000e */
[----:B------:R-:W-:-:S05]  /*345d0*/  @!P1 IMAD.MOV.U32 R39, RZ, RZ, R15 ;  /* 0x000000ffff279224 */ /* 0x000fca00078e000f */
[----:B------:R0:W2:Y:S04]  /*345e0*/  @!P1 LDG.E.U8 R20, desc[UR6][R38.64] ;  /* 0x0000000626149981 */ /* 0x0000a8000c1e1100 */
[----:B---3--:R-:W-:Y:S04]  /*345f0*/  STL [R1+0x3068], R16 ;  /* 0x0030681001007387 */ /* 0x008fe80000100800 */
[----:B------:R1:W-:Y:S04]  /*34600*/  STL [R1+0x2b70], R14 ;  /* 0x002b700e01007387 */ /* 0x0003e80000100800 */
[----:B------:R3:W-:Y:S01]  /*34610*/  STL [R1+0x2b6c], R15 ;  /* 0x002b6c0f01007387 */ /* 0x0007e20000100800 */
[----:B------:R-:W-:-:S02]  /*34620*/  PRMT R18, RZ, 0x7610, R18 ;  /* 0x00007610ff127816 */ /* 0x000fc40000000012 */
[----:B-1----:R-:W-:-:S05]  /*34630*/  IADD3 R14, P2, PT, R36, R5, RZ ;  /* 0x00000005240e7210 */ /* 0x002fca0007f5e0ff */
[----:B---3--:R-:W-:Y:S02]  /*34640*/  IMAD.X R15, R35, 0x1, R9, P2 ;  /* 0x00000001230f7824 */ /* 0x008fe400010e0609 */
[----:B0-----:R-:W-:Y:S02]  /*34650*/  @!P1 IMAD.MOV.U32 R38, RZ, RZ, R14 ;  /* 0x000000ffff269224 */ /* 0x001fe400078e000e */
[----:B------:R-:W-:Y:S02]  /*34660*/  VIADD R35, R68, 0xffffff0d ;  /* 0xffffff0d44237836 */ /* 0x000fe40000000000 */
[----:B------:R-:W-:Y:S02]  /*34670*/  @!P1 IMAD.MOV.U32 R39, RZ, RZ, R15 ;  /* 0x000000ffff279224 */ /* 0x000fe400078e000f */
[----:B------:R-:W-:-:S03]  /*34680*/  IMAD R36, R67, 0xf2, RZ ;  /* 0x000000f243247824 */ /* 0x000fc600078e02ff */
[----:B------:R0:W3:Y:S01]  /*34690*/  @!P1 LDG.E.U8 R18, desc[UR6][R38.64] ;  /* 0x0000000626129981 */ /* 0x0000e2000c1e1100 */
[----:B------:R-:W-:Y:S02]  /*346a0*/  ISETP.GE.U32.AND P1, PT, R35, 0x7ffffe0e, PT ;  /* 0x7ffffe0e2300780c */ /* 0x000fe40003f26070 */
[----:B------:R-:W-:Y:S02]  /*346b0*/  SHF.R.S32.HI R35, RZ, 0x1f, R36 ;  /* 0x0000001fff237819 */ /* 0x000fe40000011424 */
[----:B------:R-:W-:Y:S01]  /*346c0*/  PRMT R11, RZ, 0x7610, R11 ;  /* 0x00007610ff0b7816 */ /* 0x000fe2000000000b */
[----:B--2---:R-:W-:Y:S04]  /*346d0*/  STL [R1+0x306c], R20 ;  /* 0x00306c1401007387 */ /* 0x004fe80000100800 */
[----:B------:R1:W-:Y:S04]  /*346e0*/  STL [R1+0x2b78], R14 ;  /* 0x002b780e01007387 */ /* 0x0003e80000100800 */
[----:B------:R2:W-:Y:S01]  /*346f0*/  STL [R1+0x2b74], R15 ;  /* 0x002b740f01007387 */ /* 0x0005e20000100800 */
[----:B-1----:R-:W-:-:S05]  /*34700*/  IADD3 R14, P2, PT, R36, R2, RZ ;  /* 0x00000002240e7210 */ /* 0x002fca0007f5e0ff */
[----:B--2---:R-:W-:Y:S02]  /*34710*/  IMAD.X R15, R35, 0x1, R6, P2 ;  /* 0x00000001230f7824 */ /* 0x004fe400010e0606 */
[----:B0-----:R-:W-:Y:S02]  /*34720*/  @!P1 IMAD.MOV.U32 R38, RZ, RZ, R14 ;  /* 0x000000ffff269224 */ /* 0x001fe400078e000e */
[----:B------:R-:W-:-:S05]  /*34730*/  @!P1 IMAD.MOV.U32 R39, RZ, RZ, R15 ;  /* 0x000000ffff279224 */ /* 0x000fca00078e000f */
[----:B------:R-:W2:Y:S04]  /*34740*/  @!P1 LDG.E.U8 R11, desc[UR6][R38.64] ;  /* 0x00000006260b9981 */ /* 0x000ea8000c1e1100 */
[----:B---3--:R0:W-:Y:S04]  /*34750*/  STL [R1+0x3070], R18 ;  /* 0x0030701201007387 */ /* 0x0081e80000100800 */
[----:B------:R-:W-:Y:S04]  /*34760*/  STL [R1+0x2bc0], R14 ;  /* 0x002bc00e01007387 */ /* 0x000fe80000100800 */
[----:B------:R-:W-:Y:S01]  /*34770*/  STL [R1+0x2bbc], R15 ;  /* 0x002bbc0f01007387 */ /* 0x000fe20000100800 */
[----:B0-----:R-:W-:-:S02]  /*34780*/  PRMT R18, RZ, 0x7610, R18 ;  /* 0x00007610ff127816 */ /* 0x001fc40000000012 */
[----:B------:R-:W-:Y:S02]  /*34790*/  PRMT R20, RZ, 0x7610, R20 ;  /* 0x00007610ff147816 */ /* 0x000fe40000000014 */
[----:B------:R-:W-:Y:S02]  /*347a0*/  PRMT R16, RZ, 0x7610, R16 ;  /* 0x00007610ff107816 */ /* 0x000fe40000000010 */
[----:B------:R-:W-:Y:S02]  /*347b0*/  PRMT R26, RZ, 0x7610, R26 ;  /* 0x00007610ff1a7816 */ /* 0x000fe4000000001a */
[----:B------:R-:W-:Y:S02]  /*347c0*/  PRMT R22, RZ, 0x7610, R22 ;  /* 0x00007610ff167816 */ /* 0x000fe40000000016 */
[----:B------:R-:W-:Y:S02]  /*347d0*/  PRMT R23, RZ, 0x7610, R23 ;  /* 0x00007610ff177816 */ /* 0x000fe40000000017 */
[----:B------:R-:W-:Y:S01]  /*347e0*/  PRMT R19, RZ, 0x7610, R19 ;  /* 0x00007610ff137816 */ /* 0x000fe20000000013 */
[----:B------:R-:W-:-:S05]  /*347f0*/  IMAD R107, R67, 0xf6, RZ ;  /* 0x000000f6436b7824 */ /* 0x000fca00078e02ff */
[----:B------:R-:W-:Y:S02]  /*34800*/  SHF.R.S32.HI R106, RZ, 0x1f, R107 ;  /* 0x0000001fff6a7819 */ /* 0x000fe4000001146b */
[----:B------:R-:W-:Y:S02]  /*34810*/  PRMT R21, RZ, 0x7610, R21 ;  /* 0x00007610ff157816 */ /* 0x000fe40000000015 */
[----:B------:R-:W-:Y:S01]  /*34820*/  PRMT R24, RZ, 0x7610, R24 ;  /* 0x00007610ff187816 */ /* 0x000fe20000000018 */
[----:B------:R-:W-:Y:S01]  /*34830*/  IMAD.SHL.U32 R132, R132, 0x20, RZ ;  /* 0x0000002084847824 */ /* 0x000fe200078e00ff */
[----:B------:R-:W-:-:S03]  /*34840*/  PRMT R27, RZ, 0x7610, R27 ;  /* 0x00007610ff1b7816 */ /* 0x000fc6000000001b */
[----:B------:R-:W-:-:S05]  /*34850*/  VIADD R75, R132, 0x3 ;  /* 0x00000003844b7836 */ /* 0x000fca0000000000 */
[----:B------:R-:W-:Y:S01]  /*34860*/  IABS R40, R75 ;  /* 0x0000004b00287213 */ /* 0x000fe20000000000 */
[----:B------:R-:W-:-:S04]  /*34870*/  VIADD R73, R132, 0x2 ;  /* 0x0000000284497836 */ /* 0x000fc80000000000 */
[----:B------:R-:W-:-:S04]  /*34880*/  IMAD.HI.U32 R42, R34, R40, RZ ;  /* 0x00000028222a7227 */ /* 0x000fc800078e00ff */
[C---:B------:R-:W-:Y:S02]  /*34890*/  VIADD R79, R132.reuse, 0x7 ;  /* 0x00000007844f7836 */ /* 0x040fe40000000000 */
[C---:B------:R-:W-:Y:S01]  /*348a0*/  VIADD R76, R132.reuse, 0x1 ;  /* 0x00000001844c7836 */ /* 0x040fe20000000000 */
[----:B------:R-:W-:Y:S01]  /*348b0*/  IABS R41, R73 ;  /* 0x0000004900297213 */ /* 0x000fe20000000000 */
[----:B------:R-:W-:Y:S02]  /*348c0*/  IMAD.MOV R42, RZ, RZ, -R42 ;  /* 0x000000ffff2a7224 */ /* 0x000fe400078e0a2a */
[C---:B------:R-:W-:Y:S02]  /*348d0*/  VIADD R77, R132.reuse, 0x5 ;  /* 0x00000005844d7836 */ /* 0x040fe40000000000 */
[----:B------:R-:W-:Y:S01]  /*348e0*/  IMAD R40, R33, R42, R40 ;  /* 0x0000002a21287224 */ /* 0x000fe200078e0228 */
[----:B------:R-:W-:Y:S01]  /*348f0*/  IABS R42, R79 ;  /* 0x0000004f002a7213 */ /* 0x000fe20000000000 */
[----:B------:R-:W-:Y:S01]  /*34900*/  VIADD R81, R132, 0xa ;  /* 0x0000000a84517836 */ /* 0x000fe20000000000 */
[----:B------:R-:W-:-:S03]  /*34910*/  IABS R44, R77 ;  /* 0x0000004d002c7213 */ /* 0x000fc60000000000 */
[----:B------:R-:W-:-:S04]  /*34920*/  IMAD.HI.U32 R46, R34, R42, RZ ;  /* 0x0000002a222e7227 */ /* 0x000fc800078e00ff */
[C---:B------:R-:W-:Y:S01]  /*34930*/  VIADD R78, R132.reuse, 0x8 ;  /* 0x00000008844e7836 */ /* 0x040fe20000000000 */
[----:B------:R-:W-:Y:S01]  /*34940*/  IABS R47, R81 ;  /* 0x00000051002f7213 */ /* 0x000fe20000000000 */
[----:B------:R-:W-:Y:S02]  /*34950*/  VIADD R74, R132, 0x4 ;  /* 0x00000004844a7836 */ /* 0x000fe40000000000 */
[----:B------:R-:W-:Y:S01]  /*34960*/  IMAD.MOV R46, RZ, RZ, -R46 ;  /* 0x000000ffff2e7224 */ /* 0x000fe200078e0a2e */
[----:B------:R-:W-:-:S03]  /*34970*/  IABS R49, R78 ;  /* 0x0000004e00317213 */ /* 0x000fc60000000000 */
[----:B------:R-:W-:Y:S02]  /*34980*/  IMAD R42, R33, R46, R42 ;  /* 0x0000002e212a7224 */ /* 0x000fe400078e022a */
[----:B------:R-:W-:-:S04]  /*34990*/  IMAD.HI.U32 R46, R34, R47, RZ ;  /* 0x0000002f222e7227 */ /* 0x000fc800078e00ff */
[C---:B------:R-:W-:Y:S02]  /*349a0*/  VIADD R83, R132.reuse, 0xb ;  /* 0x0000000b84537836 */ /* 0x040fe40000000000 */
[----:B------:R-:W-:Y:S02]  /*349b0*/  IMAD.MOV R46, RZ, RZ, -R46 ;  /* 0x000000ffff2e7224 */ /* 0x000fe400078e0a2e */
[C---:B------:R-:W-:Y:S02]  /*349c0*/  VIADD R80, R132.reuse, 0x6 ;  /* 0x0000000684507836 */ /* 0x040fe40000000000 */
[----:B------:R-:W-:Y:S01]  /*349d0*/  IMAD R47, R33, R46, R47 ;  /* 0x0000002e212f7224 */ /* 0x000fe200078e022f */
[----:B------:R-:W-:Y:S01]  /*349e0*/  IABS R46, R83 ;  /* 0x00000053002e7213 */ /* 0x000fe20000000000 */
[C---:B------:R-:W-:Y:S02]  /*349f0*/  VIADD R72, R132.reuse, 0x1f ;  /* 0x0000001f84487836 */ /* 0x040fe40000000000 */
[----:B------:R-:W-:-:S05]  /*34a00*/  VIADD R82, R132, 0x9 ;  /* 0x0000000984527836 */ /* 0x000fca0000000000 */
[----:B------:R-:W-:Y:S01]  /*34a10*/  IABS R48, R82 ;  /* 0x0000005200307213 */ /* 0x000fe20000000000 */
[C---:B------:R-:W-:Y:S02]  /*34a20*/  VIADD R85, R132.reuse, 0xc ;  /* 0x0000000c84557836 */ /* 0x040fe40000000000 */
[C---:B------:R-:W-:Y:S02]  /*34a30*/  VIADD R87, R132.reuse, 0xf ;  /* 0x0000000f84577836 */ /* 0x040fe40000000000 */
[C---:B------:R-:W-:Y:S02]  /*34a40*/  VIADD R88, R132.reuse, 0xd ;  /* 0x0000000d84587836 */ /* 0x040fe40000000000 */
[----:B------:R-:W-:-:S03]  /*34a50*/  VIADD R86, R132, 0x10 ;  /* 0x0000001084567836 */ /* 0x000fc60000000000 */
[----:B------:R-:W-:Y:S01]  /*34a60*/  IABS R52, R88 ;  /* 0x0000005800347213 */ /* 0x000fe20000000000 */
[----:B------:R-:W-:-:S04]  /*34a70*/  VIADD R91, R132, 0x11 ;  /* 0x00000011845b7836 */ /* 0x000fc80000000000 */
[----:B------:R-:W-:-:S04]  /*34a80*/  IMAD.HI.U32 R51, R34, R52, RZ ;  /* 0x0000003422337227 */ /* 0x000fc800078e00ff */
[----:B------:R-:W-:Y:S02]  /*34a90*/  VIADD R84, R132, 0xe ;  /* 0x0000000e84547836 */ /* 0x000fe40000000000 */
[----:B------:R-:W-:Y:S01]  /*34aa0*/  IMAD.MOV R51, RZ, RZ, -R51 ;  /* 0x000000ffff337224 */ /* 0x000fe200078e0a33 */
        /* <DEDUP_REMOVED lines=9> */
[----:B-1----:R-:W-:Y:S01]  /*34b40*/  IMAD.X R14, R35, 0x1, R8, P2 ;  /* 0x00000001230e7824 */ /* 0x002fe200010e0608 */
[----:B------:R0:W-:Y:S01]  /*34b50*/  STL [R1+0x2bd0], R11 ;  /* 0x002bd00b01007387 */ /* 0x0001e20000100800 */
[----:B--2---:R-:W-:Y:S02]  /*34b60*/  @!P1 IMAD.MOV.U32 R38, RZ, RZ, R11 ;  /* 0x000000ffff269224 */ /* 0x004fe400078e000b */
[----:B------:R-:W-:Y:S01]  /*34b70*/  @!P1 IMAD.MOV.U32 R39, RZ, RZ, R14 ;  /* 0x000000ffff279224 */ /* 0x000fe200078e000e */
[----:B------:R1:W-:Y:S04]  /*34b80*/  STL [R1+0x2bcc], R14 ;  /* 0x002bcc0e01007387 */ /* 0x0003e80000100800 */
[----:B------:R2:W4:Y:S01]  /*34b90*/  @!P1 LDG.E.U8 R20, desc[UR6][R38.64] ;  /* 0x0000000626149981 */ /* 0x000522000c1e1100 */
[----:B0-----:R-:W-:-:S05]  /*34ba0*/  IADD3 R11, P2, PT, R36, R5, RZ ;  /* 0x00000005240b7210 */ /* 0x001fca0007f5e0ff */
[----:B-1----:R-:W-:Y:S02]  /*34bb0*/  IMAD.X R14, R35, 0x1, R9, P2 ;  /* 0x00000001230e7824 */ /* 0x002fe400010e0609 */
[----:B------:R-:W-:Y:S02]  /*34bc0*/  VIADD R35, R68, 0xffffff0b ;  /* 0xffffff0b44237836 */ /* 0x000fe40000000000 */
[----:B--2---:R-:W-:Y:S02]  /*34bd0*/  @!P1 IMAD.MOV.U32 R38, RZ, RZ, R11 ;  /* 0x000000ffff269224 */ /* 0x004fe400078e000b */
[----:B------:R-:W-:Y:S02]  /*34be0*/  @!P1 IMAD.MOV.U32 R39, RZ, RZ, R14 ;  /* 0x000000ffff279224 */ /* 0x000fe400078e000e */
[----:B------:R-:W-:-:S03]  /*34bf0*/  IMAD R36, R67, 0xf4, RZ ;  /* 0x000000f443247824 */ /* 0x000fc600078e02ff */
[----:B------:R0:W2:Y:S01]  /*34c00*/  @!P1 LDG.E.U8 R16, desc[UR6][R38.64] ;  /* 0x0000000626109981 */ /* 0x0000a2000c1e1100 */
[----:B------:R-:W-:-:S03]  /*34c10*/  ISETP.GE.U32.AND P1, PT, R35, 0x7ffffe0c, PT ;  /* 0x7ffffe0c2300780c */ /* 0x000fc60003f26070 */
[----:B------:R1:W-:Y:S01]  /*34c20*/  STL [R1+0x2bd8], R11 ;  /* 0x002bd80b01007387 */ /* 0x0003e20000100800 */
[----:B------:R-:W-:-:S03]  /*34c30*/  SHF.R.S32.HI R35, RZ, 0x1f, R36 ;  /* 0x0000001fff237819 */ /* 0x000fc60000011424 */
[----:B------:R0:W-:Y:S01]  /*34c40*/  STL [R1+0x2bd4], R14 ;  /* 0x002bd40e01007387 */ /* 0x0001e20000100800 */
[----:B-1----:R-:W-:-:S05]  /*34c50*/  IADD3 R11, P2, PT, R36, R2, RZ ;  /* 0x00000002240b7210 */ /* 0x002fca0007f5e0ff */
[----:B0-----:R-:W-:Y:S01]  /*34c60*/  IMAD.X R14, R35, 0x1, R6, P2 ;  /* 0x00000001230e7824 */ /* 0x001fe200010e0606 */
[----:B------:R0:W-:Y:S01]  /*34c70*/  STL [R1+0x2bf0], R11 ;  /* 0x002bf00b01007387 */ /* 0x0001e20000100800 */
[----:B------:R-:W-:Y:S02]  /*34c80*/  @!P1 IMAD.MOV.U32 R38, RZ, RZ, R11 ;  /* 0x000000ffff269224 */ /* 0x000fe400078e000b */
[----:B------:R-:W-:Y:S01]  /*34c90*/  @!P1 IMAD.MOV.U32 R39, RZ, RZ, R14 ;  /* 0x000000ffff279224 */ /* 0x000fe200078e000e */
[----:B------:R1:W-:Y:S04]  /*34ca0*/  STL [R1+0x2bec], R14 ;  /* 0x002bec0e01007387 */ /* 0x0003e80000100800 */
[----:B------:R1:W2:Y:S01]  /*34cb0*/  @!P1 LDG.E.U8 R26, desc[UR6][R38.64] ;  /* 0x00000006261a9981 */ /* 0x0002a2000c1e1100 */
[----:B0-----:R-:W-:-:S05]  /*34cc0*/  IADD3 R11, P2, PT, R36, R3, RZ ;  /* 0x00000003240b7210 */ /* 0x001fca0007f5e0ff */
[----:B-1----:R-:W-:Y:S01]  /*34cd0*/  IMAD.X R14, R35, 0x1, R7, P2 ;  /* 0x00000001230e7824 */ /* 0x002fe200010e0607 */
        /* <DEDUP_REMOVED lines=13> */
[----:B-1----:R-:W-:Y:S02]  /*34db0*/  IMAD.X R14, R35, 0x1, R9, P2 ;  /* 0x00000001230e7824 */ /* 0x002fe400010e0609 */
[----:B------:R-:W-:Y:S02]  /*34dc0*/  VIADD R35, R68, 0xffffff09 ;  /* 0xffffff0944237836 */ /* 0x000fe40000000000 */
[----:B------:R-:W-:Y:S02]  /*34dd0*/  @!P1 IMAD.MOV.U32 R38, RZ, RZ, R11 ;  /* 0x000000ffff269224 */ /* 0x000fe400078e000b */
[----:B------:R-:W-:Y:S01]  /*34de0*/  @!P1 IMAD.MOV.U32 R39, RZ, RZ, R14 ;  /* 0x000000ffff279224 */ /* 0x000fe200078e000e */
[----:B------:R0:W-:Y:S04]  /*34df0*/  STL [R1+0x2c08], R11 ;  /* 0x002c080b01007387 */ /* 0x0001e80000100800 */
[----:B------:R1:W2:Y:S01]  /*34e00*/  @!P1 LDG.E.U8 R19, desc[UR6][R38.64] ;  /* 0x0000000626139981 */ /* 0x0002a2000c1e1100 */
[----:B------:R-:W-:-:S03]  /*34e10*/  ISETP.GE.U32.AND P1, PT, R35, 0x7ffffe0a, PT ;  /* 0x7ffffe0a2300780c */ /* 0x000fc60003f26070 */
[----:B------:R1:W-:Y:S01]  /*34e20*/  STL [R1+0x2c04], R14 ;  /* 0x002c040e01007387 */ /* 0x0003e20000100800 */
[----:B0-----:R-:W-:-:S05]  /*34e30*/  IADD3 R11, P2, PT, R107, R2, RZ ;  /* 0x000000026b0b7210 */ /* 0x001fca0007f5e0ff */
[----:B-1----:R-:W-:Y:S01]  /*34e40*/  IMAD.X R14, R106, 0x1, R6, P2 ;  /* 0x000000016a0e7824 */ /* 0x002fe200010e0606 */
[----:B------:R0:W-:Y:S03]  /*34e50*/  STL [R1+0x2c20], R11 ;  /* 0x002c200b01007387 */ /* 0x0001e60000100800 */
        /* <DEDUP_REMOVED lines=13> */
[----:B------:R-:W-:Y:S02]  /*34f30*/  @!P1 IMAD.MOV.U32 R38, RZ, RZ, R11 ;  /* 0x000000ffff269224 */ /* 0x000fe400078e000b */
[----:B------:R-:W-:-:S05]  /*34f40*/  @!P1 IMAD.MOV.U32 R39, RZ, RZ, R14 ;  /* 0x000000ffff279224 */ /* 0x000fca00078e000e */
[----:B------:R0:W2:Y:S02]  /*34f50*/  @!P1 LDG.E.U8 R27, desc[UR6][R38.64] ;  /* 0x00000006261b9981 */ /* 0x0000a4000c1e1100 */
[----:B0-----:R-:W-:-:S05]  /*34f60*/  IABS R38, R132 ;  /* 0x0000008400267213 */ /* 0x001fca0000000000 */
[----:B------:R-:W-:-:S04]  /*34f70*/  IMAD.HI.U32 R35, R34, R38, RZ ;  /* 0x0000002622237227 */ /* 0x000fc800078e00ff */
[----:B------:R-:W-:Y:S01]  /*34f80*/  IMAD.MOV R35, RZ, RZ, -R35 ;  /* 0x000000ffff237224 */ /* 0x000fe200078e0a23 */
[----:B------:R-:W-:-:S03]  /*34f90*/  IABS R36, R76 ;  /* 0x0000004c00247213 */ /* 0x000fc60000000000 */
[----:B------:R-:W-:Y:S02]  /*34fa0*/  IMAD R38, R33, R35, R38 ;  /* 0x0000002321267224 */ /* 0x000fe400078e0226 */
[----:B------:R-:W-:-:S04]  /*34fb0*/  IMAD.HI.U32 R35, R34, R41, RZ ;  /* 0x0000002922237227 */ /* 0x000fc800078e00ff */
[----:B------:R-:W-:-:S04]  /*34fc0*/  IMAD.HI.U32 R39, R34, R36, RZ ;  /* 0x0000002422277227 */ /* 0x000fc800078e00ff */
[----:B------:R-:W-:Y:S02]  /*34fd0*/  IMAD.MOV R35, RZ, RZ, -R35 ;  /* 0x000000ffff237224 */ /* 0x000fe400078e0a23 */
[----:B------:R-:W-:Y:S02]  /*34fe0*/  IMAD.MOV R39, RZ, RZ, -R39 ;  /* 0x000000ffff277224 */ /* 0x000fe400078e0a27 */
[----:B------:R-:W-:Y:S02]  /*34ff0*/  IMAD R41, R33, R35, R41 ;  /* 0x0000002321297224 */ /* 0x000fe400078e0229 */
[----:B------:R-:W-:-:S04]  /*35000*/  IMAD.HI.U32 R35, R34, R44, RZ ;  /* 0x0000002c22237227 */ /* 0x000fc800078e00ff */
[----:B------:R-:W-:Y:S01]  /*35010*/  IMAD R36, R33, R39, R36 ;  /* 0x0000002721247224 */ /* 0x000fe200078e0224 */
[----:B------:R-:W-:Y:S01]  /*35020*/  IABS R39, R74 ;  /* 0x0000004a00277213 */ /* 0x000fe20000000000 */
[----:B------:R-:W-:-:S04]  /*35030*/  IMAD.MOV R35, RZ, RZ, -R35 ;  /* 0x000000ffff237224 */ /* 0x000fc800078e0a23 */
[----:B------:R-:W-:Y:S02]  /*35040*/  IMAD R44, R33, R35, R44 ;  /* 0x00000023212c7224 */ /* 0x000fe400078e022c */
[----:B------:R-:W-:-:S04]  /*35050*/  IMAD.HI.U32 R35, R34, R49, RZ ;  /* 0x0000003122237227 */ /* 0x000fc800078e00ff */
[----:B------:R-:W-:-:S04]  /*35060*/  IMAD.HI.U32 R43, R34, R39, RZ ;  /* 0x00000027222b7227 */ /* 0x000fc800078e00ff */
[----:B------:R-:W-:Y:S02]  /*35070*/  IMAD.MOV R35, RZ, RZ, -R35 ;  /* 0x000000ffff237224 */ /* 0x000fe400078e0a23 */
[----:B------:R-:W-:Y:S02]  /*35080*/  IMAD.MOV R43, RZ, RZ, -R43 ;  /* 0x000000ffff2b7224 */ /* 0x000fe400078e0a2b */
[----:B------:R-:W-:Y:S02]  /*35090*/  IMAD R49, R33, R35, R49 ;  /* 0x0000002321317224 */ /* 0x000fe400078e0231 */
[----:B------:R-:W-:-:S04]  /*350a0*/  IMAD.HI.U32 R35, R34, R46, RZ ;  /* 0x0000002e22237227 */ /* 0x000fc800078e00ff */
[C---:B------:R-:W-:Y:S01]  /*350b0*/  IMAD R39, R33.reuse, R43, R39 ;  /* 0x0000002b21277224 */ /* 0x040fe200078e0227 */
[----:B------:R-:W-:Y:S02]  /*350c0*/  IABS R43, R80 ;  /* 0x00000050002b7213 */ /* 0x000fe40000000000 */
[----:B------:R-:W-:Y:S01]  /*350d0*/  ISETP.GT.U32.AND P4, PT, R33, R38, PT ;  /* 0x000000262100720c */ /* 0x000fe20003f84070 */
[----:B------:R-:W-:Y:S02]  /*350e0*/  IMAD.MOV R35, RZ, RZ, -R35 ;  /* 0x000000ffff237224 */ /* 0x000fe400078e0a23 */
[----:B------:R-:W-:-:S04]  /*350f0*/  IMAD.HI.U32 R45, R34, R43, RZ ;  /* 0x0000002b222d7227 */ /* 0x000fc800078e00ff */
[----:B------:R-:W-:Y:S01]  /*35100*/  IMAD R46, R33, R35, R46 ;  /* 0x00000023212e7224 */ /* 0x000fe200078e022e */
[----:B------:R-:W-:Y:S01]  /*35110*/  IABS R35, R72 ;  /* 0x0000004800237213 */ /* 0x000fe20000000000 */
[----:B------:R-:W-:-:S04]  /*35120*/  IMAD.MOV R45, RZ, RZ, -R45 ;  /* 0x000000ffff2d7224 */ /* 0x000fc800078e0a2d */
[----:B------:R-:W-:-:S04]  /*35130*/  IMAD.HI.U32 R55, R34, R35, RZ ;  /* 0x0000002322377227 */ /* 0x000fc800078e00ff */
[----:B------:R-:W-:Y:S02]  /*35140*/  IMAD R43, R33, R45, R43 ;  /* 0x0000002d212b7224 */ /* 0x000fe400078e022b */
[----:B------:R-:W-:-:S04]  /*35150*/  IMAD.HI.U32 R45, R34, R48, RZ ;  /* 0x00000030222d7227 */ /* 0x000fc800078e00ff */
[----:B------:R-:W-:Y:S02]  /*35160*/  @!P4 IMAD.IADD R38, R38, 0x1, -R33 ;  /* 0x000000012626c824 */ /* 0x000fe400078e0a21 */
[----:B------:R-:W-:Y:S01]  /*35170*/  IMAD.MOV R55, RZ, RZ, -R55 ;  /* 0x000000ffff377224 */ /* 0x000fe200078e0a37 */
[C---:B------:R-:W-:Y:S01]  /*35180*/  ISETP.GT.U32.AND P4, PT, R33.reuse, R40, PT ;  /* 0x000000282100720c */ /* 0x040fe20003f84070 */
[----:B------:R-:W-:Y:S02]  /*35190*/  IMAD.MOV R45, RZ, RZ, -R45 ;  /* 0x000000ffff2d7224 */ /* 0x000fe400078e0a2d */
[C---:B------:R-:W-:Y:S02]  /*351a0*/  IMAD R35, R33.reuse, R55, R35 ;  /* 0x0000003721237224 */ /* 0x040fe400078e0223 */
[C---:B------:R-:W-:Y:S01]  /*351b0*/  IMAD R48, R33.reuse, R45, R48 ;  /* 0x0000002d21307224 */ /* 0x040fe200078e0230 */
[----:B------:R-:W-:Y:S02]  /*351c0*/  IABS R45, R85 ;  /* 0x00000055002d7213 */ /* 0x000fe40000000000 */
[----:B------:R-:W-:-:S03]  /*351d0*/  ISETP.GT.U32.AND P6, PT, R33, R35, PT ;  /* 0x000000232100720c */ /* 0x000fc60003fc4070 */
[----:B------:R-:W-:-:S04]  /*351e0*/  IMAD.HI.U32 R50, R34, R45, RZ ;  /* 0x0000002d22327227 */ /* 0x000fc800078e00ff */
[----:B------:R-:W-:Y:S01]  /*351f0*/  @!P4 IMAD.IADD R40, R40, 0x1, -R33 ;  /* 0x000000012828c824 */ /* 0x000fe200078e0a21 */
[C---:B------:R-:W-:Y:S01]  /*35200*/  ISETP.GT.U32.AND P4, PT, R33.reuse, R42, PT ;  /* 0x0000002a2100720c */ /* 0x040fe20003f84070 */
[----:B------:R-:W-:Y:S01]  /*35210*/  IMAD.MOV R50, RZ, RZ, -R50 ;  /* 0x000000ffff327224 */ /* 0x000fe200078e0a32 */
[----:B------:R-:W-:-:S03]  /*35220*/  ISETP.GT.U32.AND P2, PT, R33, R36, PT ;  /* 0x000000242100720c */ /* 0x000fc60003f44070 */
[----:B------:R-:W-:Y:S01]  /*35230*/  IMAD R45, R33, R50, R45 ;  /* 0x00000032212d7224 */ /* 0x000fe200078e022d */
[----:B------:R-:W-:Y:S01]  /*35240*/  IABS R50, R87 ;  /* 0x0000005700327213 */ /* 0x000fe20000000000 */
[----:B------:R-:W-:Y:S01]  /*35250*/  @!P6 IMAD.IADD R35, R35, 0x1, -R33 ;  /* 0x000000012323e824 */ /* 0x000fe200078e0a21 */
[C---:B------:R-:W-:Y:S02]  /*35260*/  ISETP.GT.U32.AND P6, PT, R33.reuse, R39, PT ;  /* 0x000000272100720c */ /* 0x040fe40003fc4070 */
[----:B------:R-:W-:Y:S01]  /*35270*/  ISETP.GT.U32.AND P5, PT, R33, R41, PT ;  /* 0x000000292100720c */ /* 0x000fe20003fa4070 */
[----:B------:R-:W-:-:S04]  /*35280*/  IMAD.HI.U32 R54, R34, R50, RZ ;  /* 0x0000003222367227 */ /* 0x000fc800078e00ff */
[--C-:B------:R-:W-:Y:S01]  /*35290*/  @!P4 IMAD.IADD R42, R42, 0x1, -R33.reuse ;  /* 0x000000012a2ac824 */ /* 0x100fe200078e0a21 */
[C---:B------:R-:W-:Y:S02]  /*352a0*/  ISETP.GT.U32.AND P4, PT, R33.reuse, R46, PT ;  /* 0x0000002e2100720c */ /* 0x040fe40003f84070 */
[----:B------:R-:W-:Y:S01]  /*352b0*/  IABS R55, R86 ;  /* 0x0000005600377213 */ /* 0x000fe20000000000 */
[----:B------:R-:W-:Y:S02]  /*352c0*/  IMAD.MOV R54, RZ, RZ, -R54 ;  /* 0x000000ffff367224 */ /* 0x000fe400078e0a36 */
[----:B------:R-:W-:Y:S02]  /*352d0*/  @!P2 IMAD.IADD R36, R36, 0x1, -R33 ;  /* 0x000000012424a824 */ /* 0x000fe400078e0a21 */
[----:B------:R-:W-:Y:S02]  /*352e0*/  VIADD R89, R132, 0x13 ;  /* 0x0000001384597836 */ /* 0x000fe40000000000 */
[----:B------:R-:W-:-:S02]  /*352f0*/  IMAD R52, R33, R51, R52 ;  /* 0x0000003321347224 */ /* 0x000fc400078e0234 */
[C---:B------:R-:W-:Y:S01]  /*35300*/  IMAD R50, R33.reuse, R54, R50 ;  /* 0x0000003621327224 */ /* 0x040fe200078e0232 */
[----:B------:R-:W-:Y:S01]  /*35310*/  IABS R54, R91 ;  /* 0x0000005b00367213 */ /* 0x000fe20000000000 */
[----:B------:R-:W-:Y:S01]  /*35320*/  IMAD.HI.U32 R56, R34, R55, RZ ;  /* 0x0000003722387227 */ /* 0x000fe200078e00ff */
[----:B------:R-:W-:Y:S02]  /*35330*/  ISETP.GT.U32.AND P2, PT, R33, R44, PT ;  /* 0x0000002c2100720c */ /* 0x000fe40003f44070 */
[----:B------:R-:W-:Y:S01]  /*35340*/  IABS R51, R84 ;  /* 0x0000005400337213 */ /* 0x000fe20000000000 */
[----:B------:R-:W-:Y:S01]  /*35350*/  @!P6 IMAD.IADD R39, R39, 0x1, -R33 ;  /* 0x000000012727e824 */ /* 0x000fe200078e0a21 */
[----:B------:R-:W-:Y:S01]  /*35360*/  ISETP.GT.U32.AND P6, PT, R33, R49, PT ;  /* 0x000000312100720c */ /* 0x000fe20003fc4070 */
[----:B------:R-:W-:Y:S02]  /*35370*/  IMAD.MOV R56, RZ, RZ, -R56 ;  /* 0x000000ffff387224 */ /* 0x000fe400078e0a38 */
[----:B------:R-:W-:Y:S01]  /*35380*/  VIADD R93, R132, 0x14 ;  /* 0x00000014845d7836 */ /* 0x000fe20000000000 */
[----:B------:R-:W-:Y:S01]  /*35390*/  IABS R66, R89 ;  /* 0x0000005900427213 */ /* 0x000fe20000000000 */
[----:B------:R-:W-:-:S04]  /*353a0*/  IMAD.HI.U32 R57, R34, R54, RZ ;  /* 0x0000003622397227 */ /* 0x000fc800078e00ff */
[----:B------:R-:W-:-:S04]  /*353b0*/  IMAD.HI.U32 R53, R34, R51, RZ ;  /* 0x0000003322357227 */ /* 0x000fc800078e00ff */
[--C-:B------:R-:W-:Y:S01]  /*353c0*/  @!P5 IMAD.IADD R41, R41, 0x1, -R33.reuse ;  /* 0x000000012929d824 */ /* 0x100fe200078e0a21 */
[C---:B------:R-:W-:Y:S01]  /*353d0*/  ISETP.GT.U32.AND P5, PT, R33.reuse, R43, PT ;  /* 0x0000002b2100720c */ /* 0x040fe20003fa4070 */
[----:B------:R-:W-:Y:S02]  /*353e0*/  @!P4 IMAD.IADD R46, R46, 0x1, -R33 ;  /* 0x000000012e2ec824 */ /* 0x000fe400078e0a21 */
[C---:B------:R-:W-:Y:S01]  /*353f0*/  IMAD R55, R33.reuse, R56, R55 ;  /* 0x0000003821377224 */ /* 0x040fe200078e0237 */
[----:B------:R-:W-:Y:S01]  /*35400*/  ISETP.GT.U32.AND P4, PT, R33, R50, PT ;  /* 0x000000322100720c */ /* 0x000fe20003f84070 */
[----:B------:R-:W-:Y:S01]  /*35410*/  IMAD.MOV R57, RZ, RZ, -R57 ;  /* 0x000000ffff397224 */ /* 0x000fe200078e0a39 */
[----:B------:R-:W-:Y:S01]  /*35420*/  IABS R65, R93 ;  /* 0x0000005d00417213 */ /* 0x000fe20000000000 */
[----:B------:R-:W-:-:S04]  /*35430*/  IMAD.HI.U32 R56, R34, R66, RZ ;  /* 0x0000004222387227 */ /* 0x000fc800078e00ff */
[----:B------:R-:W-:Y:S02]  /*35440*/  IMAD.MOV R53, RZ, RZ, -R53 ;  /* 0x000000ffff357224 */ /* 0x000fe400078e0a35 */
[----:B------:R-:W-:Y:S02]  /*35450*/  VIADD R90, R132, 0x12 ;  /* 0x00000012845a7836 */ /* 0x000fe40000000000 */
[----:B------:R-:W-:Y:S02]  /*35460*/  IMAD R54, R33, R57, R54 ;  /* 0x0000003921367224 */ /* 0x000fe400078e0236 */
[----:B------:R-:W-:Y:S02]  /*35470*/  @!P2 IMAD.IADD R44, R44, 0x1, -R33 ;  /* 0x000000012c2ca824 */ /* 0x000fe400078e0a21 */
[----:B------:R-:W-:Y:S02]  /*35480*/  IMAD.MOV R56, RZ, RZ, -R56 ;  /* 0x000000ffff387224 */ /* 0x000fe400078e0a38 */
[----:B------:R-:W-:-:S02]  /*35490*/  VIADD R101, R132, 0x17 ;  /* 0x0000001784657836 */ /* 0x000fc40000000000 */
[C---:B------:R-:W-:Y:S02]  /*354a0*/  IMAD R51, R33.reuse, R53, R51 ;  /* 0x0000003521337224 */ /* 0x040fe400078e0233 */
[----:B------:R-:W-:Y:S01]  /*354b0*/  IMAD.HI.U32 R57, R34, R65, RZ ;  /* 0x0000004122397227 */ /* 0x000fe200078e00ff */
[----:B------:R-:W-:Y:S02]  /*354c0*/  ISETP.GT.U32.AND P2, PT, R33, R48, PT ;  /* 0x000000302100720c */ /* 0x000fe40003f44070 */
[----:B------:R-:W-:Y:S01]  /*354d0*/  IABS R53, R90 ;  /* 0x0000005a00357213 */ /* 0x000fe20000000000 */
[----:B------:R-:W-:Y:S02]  /*354e0*/  @!P6 IMAD.IADD R49, R49, 0x1, -R33 ;  /* 0x000000013131e824 */ /* 0x000fe400078e0a21 */
[C---:B------:R-:W-:Y:S01]  /*354f0*/  IMAD R66, R33.reuse, R56, R66 ;  /* 0x0000003821427224 */ /* 0x040fe200078e0242 */
[----:B------:R-:W-:Y:S01]  /*35500*/  ISETP.GT.U32.AND P6, PT, R33, R45, PT ;  /* 0x0000002d2100720c */ /* 0x000fe20003fc4070 */
[----:B------:R-:W-:Y:S01]  /*35510*/  IMAD.MOV R57, RZ, RZ, -R57 ;  /* 0x000000ffff397224 */ /* 0x000fe200078e0a39 */
[----:B------:R-:W-:Y:S01]  /*35520*/  IABS R62, R101 ;  /* 0x00000065003e7213 */ /* 0x000fe20000000000 */
[----:B------:R-:W-:-:S02]  /*35530*/  VIADD R92, R132, 0x15 ;  /* 0x00000015845c7836 */ /* 0x000fc40000000000 */
[----:B------:R-:W-:-:S04]  /*35540*/  IMAD.HI.U32 R58, R34, R53, RZ ;  /* 0x00000035223a7227 */ /* 0x000fc800078e00ff */
[--C-:B------:R-:W-:Y:S01]  /*35550*/  @!P5 IMAD.IADD R43, R43, 0x1, -R33.reuse ;  /* 0x000000012b2bd824 */ /* 0x100fe200078e0a21 */
[C---:B------:R-:W-:Y:S01]  /*35560*/  ISETP.GT.U32.AND P5, PT, R33.reuse, R47, PT ;  /* 0x0000002f2100720c */ /* 0x040fe20003fa4070 */
[----:B------:R-:W-:Y:S02]  /*35570*/  @!P4 IMAD.IADD R50, R50, 0x1, -R33 ;  /* 0x000000013232c824 */ /* 0x000fe400078e0a21 */
[C---:B------:R-:W-:Y:S01]  /*35580*/  IMAD R65, R33.reuse, R57, R65 ;  /* 0x0000003921417224 */ /* 0x040fe200078e0241 */
[----:B------:R-:W-:Y:S01]  /*35590*/  ISETP.GT.U32.AND P4, PT, R33, R66, PT ;  /* 0x000000422100720c */ /* 0x000fe20003f84070 */
[----:B------:R-:W-:-:S04]  /*355a0*/  IMAD.HI.U32 R57, R34, R62, RZ ;  /* 0x0000003e22397227 */ /* 0x000fc800078e00ff */
[----:B------:R-:W-:Y:S01]  /*355b0*/  IMAD.MOV R58, RZ, RZ, -R58 ;  /* 0x000000ffff3a7224 */ /* 0x000fe200078e0a3a */
[----:B------:R-:W-:Y:S01]  /*355c0*/  IABS R64, R92 ;  /* 0x0000005c00407213 */ /* 0x000fe20000000000 */
[----:B------:R-:W-:Y:S02]  /*355d0*/  @!P2 IMAD.IADD R48, R48, 0x1, -R33 ;  /* 0x000000013030a824 */ /* 0x000fe400078e0a21 */
[----:B------:R-:W-:Y:S02]  /*355e0*/  IMAD.MOV R57, RZ, RZ, -R57 ;  /* 0x000000ffff397224 */ /* 0x000fe400078e0a39 */
[C---:B------:R-:W-:Y:S02]  /*355f0*/  VIADD R96, R132.reuse, 0x1a ;  /* 0x0000001a84607836 */ /* 0x040fe40000000000 */
[C---:B------:R-:W-:Y:S02]  /*35600*/  IMAD R53, R33.reuse, R58, R53 ;  /* 0x0000003a21357224 */ /* 0x040fe400078e0235 */
[----:B------:R-:W-:Y:S01]  /*35610*/  VIADD R100, R132, 0x18 ;  /* 0x0000001884647836 */ /* 0x000fe20000000000 */
[----:B------:R-:W-:Y:S01]  /*35620*/  ISETP.GT.U32.AND P2, PT, R33, R52, PT ;  /* 0x000000342100720c */ /* 0x000fe20003f44070 */
[----:B------:R-:W-:-:S04]  /*35630*/  IMAD.HI.U32 R58, R34, R64, RZ ;  /* 0x00000040223a7227 */ /* 0x000fc800078e00ff */
[--C-:B------:R-:W-:Y:S02]  /*35640*/  @!P6 IMAD.IADD R45, R45, 0x1, -R33.reuse ;  /* 0x000000012d2de824 */ /* 0x100fe400078e0a21 */
[----:B------:R-:W-:Y:S02]  /*35650*/  VIADD R95, R132, 0x16 ;  /* 0x00000016845f7836 */ /* 0x000fe40000000000 */
[C---:B------:R-:W-:Y:S01]  /*35660*/  IMAD R62, R33.reuse, R57, R62 ;  /* 0x00000039213e7224 */ /* 0x040fe200078e023e */
[----:B------:R-:W-:Y:S02]  /*35670*/  ISETP.GT.U32.AND P6, PT, R33, R55, PT ;  /* 0x000000372100720c */ /* 0x000fe40003fc4070 */
[----:B------:R-:W-:Y:S01]  /*35680*/  IABS R59, R96 ;  /* 0x00000060003b7213 */ /* 0x000fe20000000000 */
[----:B------:R-:W-:Y:S01]  /*35690*/  IMAD.MOV R58, RZ, RZ, -R58 ;  /* 0x000000ffff3a7224 */ /* 0x000fe200078e0a3a */
[----:B------:R-:W-:Y:S01]  /*356a0*/  IABS R61, R100 ;  /* 0x00000064003d7213 */ /* 0x000fe20000000000 */
[--C-:B------:R-:W-:Y:S01]  /*356b0*/  @!P5 IMAD.IADD R47, R47, 0x1, -R33.reuse ;  /* 0x000000012f2fd824 */ /* 0x100fe200078e0a21 */
[----:B------:R-:W-:Y:S01]  /*356c0*/  ISETP.GT.U32.AND P5, PT, R33, R51, PT ;  /* 0x000000332100720c */ /* 0x000fe20003fa4070 */
[----:B------:R-:W-:Y:S01]  /*356d0*/  @!P4 IMAD.IADD R66, R66, 0x1, -R33 ;  /* 0x000000014242c824 */ /* 0x000fe200078e0a21 */
[----:B------:R-:W-:-:S02]  /*356e0*/  IABS R63, R95 ;  /* 0x0000005f003f7213 */ /* 0x000fc40000000000 */
[C---:B------:R-:W-:Y:S01]  /*356f0*/  ISETP.GT.U32.AND P4, PT, R33.reuse, R62, PT ;  /* 0x0000003e2100720c */ /* 0x040fe20003f84070 */
[----:B------:R-:W-:Y:S02]  /*35700*/  IMAD R64, R33, R58, R64 ;  /* 0x0000003a21407224 */ /* 0x000fe400078e0240 */
[----:B------:R-:W-:-:S04]  /*35710*/  IMAD.HI.U32 R57, R34, R59, RZ ;  /* 0x0000003b22397227 */ /* 0x000fc800078e00ff */
[----:B------:R-:W-:-:S04]  /*35720*/  IMAD.HI.U32 R58, R34, R61, RZ ;  /* 0x0000003d223a7227 */ /* 0x000fc800078e00ff */
[----:B------:R-:W-:Y:S02]  /*35730*/  VIADD R97, R132, 0x19 ;  /* 0x0000001984617836 */ /* 0x000fe40000000000 */
[----:B------:R-:W-:-:S04]  /*35740*/  IMAD.HI.U32 R56, R34, R63, RZ ;  /* 0x0000003f22387227 */ /* 0x000fc800078e00ff */
[----:B------:R-:W-:Y:S02]  /*35750*/  @!P2 IMAD.IADD R52, R52, 0x1, -R33 ;  /* 0x000000013434a824 */ /* 0x000fe400078e0a21 */
[----:B------:R-:W-:Y:S02]  /*35760*/  IMAD.MOV R57, RZ, RZ, -R57 ;  /* 0x000000ffff397224 */ /* 0x000fe400078e0a39 */
[----:B------:R-:W-:Y:S01]  /*35770*/  IMAD.MOV R58, RZ, RZ, -R58 ;  /* 0x000000ffff3a7224 */ /* 0x000fe200078e0a3a */
[----:B------:R-:W-:Y:S01]  /*35780*/  ISETP.GT.U32.AND P2, PT, R33, R54, PT ;  /* 0x000000362100720c */ /* 0x000fe20003f44070 */
[----:B------:R-:W-:Y:S02]  /*35790*/  VIADD R102, R132, 0x1b ;  /* 0x0000001b84667836 */ /* 0x000fe40000000000 */
[----:B------:R-:W-:Y:S02]  /*357a0*/  @!P6 IMAD.IADD R55, R55, 0x1, -R33 ;  /* 0x000000013737e824 */ /* 0x000fe400078e0a21 */
[----:B------:R-:W-:Y:S01]  /*357b0*/  IMAD.MOV R56, RZ, RZ, -R56 ;  /* 0x000000ffff387224 */ /* 0x000fe200078e0a38 */
[----:B------:R-:W-:-:S02]  /*357c0*/  IABS R60, R97 ;  /* 0x00000061003c7213 */ /* 0x000fc40000000000 */
[C---:B------:R-:W-:Y:S01]  /*357d0*/  ISETP.GT.U32.AND P6, PT, R33.reuse, R65, PT ;  /* 0x000000412100720c */ /* 0x040fe20003fc4070 */
[C---:B------:R-:W-:Y:S02]  /*357e0*/  IMAD R59, R33.reuse, R57, R59 ;  /* 0x00000039213b7224 */ /* 0x040fe400078e023b */
[----:B------:R-:W-:Y:S01]  /*357f0*/  IMAD R61, R33, R58, R61 ;  /* 0x0000003a213d7224 */ /* 0x000fe200078e023d */
[----:B------:R-:W-:Y:S01]  /*35800*/  IABS R58, R102 ;  /* 0x00000066003a7213 */ /* 0x000fe20000000000 */
[----:B------:R-:W-:Y:S02]  /*35810*/  @!P5 IMAD.IADD R51, R51, 0x1, -R33 ;  /* 0x000000013333d824 */ /* 0x000fe400078e0a21 */
[C---:B------:R-:W-:Y:S01]  /*35820*/  IMAD R63, R33.reuse, R56, R63 ;  /* 0x00000038213f7224 */ /* 0x040fe200078e023f */
[C---:B------:R-:W-:Y:S01]  /*35830*/  ISETP.GT.U32.AND P5, PT, R33.reuse, R53, PT ;  /* 0x000000352100720c */ /* 0x040fe20003fa4070 */
[----:B------:R-:W-:Y:S02]  /*35840*/  @!P4 IMAD.IADD R62, R62, 0x1, -R33 ;  /* 0x000000013e3ec824 */ /* 0x000fe400078e0a21 */
[----:B------:R-:W-:Y:S01]  /*35850*/  IMAD.HI.U32 R56, R34, R60, RZ ;  /* 0x0000003c22387227 */ /* 0x000fe200078e00ff */
[----:B------:R-:W-:-:S03]  /*35860*/  ISETP.GT.U32.AND P4, PT, R33, R59, PT ;  /* 0x0000003b2100720c */ /* 0x000fc60003f84070 */
[----:B------:R-:W-:-:S04]  /*35870*/  IMAD.HI.U32 R69, R34, R58, RZ ;  /* 0x0000003a22457227 */ /* 0x000fc800078e00ff */
[C---:B------:R-:W-:Y:S02]  /*35880*/  VIADD R94, R132.reuse, 0x1c ;  /* 0x0000001c845e7836 */ /* 0x040fe40000000000 */
[----:B------:R-:W-:Y:S02]  /*35890*/  IMAD.MOV R56, RZ, RZ, -R56 ;  /* 0x000000ffff387224 */ /* 0x000fe400078e0a38 */
[----:B------:R-:W-:Y:S02]  /*358a0*/  VIADD R99, R132, 0x1d ;  /* 0x0000001d84637836 */ /* 0x000fe40000000000 */
[----:B------:R-:W-:Y:S02]  /*358b0*/  @!P2 IMAD.IADD R54, R54, 0x1, -R33 ;  /* 0x000000013636a824 */ /* 0x000fe400078e0a21 */
[----:B------:R-:W-:Y:S01]  /*358c0*/  IMAD.MOV R69, RZ, RZ, -R69 ;  /* 0x000000ffff457224 */ /* 0x000fe200078e0a45 */
[----:B------:R-:W-:Y:S01]  /*358d0*/  ISETP.GT.U32.AND P2, PT, R33, R64, PT ;  /* 0x000000402100720c */ /* 0x000fe20003f44070 */
[----:B------:R-:W-:-:S02]  /*358e0*/  VIADD R98, R132, 0x1e ;  /* 0x0000001e84627836 */ /* 0x000fc40000000000 */
[----:B------:R-:W-:Y:S02]  /*358f0*/  IMAD R60, R33, R56, R60 ;  /* 0x00000038213c7224 */ /* 0x000fe400078e023c */
[--C-:B------:R-:W-:Y:S01]  /*35900*/  @!P6 IMAD.IADD R65, R65, 0x1, -R33.reuse ;  /* 0x000000014141e824 */ /* 0x100fe200078e0a21 */
[----:B------:R-:W-:Y:S02]  /*35910*/  IABS R57, R94 ;  /* 0x0000005e00397213 */ /* 0x000fe40000000000 */
[----:B------:R-:W-:Y:S02]  /*35920*/  IABS R56, R99 ;  /* 0x0000006300387213 */ /* 0x000fe40000000000 */
[C---:B------:R-:W-:Y:S01]  /*35930*/  ISETP.GT.U32.AND P6, PT, R33.reuse, R61, PT ;  /* 0x0000003d2100720c */ /* 0x040fe20003fc4070 */
[----:B------:R-:W-:Y:S01]  /*35940*/  IMAD R58, R33, R69, R58 ;  /* 0x00000045213a7224 */ /* 0x000fe200078e023a */
[----:B------:R-:W-:Y:S01]  /*35950*/  IABS R69, R98 ;  /* 0x0000006200457213 */ /* 0x000fe20000000000 */
[----:B------:R-:W-:Y:S01]  /*35960*/  @!P5 IMAD.IADD R53, R53, 0x1, -R33 ;  /* 0x000000013535d824 */ /* 0x000fe200078e0a21 */
[----:B------:R0:W-:Y:S01]  /*35970*/  STL [R1+0x2c30], R11 ;  /* 0x002c300b01007387 */ /* 0x0001e20000100800 */
[----:B------:R-:W-:Y:S01]  /*35980*/  ISETP.GT.U32.AND P5, PT, R33, R63, PT ;  /* 0x0000003f2100720c */ /* 0x000fe20003fa4070 */
[----:B------:R-:W-:-:S04]  /*35990*/  IMAD.HI.U32 R104, R34, R57, RZ ;  /* 0x0000003922687227 */ /* 0x000fc800078e00ff */
[----:B------:R-:W-:Y:S02]  /*359a0*/  @!P4 IMAD.IADD R59, R59, 0x1, -R33 ;  /* 0x000000013b3bc824 */ /* 0x000fe400078e0a21 */
[----:B------:R-:W-:-:S04]  /*359b0*/  IMAD.HI.U32 R105, R34, R56, RZ ;  /* 0x0000003822697227 */ /* 0x000fc800078e00ff */
[----:B------:R-:W-:-:S04]  /*359c0*/  IMAD.HI.U32 R103, R34, R69, RZ ;  /* 0x0000004522677227 */ /* 0x000fc800078e00ff */
[----:B------:R-:W-:Y:S01]  /*359d0*/  IMAD.MOV R34, RZ, RZ, -R104 ;  /* 0x000000ffff227224 */ /* 0x000fe200078e0a68 */
[----:B0-----:R-:W-:Y:S01]  /*359e0*/  IADD3 R11, P4, PT, R107, R5, RZ ;  /* 0x000000056b0b7210 */ /* 0x001fe20007f9e0ff */
[----:B------:R0:W-:Y:S01]  /*359f0*/  STL [R1+0x2c2c], R14 ;  /* 0x002c2c0e01007387 */ /* 0x0001e20000100800 */
[----:B------:R-:W-:Y:S02]  /*35a00*/  IMAD.MOV R104, RZ, RZ, -R105 ;  /* 0x000000ffff687224 */ /* 0x000fe400078e0a69 */
[----:B------:R-:W-:Y:S01]  /*35a10*/  @!P2 IMAD.IADD R64, R64, 0x1, -R33 ;  /* 0x000000014040a824 */ /* 0x000fe200078e0a21 */
[C---:B------:R-:W-:Y:S01]  /*35a20*/  ISETP.GT.U32.AND P2, PT, R33.reuse, R60, PT ;  /* 0x0000003c2100720c */ /* 0x040fe20003f44070 */
[C---:B------:R-:W-:Y:S02]  /*35a30*/  IMAD R57, R33.reuse, R34, R57 ;  /* 0x0000002221397224 */ /* 0x040fe400078e0239 */
[----:B------:R-:W-:Y:S02]  /*35a40*/  IMAD R56, R33, R104, R56 ;  /* 0x0000006821387224 */ /* 0x000fe400078e0238 */
[----:B------:R-:W-:Y:S01]  /*35a50*/  @!P6 IMAD.IADD R61, R61, 0x1, -R33 ;  /* 0x000000013d3de824 */ /* 0x000fe200078e0a21 */
[----:B------:R-:W-:Y:S01]  /*35a60*/  PRMT R111, RZ, 0x7610, R111 ;  /* 0x00007610ff6f7816 */ /* 0x000fe2000000006f */
[----:B0-----:R-:W-:Y:S01]  /*35a70*/  IMAD.X R14, R106, 0x1, R9, P4 ;  /* 0x000000016a0e7824 */ /* 0x001fe200020e0609 */
[----:B------:R-:W-:Y:S01]  /*35a80*/  ISETP.GT.U32.AND P6, PT, R33, R58, PT ;  /* 0x0000003a2100720c */ /* 0x000fe20003fc4070 */
[----:B------:R-:W-:-:S02]  /*35a90*/  @!P1 IMAD.MOV.U32 R104, RZ, RZ, R11 ;  /* 0x000000ffff689224 */ /* 0x000fc400078e000b */
[----:B------:R-:W-:Y:S02]  /*35aa0*/  @!P1 IMAD.MOV.U32 R105, RZ, RZ, R14 ;  /* 0x000000ffff699224 */ /* 0x000fe400078e000e */
[----:B------:R-:W-:Y:S01]  /*35ab0*/  @!P5 IMAD.IADD R63, R63, 0x1, -R33 ;  /* 0x000000013f3fd824 */ /* 0x000fe200078e0a21 */
[C---:B------:R-:W-:Y:S02]  /*35ac0*/  ISETP.GT.U32.AND P5, PT, R33.reuse, R57, PT ;  /* 0x000000392100720c */ /* 0x040fe40003fa4070 */
[----:B------:R0:W2:Y:S01]  /*35ad0*/  @!P1 LDG.E.U8 R111, desc[UR6][R104.64] ;  /* 0x00000006686f9981 */ /* 0x0000a2000c1e1100 */
[C---:B------:R-:W-:Y:S01]  /*35ae0*/  ISETP.GT.U32.AND P1, PT, R33.reuse, R35, PT ;  /* 0x000000232100720c */ /* 0x040fe20003f24070 */
[----:B------:R-:W-:Y:S02]  /*35af0*/  IMAD.MOV R103, RZ, RZ, -R103 ;  /* 0x000000ffff677224 */ /* 0x000fe400078e0a67 */
[--C-:B------:R-:W-:Y:S01]  /*35b00*/  @!P2 IMAD.IADD R60, R60, 0x1, -R33.reuse ;  /* 0x000000013c3ca824 */ /* 0x100fe200078e0a21 */
[----:B------:R-:W-:Y:S01]  /*35b10*/  ISETP.GT.U32.AND P2, PT, R33, R56, PT ;  /* 0x000000382100720c */ /* 0x000fe20003f44070 */
[----:B------:R-:W-:-:S02]  /*35b20*/  @!P6 IMAD.IADD R58, R58, 0x1, -R33 ;  /* 0x000000013a3ae824 */ /* 0x000fc400078e0a21 */
[C---:B------:R-:W-:Y:S01]  /*35b30*/  IMAD R34, R33.reuse, R103, R69 ;  /* 0x0000006721227224 */ /* 0x040fe200078e0245 */
[----:B------:R-:W-:Y:S02]  /*35b40*/  ISETP.GT.U32.AND P6, PT, R33, R38, PT ;  /* 0x000000262100720c */ /* 0x000fe40003fc4070 */
[--C-:B------:R-:W-:Y:S02]  /*35b50*/  @!P5 IMAD.IADD R57, R57, 0x1, -R33.reuse ;  /* 0x000000013939d824 */ /* 0x100fe400078e0a21 */
[C---:B------:R-:W-:Y:S02]  /*35b60*/  ISETP.GT.U32.AND P4, PT, R33.reuse, R34, PT ;  /* 0x000000222100720c */ /* 0x040fe40003f84070 */
[----:B------:R-:W-:Y:S01]  /*35b70*/  ISETP.GT.U32.AND P5, PT, R33, R41, PT ;  /* 0x000000292100720c */ /* 0x000fe20003fa4070 */
[--C-:B------:R-:W-:Y:S01]  /*35b80*/  @!P1 IMAD.IADD R35, R35, 0x1, -R33.reuse ;  /* 0x0000000123239824 */ /* 0x100fe200078e0a21 */
[C---:B------:R-:W-:Y:S01]  /*35b90*/  ISETP.GT.U32.AND P1, PT, R33.reuse, R39, PT ;  /* 0x000000272100720c */ /* 0x040fe20003f24070 */
[----:B------:R-:W-:Y:S01]  /*35ba0*/  @!P2 IMAD.IADD R56, R56, 0x1, -R33 ;  /* 0x000000013838a824 */ /* 0x000fe200078e0a21 */
[----:B------:R-:W-:Y:S01]  /*35bb0*/  ISETP.GT.U32.AND P2, PT, R33, R36, PT ;  /* 0x000000242100720c */ /* 0x000fe20003f44070 */
[----:B------:R-:W-:-:S02]  /*35bc0*/  VIADD R69, R68, 0xffffff05 ;  /* 0xffffff0544457836 */ /* 0x000fc40000000000 */
[----:B------:R-:W-:Y:S01]  /*35bd0*/  @!P6 IMAD.IADD R38, R38, 0x1, -R33 ;  /* 0x000000012626e824 */ /* 0x000fe200078e0a21 */
[----:B------:R-:W-:-:S03]  /*35be0*/  ISETP.GT.U32.AND P6, PT, R33, R40, PT ;  /* 0x000000282100720c */ /* 0x000fc60003fc4070 */
[--C-:B------:R-:W-:Y:S02]  /*35bf0*/  @!P4 IMAD.IADD R34, R34, 0x1, -R33.reuse ;  /* 0x000000012222c824 */ /* 0x100fe400078e0a21 */
[--C-:B------:R-:W-:Y:S01]  /*35c00*/  @!P5 IMAD.IADD R41, R41, 0x1, -R33.reuse ;  /* 0x000000012929d824 */ /* 0x100fe200078e0a21 */
[----:B------:R-:W-:Y:S02]  /*35c10*/  ISETP.GE.U32.AND P4, PT, R69, 0x7ffffe06, PT ;  /* 0x7ffffe064500780c */ /* 0x000fe40003f86070 */
[----:B------:R-:W-:Y:S01]  /*35c20*/  ISETP.GT.U32.AND P5, PT, R33, R44, PT ;  /* 0x0000002c2100720c */ /* 0x000fe20003fa4070 */
[--C-:B------:R-:W-:Y:S02]  /*35c30*/  @!P1 IMAD.IADD R39, R39, 0x1, -R33.reuse ;  /* 0x0000000127279824 */ /* 0x100fe400078e0a21 */
[----:B------:R-:W-:Y:S01]  /*35c40*/  IMAD R103, R67, 0xfa, RZ ;  /* 0x000000fa43677824 */ /* 0x000fe200078e02ff */
[----:B------:R-:W-:Y:S01]  /*35c50*/  ISETP.GT.U32.AND P1, PT, R33, R49, PT ;  /* 0x000000312100720c */ /* 0x000fe20003f24070 */
[----:B------:R1:W-:Y:S01]  /*35c60*/  STL [R1+0x117c], R11 ;  /* 0x00117c0b01007387 */ /* 0x0003e20000100800 */
[----:B------:R-:W-:-:S02]  /*35c70*/  @!P2 IMAD.IADD R36, R36, 0x1, -R33 ;  /* 0x000000012424a824 */ /* 0x000fc400078e0a21 */
[----:B------:R-:W-:Y:S01]  /*35c80*/  SHF.R.S32.HI R69, RZ, 0x1f, R103 ;  /* 0x0000001fff457819 */ /* 0x000fe20000011467 */
[--C-:B------:R-:W-:Y:S01]  /*35c90*/  @!P6 IMAD.IADD R40, R40, 0x1, -R33.reuse ;  /* 0x000000012828e824 */ /* 0x100fe200078e0a21 */
[----:B------:R-:W-:Y:S01]  /*35ca0*/  ISETP.GT.U32.AND P6, PT, R33, R42, PT ;  /* 0x0000002a2100720c */ /* 0x000fe20003fc4070 */
[----:B------:R0:W-:Y:S01]  /*35cb0*/  STL [R1+0xf58], R14 ;  /* 0x000f580e01007387 */ /* 0x0001e20000100800 */
[----:B-1----:R-:W-:Y:S01]  /*35cc0*/  IADD3 R11, P2, PT, R103, R2, RZ ;  /* 0x00000002670b7210 */ /* 0x002fe20007f5e0ff */
[----:B------:R-:W-:Y:S01]  /*35cd0*/  @!P5 IMAD.IADD R44, R44, 0x1, -R33 ;  /* 0x000000012c2cd824 */ /* 0x000fe200078e0a21 */
[----:B------:R-:W-:-:S03]  /*35ce0*/  PRMT R106, RZ, 0x7610, R106 ;  /* 0x00007610ff6a7816 */ /* 0x000fc6000000006a */
[----:B------:R-:W-:Y:S01]  /*35cf0*/  @!P1 IMAD.IADD R49, R49, 0x1, -R33 ;  /* 0x0000000131319824 */ /* 0x000fe200078e0a21 */
[----:B------:R1:W-:Y:S01]  /*35d00*/  STL [R1+0x1184], R11 ;  /* 0x0011840b01007387 */ /* 0x0003e20000100800 */
[----:B0-----:R-:W-:Y:S02]  /*35d10*/  IMAD.X R14, R69, 0x1, R6, P2 ;  /* 0x00000001450e7824 */ /* 0x001fe400010e0606 */
[----:B------:R-:W-:Y:S01]  /*35d20*/  @!P4 IMAD.MOV.U32 R104, RZ, RZ, R11 ;  /* 0x000000ffff68c224 */ /* 0x000fe200078e000b */
[----:B------:R-:W-:Y:S01]  /*35d30*/  ISETP.GT.U32.AND P1, PT, R33, R46, PT ;  /* 0x0000002e2100720c */ /* 0x000fe20003f24070 */
[----:B------:R-:W-:Y:S01]  /*35d40*/  @!P4 IMAD.MOV.U32 R105, RZ, RZ, R14 ;  /* 0x000000ffff69c224 */ /* 0x000fe200078e000e */
[----:B------:R0:W-:Y:S01]  /*35d50*/  STL [R1+0x1180], R14 ;  /* 0x0011800e01007387 */ /* 0x0001e20000100800 */
[----:B-1----:R-:W-:-:S03]  /*35d60*/  IADD3 R11, P5, PT, R103, R3, RZ ;  /* 0x00000003670b7210 */ /* 0x002fc60007fbe0ff */
[----:B------:R1:W2:Y:S01]  /*35d70*/  @!P4 LDG.E.U8 R106, desc[UR6][R104.64] ;  /* 0x00000006686ac981 */ /* 0x0002a2000c1e1100 */
[----:B------:R-:W-:Y:S02]  /*35d80*/  @!P6 IMAD.IADD R42, R42, 0x1, -R33 ;  /* 0x000000012a2ae824 */ /* 0x000fe400078e0a21 */
[----:B0-----:R-:W-:Y:S01]  /*35d90*/  IMAD.X R14, R69, 0x1, R7, P5 ;  /* 0x00000001450e7824 */ /* 0x001fe200028e0607 */
[----:B------:R0:W-:Y:S01]  /*35da0*/  STL [R1+0x118c], R11 ;  /* 0x00118c0b01007387 */ /* 0x0001e20000100800 */
[----:B------:R-:W-:Y:S02]  /*35db0*/  @!P4 IMAD.MOV.U32 R108, RZ, RZ, R11 ;  /* 0x000000ffff6cc224 */ /* 0x000fe400078e000b */
[----:B------:R-:W-:Y:S01]  /*35dc0*/  @!P4 IMAD.MOV.U32 R109, RZ, RZ, R14 ;  /* 0x000000ffff6dc224 */ /* 0x000fe200078e000e */
[----:B-1----:R-:W-:Y:S02]  /*35dd0*/  PRMT R105, RZ, 0x7610, R105 ;  /* 0x00007610ff697816 */ /* 0x002fe40000000069 */
[----:B------:R-:W-:Y:S01]  /*35de0*/  ISETP.GT.U32.AND P5, PT, R33, R48, PT ;  /* 0x000000302100720c */ /* 0x000fe20003fa4070 */
[----:B------:R1:W-:Y:S01]  /*35df0*/  STL [R1+0x1188], R14 ;  /* 0x0011880e01007387 */ /* 0x0003e20000100800 */
[----:B0-----:R-:W-:-:S03]  /*35e00*/  IADD3 R11, P6, PT, R103, R4, RZ ;  /* 0x00000004670b7210 */ /* 0x001fc60007fde0ff */
[----:B------:R0:W2:Y:S01]  /*35e10*/  @!P4 LDG.E.U8 R105, desc[UR6][R108.64] ;  /* 0x000000066c69c981 */ /* 0x0000a2000c1e1100 */
[----:B------:R-:W-:Y:S01]  /*35e20*/  @!P1 IMAD.IADD R46, R46, 0x1, -R33 ;  /* 0x000000012e2e9824 */ /* 0x000fe200078e0a21 */
[----:B------:R-:W-:Y:S02]  /*35e30*/  ISETP.GT.U32.AND P2, PT, R33, R43, PT ;  /* 0x0000002b2100720c */ /* 0x000fe40003f44070 */
[----:B------:R3:W-:Y:S01]  /*35e40*/  STL [R1+0x1194], R11 ;  /* 0x0011940b01007387 */ /* 0x0007e20000100800 */
[----:B-1----:R-:W-:Y:S02]  /*35e50*/  IMAD.X R14, R69, 0x1, R8, P6 ;  /* 0x00000001450e7824 */ /* 0x002fe400030e0608 */
[----:B0-----:R-:W-:Y:S01]  /*35e60*/  @!P4 IMAD.MOV.U32 R108, RZ, RZ, R11 ;  /* 0x000000ffff6cc224 */ /* 0x001fe200078e000b */
[----:B---3--:R-:W-:Y:S02]  /*35e70*/  IADD3 R11, P1, PT, R103, R5, RZ ;  /* 0x00000005670b7210 */ /* 0x008fe40007f3e0ff */
[----:B------:R0:W-:Y:S01]  /*35e80*/  STL [R1+0x1190], R14 ;  /* 0x0011900e01007387 */ /* 0x0001e20000100800 */
[----:B------:R-:W-:-:S02]  /*35e90*/  @!P4 IMAD.MOV.U32 R109, RZ, RZ, R14 ;  /* 0x000000ffff6dc224 */ /* 0x000fc400078e000e */
[----:B------:R-:W-:Y:S01]  /*35ea0*/  @!P5 IMAD.IADD R48, R48, 0x1, -R33 ;  /* 0x000000013030d824 */ /* 0x000fe200078e0a21 */
[----:B------:R-:W-:Y:S01]  /*35eb0*/  ISETP.GT.U32.AND P5, PT, R33, R45, PT ;  /* 0x0000002d2100720c */ /* 0x000fe20003fa4070 */
[----:B0-----:R-:W-:Y:S01]  /*35ec0*/  IMAD.X R14, R69, 0x1, R9, P1 ;  /* 0x00000001450e7824 */ /* 0x001fe200008e0609 */
[----:B------:R-:W-:Y:S01]  /*35ed0*/  ISETP.GT.U32.AND P1, PT, R33, R50, PT ;  /* 0x000000322100720c */ /* 0x000fe20003f24070 */
[----:B------:R-:W-:Y:S01]  /*35ee0*/  @!P2 IMAD.IADD R43, R43, 0x1, -R33 ;  /* 0x000000012b2ba824 */ /* 0x000fe200078e0a21 */
[----:B------:R-:W-:-:S09]  /*35ef0*/  ISETP.GT.U32.AND P2, PT, R33, R47, PT ;  /* 0x0000002f2100720c */ /* 0x000fd20003f44070 */
[--C-:B------:R-:W-:Y:S01]  /*35f00*/  @!P5 IMAD.IADD R45, R45, 0x1, -R33.reuse ;  /* 0x000000012d2dd824 */ /* 0x100fe200078e0a21 */
[C---:B------:R-:W-:Y:S01]  /*35f10*/  ISETP.GT.U32.AND P5, PT, R33.reuse, R55, PT ;  /* 0x000000372100720c */ /* 0x040fe20003fa4070 */
[--C-:B------:R-:W-:Y:S01]  /*35f20*/  @!P1 IMAD.IADD R50, R50, 0x1, -R33.reuse ;  /* 0x0000000132329824 */ /* 0x100fe200078e0a21 */
[----:B------:R-:W-:Y:S01]  /*35f30*/  ISETP.GT.U32.AND P1, PT, R33, R66, PT ;  /* 0x000000422100720c */ /* 0x000fe20003f24070 */
[----:B------:R-:W-:Y:S01]  /*35f40*/  @!P2 IMAD.IADD R47, R47, 0x1, -R33 ;  /* 0x000000012f2fa824 */ /* 0x000fe200078e0a21 */
[C---:B------:R-:W-:Y:S02]  /*35f50*/  ISETP.GT.U32.AND P2, PT, R33.reuse, R51, PT ;  /* 0x000000332100720c */ /* 0x040fe40003f44070 */
[----:B------:R-:W-:Y:S01]  /*35f60*/  ISETP.GT.U32.AND P6, PT, R33, R52, PT ;  /* 0x000000342100720c */ /* 0x000fe20003fc4070 */
[----:B------:R-:W-:-:S06]  /*35f70*/  VIADD R69, R68, 0xffffff03 ;  /* 0xffffff0344457836 */ /* 0x000fcc0000000000 */
[--C-:B------:R-:W-:Y:S01]  /*35f80*/  @!P5 IMAD.IADD R55, R55, 0x1, -R33.reuse ;  /* 0x000000013737d824 */ /* 0x100fe200078e0a21 */
[----:B------:R-:W-:Y:S01]  /*35f90*/  PRMT R104, RZ, 0x7610, R104 ;  /* 0x00007610ff687816 */ /* 0x000fe20000000068 */
[--C-:B------:R-:W-:Y:S01]  /*35fa0*/  @!P1 IMAD.IADD R66, R66, 0x1, -R33.reuse ;  /* 0x0000000142429824 */ /* 0x100fe200078e0a21 */
[----:B------:R-:W-:Y:S02]  /*35fb0*/  ISETP.GT.U32.AND P1, PT, R33, R63, PT ;  /* 0x0000003f2100720c */ /* 0x000fe40003f24070 */
[----:B------:R-:W-:Y:S01]  /*35fc0*/  ISETP.GE.U32.AND P5, PT, R69, 0x7ffffe04, PT ;  /* 0x7ffffe044500780c */ /* 0x000fe20003fa6070 */
[----:B------:R-:W-:Y:S02]  /*35fd0*/  @!P2 IMAD.IADD R51, R51, 0x1, -R33 ;  /* 0x000000013333a824 */ /* 0x000fe400078e0a21 */
[----:B------:R-:W-:Y:S01]  /*35fe0*/  IMAD R107, R67, 0xfc, RZ ;  /* 0x000000fc436b7824 */ /* 0x000fe200078e02ff */
[----:B------:R-:W-:Y:S01]  /*35ff0*/  ISETP.GT.U32.AND P2, PT, R33, R53, PT ;  /* 0x000000352100720c */ /* 0x000fe20003f44070 */
[----:B------:R0:W3:Y:S01]  /*36000*/  @!P4 LDG.E.U8 R104, desc[UR6][R108.64] ;  /* 0x000000066c68c981 */ /* 0x0000e2000c1e1100 */
[----:B------:R-:W-:-:S03]  /*36010*/  PRMT R103, RZ, 0x7610, R103 ;  /* 0x00007610ff677816 */ /* 0x000fc60000000067 */
[----:B------:R1:W-:Y:S01]  /*36020*/  STL [R1+0x119c], R11 ;  /* 0x00119c0b01007387 */ /* 0x0003e20000100800 */
[----:B------:R-:W-:Y:S01]  /*36030*/  @!P6 IMAD.IADD R52, R52, 0x1, -R33 ;  /* 0x000000013434e824 */ /* 0x000fe200078e0a21 */
[----:B------:R-:W-:Y:S02]  /*36040*/  SHF.R.S32.HI R69, RZ, 0x1f, R107 ;  /* 0x0000001fff457819 */ /* 0x000fe4000001146b */
[----:B------:R4:W-:Y:S01]  /*36050*/  STL [R1+0x1198], R14 ;  /* 0x0011980e01007387 */ /* 0x0009e20000100800 */
[----:B------:R-:W-:Y:S01]  /*36060*/  @!P1 IMAD.IADD R63, R63, 0x1, -R33 ;  /* 0x000000013f3f9824 */ /* 0x000fe200078e0a21 */
[----:B------:R-:W-:Y:S01]  /*36070*/  ISETP.GT.U32.AND P1, PT, R33, R60, PT ;  /* 0x0000003c2100720c */ /* 0x000fe20003f24070 */
[----:B0-----:R-:W-:Y:S02]  /*36080*/  @!P4 IMAD.MOV.U32 R108, RZ, RZ, R11 ;  /* 0x000000ffff6cc224 */ /* 0x001fe400078e000b */
[----:B------:R-:W-:Y:S01]  /*36090*/  @!P4 IMAD.MOV.U32 R109, RZ, RZ, R14 ;  /* 0x000000ffff6dc224 */ /* 0x000fe200078e000e */
[----:B-1----:R-:W-:-:S04]  /*360a0*/  IADD3 R11, P6, PT, R107, R2, RZ ;  /* 0x000000026b0b7210 */ /* 0x002fc80007fde0ff */
[----:B------:R0:W2:Y:S01]  /*360b0*/  @!P4 LDG.E.U8 R103, desc[UR6][R108.64] ;  /* 0x000000066c67c981 */ /* 0x0000a2000c1e1100 */
[----:B----4-:R-:W-:-:S03]  /*360c0*/  IMAD.X R14, R69, 0x1, R6, P6 ;  /* 0x00000001450e7824 */ /* 0x010fc600030e0606 */
[----:B------:R1:W-:Y:S01]  /*360d0*/  STL [R1+0x11a4], R11 ;  /* 0x0011a40b01007387 */ /* 0x0003e20000100800 */
[----:B------:R-:W-:Y:S01]  /*360e0*/  @!P2 IMAD.IADD R53, R53, 0x1, -R33 ;  /* 0x000000013535a824 */ /* 0x000fe200078e0a21 */
[----:B------:R-:W-:Y:S02]  /*360f0*/  PRMT R110, RZ, 0x7610, R110 ;  /* 0x00007610ff6e7816 */ /* 0x000fe4000000006e */
[----:B------:R-:W-:Y:S01]  /*36100*/  ISETP.GT.U32.AND P2, PT, R33, R64, PT ;  /* 0x000000402100720c */ /* 0x000fe20003f44070 */
[----:B0-----:R-:W-:Y:S01]  /*36110*/  @!P5 IMAD.MOV.U32 R108, RZ, RZ, R11 ;  /* 0x000000ffff6cd224 */ /* 0x001fe200078e000b */
[----:B-1----:R-:W-:Y:S01]  /*36120*/  IADD3 R11, P6, PT, R107, R3, RZ ;  /* 0x000000036b0b7210 */ /* 0x002fe20007fde0ff */
[----:B------:R0:W-:Y:S01]  /*36130*/  STL [R1+0x11a0], R14 ;  /* 0x0011a00e01007387 */ /* 0x0001e20000100800 */
[----:B------:R-:W-:Y:S02]  /*36140*/  @!P5 IMAD.MOV.U32 R109, RZ, RZ, R14 ;  /* 0x000000ffff6dd224 */ /* 0x000fe400078e000e */
[----:B------:R-:W-:Y:S01]  /*36150*/  @!P1 IMAD.IADD R60, R60, 0x1, -R33 ;  /* 0x000000013c3c9824 */ /* 0x000fe200078e0a21 */
[----:B------:R-:W-:Y:S01]  /*36160*/  ISETP.GT.U32.AND P1, PT, R33, R57, PT ;  /* 0x000000392100720c */ /* 0x000fe20003f24070 */
[----:B------:R-:W-:Y:S04]  /*36170*/  STL [R1+0x11ac], R11 ;  /* 0x0011ac0b01007387 */ /* 0x000fe80000100800 */
[----:B------:R1:W4:Y:S01]  /*36180*/  @!P5 LDG.E.U8 R110, desc[UR6][R108.64] ;  /* 0x000000066c6ed981 */ /* 0x000322000c1e1100 */
[----:B0-----:R-:W-:-:S04]  /*36190*/  IMAD.X R14, R69, 0x1, R7, P6 ;  /* 0x00000001450e7824 */ /* 0x001fc800030e0607 */
[----:B------:R-:W-:Y:S01]  /*361a0*/  @!P5 IMAD.MOV.U32 R15, RZ, RZ, R14 ;  /* 0x000000ffff0fd224 */ /* 0x000fe200078e000e */
[----:B-1----:R-:W-:Y:S01]  /*361b0*/  PRMT R109, RZ, 0x7610, R109 ;  /* 0x00007610ff6d7816 */ /* 0x002fe2000000006d */
[----:B------:R0:W-:Y:S01]  /*361c0*/  STL [R1+0x11a8], R14 ;  /* 0x0011a80e01007387 */ /* 0x0001e20000100800 */
[C---:B------:R-:W-:Y:S01]  /*361d0*/  ISETP.GT.U32.AND P4, PT, R33.reuse, R54, PT ;  /* 0x000000362100720c */ /* 0x040fe20003f84070 */
[----:B------:R-:W-:Y:S01]  /*361e0*/  @!P2 IMAD.IADD R64, R64, 0x1, -R33 ;  /* 0x000000014040a824 */ /* 0x000fe200078e0a21 */
[----:B------:R-:W-:Y:S01]  /*361f0*/  ISETP.GT.U32.AND P2, PT, R33, R61, PT ;  /* 0x0000003d2100720c */ /* 0x000fe20003f44070 */
[----:B0-----:R-:W-:Y:S01]  /*36200*/  @!P5 IMAD.MOV.U32 R14, RZ, RZ, R11 ;  /* 0x000000ffff0ed224 */ /* 0x001fe200078e000b */
[----:B------:R-:W-:-:S04]  /*36210*/  IADD3 R11, P6, PT, R107, R4, RZ ;  /* 0x000000046b0b7210 */ /* 0x000fc80007fde0ff */
[----:B------:R0:W2:Y:S04]  /*36220*/  @!P5 LDG.E.U8 R109, desc[UR6][R14.64] ;  /* 0x000000060e6dd981 */ /* 0x0000a8000c1e1100 */
[----:B------:R-:W-:Y:S01]  /*36230*/  STL [R1+0x11b4], R11 ;  /* 0x0011b40b01007387 */ /* 0x000fe20000100800 */
[----:B------:R-:W-:Y:S01]  /*36240*/  PRMT R108, RZ, 0x7610, R108 ;  /* 0x00007610ff6c7816 */ /* 0x000fe2000000006c */
[----:B------:R-:W-:Y:S02]  /*36250*/  @!P1 IMAD.IADD R57, R57, 0x1, -R33 ;  /* 0x0000000139399824 */ /* 0x000fe400078e0a21 */
[----:B0-----:R-:W-:-:S04]  /*36260*/  IMAD.X R14, R69, 0x1, R8, P6 ;  /* 0x00000001450e7824 */ /* 0x001fc800030e0608 */
[----:B------:R-:W-:Y:S01]  /*36270*/  @!P5 IMAD.MOV.U32 R15, RZ, RZ, R14 ;  /* 0x000000ffff0fd224 */ /* 0x000fe200078e000e */
[----:B------:R0:W-:Y:S01]  /*36280*/  STL [R1+0x11b0], R14 ;  /* 0x0011b00e01007387 */ /* 0x0001e20000100800 */
[----:B------:R-:W-:Y:S01]  /*36290*/  @!P4 IMAD.IADD R54, R54, 0x1, -R33 ;  /* 0x000000013636c824 */ /* 0x000fe200078e0a21 */
[----:B------:R-:W-:Y:S01]  /*362a0*/  ISETP.GT.U32.AND P4, PT, R33, R65, PT ;  /* 0x000000412100720c */ /* 0x000fe20003f84070 */
[----:B0-----:R-:W-:Y:S01]  /*362b0*/  @!P5 IMAD.MOV.U32 R14, RZ, RZ, R11 ;  /* 0x000000ffff0ed224 */ /* 0x001fe200078e000b */
[----:B------:R-:W-:Y:S01]  /*362c0*/  IADD3 R11, P1, PT, R107, R5, RZ ;  /* 0x000000056b0b7210 */ /* 0x000fe20007f3e0ff */
[----:B------:R-:W-:-:S03]  /*362d0*/  @!P2 IMAD.IADD R61, R61, 0x1, -R33 ;  /* 0x000000013d3da824 */ /* 0x000fc600078e0a21 */
[----:B------:R0:W2:Y:S01]  /*362e0*/  @!P5 LDG.E.U8 R108, desc[UR6][R14.64] ;  /* 0x000000060e6cd981 */ /* 0x0000a2000c1e1100 */
[----:B------:R-:W-:Y:S01]  /*362f0*/  ISETP.GT.U32.AND P2, PT, R33, R58, PT ;  /* 0x0000003a2100720c */ /* 0x000fe20003f44070 */
[----:B0-----:R-:W-:Y:S01]  /*36300*/  IMAD.X R14, R69, 0x1, R9, P1 ;  /* 0x00000001450e7824 */ /* 0x001fe200008e0609 */
[----:B------:R-:W-:-:S04]  /*36310*/  ISETP.GE.AND P1, PT, R132, RZ, PT ;  /* 0x000000ff8400720c */ /* 0x000fc80003f26270 */
[----:B------:R-:W-:Y:S01]  /*36320*/  @!P4 IMAD.IADD R65, R65, 0x1, -R33 ;  /* 0x000000014141c824 */ /* 0x000fe200078e0a21 */
[----:B------:R-:W-:-:S06]  /*36330*/  ISETP.GT.U32.AND P4, PT, R33, R62, PT ;  /* 0x0000003e2100720c */ /* 0x000fcc0003f84070 */
[----:B------:R-:W-:Y:S01]  /*36340*/  @!P2 IMAD.IADD R58, R58, 0x1, -R33 ;  /* 0x000000013a3aa824 */ /* 0x000fe200078e0a21 */
[----:B------:R-:W-:Y:S01]  /*36350*/  ISETP.GT.U32.AND P2, PT, R33, R34, PT ;  /* 0x000000222100720c */ /* 0x000fe20003f44070 */
[----:B------:R-:W-:Y:S01]  /*36360*/  @!P1 IMAD.MOV R38, RZ, RZ, -R38 ;  /* 0x000000ffff269224 */ /* 0x000fe200078e0a26 */
[----:B------:R-:W-:Y:S01]  /*36370*/  ISETP.GE.AND P1, PT, R75, RZ, PT ;  /* 0x000000ff4b00720c */ /* 0x000fe20003f26270 */
[----:B------:R-:W-:Y:S01]  /*36380*/  STL [R1+0x11bc], R11 ;  /* 0x0011bc0b01007387 */ /* 0x000fe20000100800 */
[----:B------:R-:W-:-:S03]  /*36390*/  PRMT R107, RZ, 0x7610, R107 ;  /* 0x00007610ff6b7816 */ /* 0x000fc6000000006b */
[----:B------:R0:W-:Y:S01]  /*363a0*/  STL [R1+0x11b8], R14 ;  /* 0x0011b80e01007387 */ /* 0x0001e20000100800 */
[----:B------:R-:W-:Y:S02]  /*363b0*/  @!P5 IMAD.MOV.U32 R15, RZ, RZ, R14 ;  /* 0x000000ffff0fd224 */ /* 0x000fe400078e000e */
[--C-:B------:R-:W-:Y:S01]  /*363c0*/  @!P4 IMAD.IADD R62, R62, 0x1, -R33.reuse ;  /* 0x000000013e3ec824 */ /* 0x100fe200078e0a21 */
[C---:B------:R-:W-:Y:S02]  /*363d0*/  ISETP.GT.U32.AND P4, PT, R33.reuse, R59, PT ;  /* 0x0000003b2100720c */ /* 0x040fe40003f84070 */
[----:B------:R-:W-:Y:S01]  /*363e0*/  ISETP.GT.U32.AND P6, PT, R33, R56, PT ;  /* 0x000000382100720c */ /* 0x000fe20003fc4070 */
[----:B------:R-:W-:Y:S02]  /*363f0*/  @!P2 IMAD.IADD R34, R34, 0x1, -R33 ;  /* 0x000000012222a824 */ /* 0x000fe400078e0a21 */
[----:B0-----:R-:W-:Y:S02]  /*36400*/  @!P5 IMAD.MOV.U32 R14, RZ, RZ, R11 ;  /* 0x000000ffff0ed224 */ /* 0x001fe400078e000b */
[----:B------:R-:W-:Y:S01]  /*36410*/  @!P1 IMAD.MOV R40, RZ, RZ, -R40 ;  /* 0x000000ffff289224 */ /* 0x000fe200078e0a28 */
[----:B------:R-:W-:-:S02]  /*36420*/  ISETP.GE.AND P1, PT, R80, RZ, PT ;  /* 0x000000ff5000720c */ /* 0x000fc40003f26270 */
[----:B------:R-:W-:Y:S01]  /*36430*/  ISETP.GE.AND P2, PT, R73, RZ, PT ;  /* 0x000000ff4900720c */ /* 0x000fe20003f46270 */
[----:B------:R0:W2:Y:S01]  /*36440*/  @!P5 LDG.E.U8 R107, desc[UR6][R14.64] ;  /* 0x000000060e6bd981 */ /* 0x0000a2000c1e1100 */
[----:B------:R-:W-:Y:S01]  /*36450*/  ISETP.GE.AND P5, PT, R76, RZ, PT ;  /* 0x000000ff4c00720c */ /* 0x000fe20003fa6270 */
[--C-:B------:R-:W-:Y:S02]  /*36460*/  @!P4 IMAD.IADD R59, R59, 0x1, -R33.reuse ;  /* 0x000000013b3bc824 */ /* 0x100fe400078e0a21 */
[----:B------:R-:W-:Y:S02]  /*36470*/  @!P6 IMAD.IADD R56, R56, 0x1, -R33 ;  /* 0x000000013838e824 */ /* 0x000fe400078e0a21 */
[----:B------:R-:W-:Y:S01]  /*36480*/  VIADD R33, R68, 0xffffff01 ;  /* 0xffffff0144217836 */ /* 0x000fe20000000000 */
[----:B------:R-:W-:-:S03]  /*36490*/  ISETP.GE.AND P4, PT, R72, RZ, PT ;  /* 0x000000ff4800720c */ /* 0x000fc60003f86270 */
[----:B------:R-:W-:Y:S01]  /*364a0*/  @!P1 IMAD.MOV R43, RZ, RZ, -R43 ;  /* 0x000000ffff2b9224 */ /* 0x000fe200078e0a2b */
[----:B------:R-:W-:Y:S01]  /*364b0*/  ISETP.GE.AND P1, PT, R82, RZ, PT ;  /* 0x000000ff5200720c */ /* 0x000fe20003f26270 */
[----:B------:R-:W-:Y:S01]  /*364c0*/  @!P2 IMAD.MOV R41, RZ, RZ, -R41 ;  /* 0x000000ffff29a224 */ /* 0x000fe200078e0a29 */
[----:B------:R-:W-:Y:S01]  /*364d0*/  ISETP.GE.AND P2, PT, R77, RZ, PT ;  /* 0x000000ff4d00720c */ /* 0x000fe20003f46270 */
[----:B------:R-:W-:Y:S01]  /*364e0*/  @!P5 IMAD.MOV R36, RZ, RZ, -R36 ;  /* 0x000000ffff24d224 */ /* 0x000fe200078e0a24 */
[----:B------:R-:W-:Y:S01]  /*364f0*/  ISETP.GE.U32.AND P5, PT, R33, 0x7ffffe02, PT ;  /* 0x7ffffe022100780c */ /* 0x000fe20003fa6070 */
[----:B------:R-:W-:-:S05]  /*36500*/  IMAD R69, R67, 0xfe, RZ ;  /* 0x000000fe43457824 */ /* 0x000fca00078e02ff */
[----:B------:R-:W-:Y:S02]  /*36510*/  SHF.R.S32.HI R33, RZ, 0x1f, R69 ;  /* 0x0000001fff217819 */ /* 0x000fe40000011445 */
[----:B------:R-:W-:Y:S01]  /*36520*/  IADD3 R11, P6, PT, R69, R2, RZ ;  /* 0x00000002450b7210 */ /* 0x000fe20007fde0ff */
[----:B------:R-:W-:Y:S01]  /*36530*/  @!P1 IMAD.MOV R48, RZ, RZ, -R48 ;  /* 0x000000ffff309224 */ /* 0x000fe200078e0a30 */
[----:B------:R-:W-:Y:S01]  /*36540*/  ISETP.GE.AND P1, PT, R88, RZ, PT ;  /* 0x000000ff5800720c */ /* 0x000fe20003f26270 */
[----:B------:R-:W-:Y:S02]  /*36550*/  @!P2 IMAD.MOV R44, RZ, RZ, -R44 ;  /* 0x000000ffff2ca224 */ /* 0x000fe400078e0a2c */
[----:B0-----:R-:W-:Y:S02]  /*36560*/  IMAD.X R14, R33, 0x1, R6, P6 ;  /* 0x00000001210e7824 */ /* 0x001fe400030e0606 */
[----:B------:R-:W-:Y:S01]  /*36570*/  @!P4 IMAD.MOV R35, RZ, RZ, -R35 ;  /* 0x000000ffff23c224 */ /* 0x000fe200078e0a23 */
[----:B------:R0:W-:Y:S01]  /*36580*/  STL [R1+0xf60], R11 ;  /* 0x000f600b01007387 */ /* 0x0001e20000100800 */
[----:B------:R-:W-:Y:S01]  /*36590*/  @!P5 IMAD.MOV.U32 R72, RZ, RZ, R11 ;  /* 0x000000ffff48d224 */ /* 0x000fe200078e000b */
[----:B------:R-:W-:-:S02]  /*365a0*/  ISETP.GE.AND P2, PT, R78, RZ, PT ;  /* 0x000000ff4e00720c */ /* 0x000fc40003f46270 */
[----:B------:R-:W-:Y:S02]  /*365b0*/  ISETP.GE.AND P4, PT, R74, RZ, PT ;  /* 0x000000ff4a00720c */ /* 0x000fe40003f86270 */
[----:B------:R-:W-:Y:S01]  /*365c0*/  PRMT R74, RZ, 0x7610, R74 ;  /* 0x00007610ff4a7816 */ /* 0x000fe2000000004a */
[----:B------:R-:W-:Y:S01]  /*365d0*/  @!P5 IMAD.MOV.U32 R73, RZ, RZ, R14 ;  /* 0x000000ffff49d224 */ /* 0x000fe200078e000e */
[----:B------:R1:W-:Y:S01]  /*365e0*/  STL [R1+0xf5c], R14 ;  /* 0x000f5c0e01007387 */ /* 0x0003e20000100800 */
[----:B0-----:R-:W-:-:S03]  /*365f0*/  IADD3 R11, P6, PT, R69, R3, RZ ;  /* 0x00000003450b7210 */ /* 0x001fc60007fde0ff */
[----:B------:R0:W2:Y:S02]  /*36600*/  @!P5 LDG.E.U8 R74, desc[UR6][R72.64] ;  /* 0x00000006484ad981 */ /* 0x0000a4000c1e1100 */
[----:B-1----:R-:W-:Y:S02]  /*36610*/  IMAD.X R14, R33, 0x1, R7, P6 ;  /* 0x00000001210e7824 */ /* 0x002fe400030e0607 */
[----:B------:R1:W-:Y:S01]  /*36620*/  STL [R1+0xf68], R11 ;  /* 0x000f680b01007387 */ /* 0x0003e20000100800 */
[----:B------:R-:W-:Y:S02]  /*36630*/  @!P5 IMAD.MOV.U32 R76, RZ, RZ, R11 ;  /* 0x000000ffff4cd224 */ /* 0x000fe400078e000b */
[----:B------:R-:W-:Y:S02]  /*36640*/  @!P1 IMAD.MOV R52, RZ, RZ, -R52 ;  /* 0x000000ffff349224 */ /* 0x000fe400078e0a34 */
[----:B------:R-:W-:Y:S01]  /*36650*/  @!P5 IMAD.MOV.U32 R77, RZ, RZ, R14 ;  /* 0x000000ffff4dd224 */ /* 0x000fe200078e000e */
[----:B0-----:R-:W-:-:S02]  /*36660*/  PRMT R73, RZ, 0x7610, R73 ;  /* 0x00007610ff497816 */ /* 0x001fc40000000049 */
[----:B------:R-:W-:Y:S01]  /*36670*/  ISETP.GE.AND P1, PT, R86, RZ, PT ;  /* 0x000000ff5600720c */ /* 0x000fe20003f26270 */
[----:B------:R-:W-:Y:S01]  /*36680*/  @!P2 IMAD.MOV R49, RZ, RZ, -R49 ;  /* 0x000000ffff31a224 */ /* 0x000fe200078e0a31 */
[----:B------:R-:W-:Y:S02]  /*36690*/  ISETP.GE.AND P2, PT, R85, RZ, PT ;  /* 0x000000ff5500720c */ /* 0x000fe40003f46270 */
[----:B-1----:R-:W-:Y:S01]  /*366a0*/  IADD3 R11, P6, PT, R69, R4, RZ ;  /* 0x00000004450b7210 */ /* 0x002fe20007fde0ff */
[----:B------:R0:W-:Y:S04]  /*366b0*/  STL [R1+0xf64], R14 ;  /* 0x000f640e01007387 */ /* 0x0001e80000100800 */
[----:B------:R1:W2:Y:S04]  /*366c0*/  @!P5 LDG.E.U8 R73, desc[UR6][R76.64] ;  /* 0x000000064c49d981 */ /* 0x0002a8000c1e1100 */
[----:B------:R1:W-:Y:S01]  /*366d0*/  STL [R1+0xf70], R11 ;  /* 0x000f700b01007387 */ /* 0x0003e20000100800 */
[----:B------:R-:W-:Y:S01]  /*366e0*/  PRMT R72, RZ, 0x7610, R72 ;  /* 0x00007610ff487816 */ /* 0x000fe20000000048 */
[----:B0-----:R-:W-:-:S02]  /*366f0*/  IMAD.X R14, R33, 0x1, R8, P6 ;  /* 0x00000001210e7824 */ /* 0x001fc400030e0608 */
[----:B-1----:R-:W-:Y:S01]  /*36700*/  @!P5 IMAD.MOV.U32 R76, RZ, RZ, R11 ;  /* 0x000000ffff4cd224 */ /* 0x002fe200078e000b */
[----:B------:R-:W-:Y:S01]  /*36710*/  IADD3 R11, P6, PT, R69, R5, RZ ;  /* 0x00000005450b7210 */ /* 0x000fe20007fde0ff */
[----:B------:R-:W-:Y:S01]  /*36720*/  @!P5 IMAD.MOV.U32 R77, RZ, RZ, R14 ;  /* 0x000000ffff4dd224 */ /* 0x000fe200078e000e */
[----:B------:R0:W-:Y:S01]  /*36730*/  STL [R1+0xf6c], R14 ;  /* 0x000f6c0e01007387 */ /* 0x0001e20000100800 */
[----:B------:R-:W-:Y:S01]  /*36740*/  PRMT R69, RZ, 0x7610, R69 ;  /* 0x00007610ff457816 */ /* 0x000fe20000000045 */
[----:B------:R-:W-:Y:S01]  /*36750*/  @!P1 IMAD.MOV R55, RZ, RZ, -R55 ;  /* 0x000000ffff379224 */ /* 0x000fe200078e0a37 */
[----:B------:R-:W-:Y:S01]  /*36760*/  ISETP.GE.AND P1, PT, R89, RZ, PT ;  /* 0x000000ff5900720c */ /* 0x000fe20003f26270 */
[----:B------:R1:W2:Y:S01]  /*36770*/  @!P5 LDG.E.U8 R72, desc[UR6][R76.64] ;  /* 0x000000064c48d981 */ /* 0x0002a2000c1e1100 */
[----:B------:R-:W-:Y:S02]  /*36780*/  @!P2 IMAD.MOV R45, RZ, RZ, -R45 ;  /* 0x000000ffff2da224 */ /* 0x000fe400078e0a2d */
[----:B0-----:R-:W-:Y:S01]  /*36790*/  IMAD.X R14, R33, 0x1, R9, P6 ;  /* 0x00000001210e7824 */ /* 0x001fe200030e0609 */
[----:B------:R-:W-:Y:S01]  /*367a0*/  ISETP.GE.AND P6, PT, R83, RZ, PT ;  /* 0x000000ff5300720c */ /* 0x000fe20003fc6270 */
[----:B------:R-:W-:-:S02]  /*367b0*/  VIADD R33, R68, 0xffffff00 ;  /* 0xffffff0044217836 */ /* 0x000fc40000000000 */
[----:B-1----:R-:W-:Y:S02]  /*367c0*/  @!P5 IMAD.MOV.U32 R76, RZ, RZ, R11 ;  /* 0x000000ffff4cd224 */ /* 0x002fe400078e000b */
[----:B------:R-:W-:Y:S01]  /*367d0*/  @!P5 IMAD.MOV.U32 R77, RZ, RZ, R14 ;  /* 0x000000ffff4dd224 */ /* 0x000fe200078e000e */
[----:B------:R-:W-:-:S04]  /*367e0*/  ISETP.GE.AND P2, PT, R87, RZ, PT ;  /* 0x000000ff5700720c */ /* 0x000fc80003f46270 */
[----:B------:R0:W2:Y:S01]  /*367f0*/  @!P5 LDG.E.U8 R69, desc[UR6][R76.64] ;  /* 0x000000064c45d981 */ /* 0x0000a2000c1e1100 */
[----:B------:R-:W-:Y:S01]  /*36800*/  ISETP.GE.U32.AND P5, PT, R33, 0x7ffffe01, PT ;  /* 0x7ffffe012100780c */ /* 0x000fe20003fa6070 */
[----:B------:R-:W-:Y:S02]  /*36810*/  IMAD R67, R67, 0xff, RZ ;  /* 0x000000ff43437824 */ /* 0x000fe400078e02ff */
[----:B------:R1:W-:Y:S01]  /*36820*/  STL [R1+0xf78], R11 ;  /* 0x000f780b01007387 */ /* 0x0003e20000100800 */
[----:B------:R-:W-:Y:S02]  /*36830*/  @!P6 IMAD.MOV R46, RZ, RZ, -R46 ;  /* 0x000000ffff2ee224 */ /* 0x000fe400078e0a2e */
[----:B------:R-:W-:Y:S01]  /*36840*/  @!P1 IMAD.MOV R66, RZ, RZ, -R66 ;  /* 0x000000ffff429224 */ /* 0x000fe200078e0a42 */
[----:B------:R-:W-:Y:S02]  /*36850*/  ISETP.GE.AND P1, PT, R101, RZ, PT ;  /* 0x000000ff6500720c */ /* 0x000fe40003f26270 */
[----:B------:R-:W-:Y:S01]  /*36860*/  SHF.R.S32.HI R33, RZ, 0x1f, R67 ;  /* 0x0000001fff217819 */ /* 0x000fe20000011443 */
[----:B------:R-:W-:Y:S01]  /*36870*/  @!P2 IMAD.MOV R50, RZ, RZ, -R50 ;  /* 0x000000ffff32a224 */ /* 0x000fe200078e0a32 */
[----:B------:R-:W-:-:S02]  /*36880*/  ISETP.GE.AND P2, PT, R90, RZ, PT ;  /* 0x000000ff5a00720c */ /* 0x000fc40003f46270 */
[----:B-1----:R-:W-:Y:S01]  /*36890*/  IADD3 R11, P6, PT, R67, R2, RZ ;  /* 0x00000002430b7210 */ /* 0x002fe20007fde0ff */
[----:B------:R1:W-:Y:S01]  /*368a0*/  STL [R1+0xf74], R14 ;  /* 0x000f740e01007387 */ /* 0x0003e20000100800 */
[----:B------:R-:W-:-:S03]  /*368b0*/  PRMT R13, RZ, 0x7610, R13 ;  /* 0x00007610ff0d7816 */ /* 0x000fc6000000000d */
[----:B------:R1:W-:Y:S01]  /*368c0*/  STL [R1+0xf54], R11 ;  /* 0x000f540b01007387 */ /* 0x0003e20000100800 */
[----:B0-----:R-:W-:Y:S02]  /*368d0*/  @!P5 IMAD.MOV.U32 R76, RZ, RZ, R11 ;  /* 0x000000ffff4cd224 */ /* 0x001fe400078e000b */
[----:B-1----:R-:W-:Y:S01]  /*368e0*/  IMAD.X R14, R33, 0x1, R6, P6 ;  /* 0x00000001210e7824 */ /* 0x002fe200030e0606 */
[----:B------:R-:W-:-:S03]  /*368f0*/  IADD3 R11, P6, PT, R67, R3, RZ ;  /* 0x00000003430b7210 */ /* 0x000fc60007fde0ff */
[----:B------:R-:W-:Y:S01]  /*36900*/  @!P5 IMAD.MOV.U32 R77, RZ, RZ, R14 ;  /* 0x000000ffff4dd224 */ /* 0x000fe200078e000e */
[----:B------:R0:W-:Y:S01]  /*36910*/  STL [R1+0xf50], R14 ;  /* 0x000f500e01007387 */ /* 0x0001e20000100800 */
[----:B------:R-:W-:Y:S01]  /*36920*/  @!P1 IMAD.MOV R62, RZ, RZ, -R62 ;  /* 0x000000ffff3e9224 */ /* 0x000fe200078e0a3e */
[----:B------:R-:W-:Y:S02]  /*36930*/  PRMT R10, RZ, 0x7610, R10 ;  /* 0x00007610ff0a7816 */ /* 0x000fe4000000000a */
[----:B------:R-:W-:Y:S01]  /*36940*/  ISETP.GE.AND P1, PT, R102, RZ, PT ;  /* 0x000000ff6600720c */ /* 0x000fe20003f26270 */
[----:B------:R1:W2:Y:S04]  /*36950*/  @!P5 LDG.E.U8 R13, desc[UR6][R76.64] ;  /* 0x000000064c0dd981 */ /* 0x0002a8000c1e1100 */
[----:B------:R1:W-:Y:S01]  /*36960*/  STL [R1+0xf80], R11 ;  /* 0x000f800b01007387 */ /* 0x0003e20000100800 */
[----:B------:R-:W-:-:S02]  /*36970*/  @!P2 IMAD.MOV R53, RZ, RZ, -R53 ;  /* 0x000000ffff35a224 */ /* 0x000fc400078e0a35 */
[----:B0-----:R-:W-:Y:S02]  /*36980*/  IMAD.X R14, R33, 0x1, R7, P6 ;  /* 0x00000001210e7824 */ /* 0x001fe400030e0607 */
[----:B-1----:R-:W-:Y:S02]  /*36990*/  @!P5 IMAD.MOV.U32 R76, RZ, RZ, R11 ;  /* 0x000000ffff4cd224 */ /* 0x002fe400078e000b */
[----:B------:R-:W-:Y:S01]  /*369a0*/  @!P5 IMAD.MOV.U32 R77, RZ, RZ, R14 ;  /* 0x000000ffff4dd224 */ /* 0x000fe200078e000e */
[----:B------:R-:W-:Y:S01]  /*369b0*/  IADD3 R11, P2, PT, R67, R4, RZ ;  /* 0x00000004430b7210 */ /* 0x000fe20007f5e0ff */
[----:B------:R0:W-:Y:S04]  /*369c0*/  STL [R1+0xf7c], R14 ;  /* 0x000f7c0e01007387 */ /* 0x0001e80000100800 */
[----:B------:R1:W2:Y:S04]  /*369d0*/  @!P5 LDG.E.U8 R10, desc[UR6][R76.64] ;  /* 0x000000064c0ad981 */ /* 0x0002a8000c1e1100 */
[----:B------:R3:W-:Y:S01]  /*369e0*/  STL [R1+0xf88], R11 ;  /* 0x000f880b01007387 */ /* 0x0007e20000100800 */
[----:B------:R-:W-:-:S02]  /*369f0*/  @!P1 IMAD.MOV R58, RZ, RZ, -R58 ;  /* 0x000000ffff3a9224 */ /* 0x000fc400078e0a3a */
[----:B0-----:R-:W-:Y:S02]  /*36a00*/  IMAD.X R14, R33, 0x1, R8, P2 ;  /* 0x00000001210e7824 */ /* 0x001fe400010e0608 */
[----:B-1----:R-:W-:Y:S01]  /*36a10*/  @!P5 IMAD.MOV.U32 R76, RZ, RZ, R11 ;  /* 0x000000ffff4cd224 */ /* 0x002fe200078e000b */
[----:B---3--:R-:W-:Y:S01]  /*36a20*/  IADD3 R11, P2, PT, R67, R5, RZ ;  /* 0x00000005430b7210 */ /* 0x008fe20007f5e0ff */
[----:B------:R-:W-:Y:S01]  /*36a30*/  @!P5 IMAD.MOV.U32 R77, RZ, RZ, R14 ;  /* 0x000000ffff4dd224 */ /* 0x000fe200078e000e */
[----:B------:R0:W-:Y:S01]  /*36a40*/  STL [R1+0xf84], R14 ;  /* 0x000f840e01007387 */ /* 0x0001e20000100800 */
[----:B------:R-:W-:Y:S02]  /*36a50*/  ISETP.NE.AND P1, PT, R37, RZ, PT ;  /* 0x000000ff2500720c */ /* 0x000fe40003f25270 */
[----:B------:R-:W-:Y:S01]  /*36a60*/  LOP3.LUT R37, RZ, R37, RZ, 0x33, !PT ;  /* 0x00000025ff257212 */ /* 0x000fe200078e33ff */
[----:B------:R1:W-:Y:S01]  /*36a70*/  STL [R1+0xf90], R11 ;  /* 0x000f900b01007387 */ /* 0x0003e20000100800 */
[----:B0-----:R-:W-:-:S02]  /*36a80*/  IMAD.X R14, R33, 0x1, R9, P2 ;  /* 0x00000001210e7824 */ /* 0x001fc400010e0609 */
[----:B------:R-:W-:-:S03]  /*36a90*/  SEL R67, R37, R38, !P1 ;  /* 0x0000002625437207 */ /* 0x000fc60004800000 */
[----:B------:R0:W-:Y:S04]  /*36aa0*/  STL [R1+0xf8c], R14 ;  /* 0x000f8c0e01007387 */ /* 0x0001e80000100800 */
[----:B------:R-:W3:Y:S04]  /*36ab0*/  LDL.LU R33, [R1+0x510] ;  /* 0x0005100001217983 */ /* 0x000ee80000300800 */
[----:B------:R-:W2:Y:S01]  /*36ac0*/  LDL.LU R38, [R1+0x514] ;  /* 0x0005140001267983 */ /* 0x000ea20000300800 */
[----:B------:R-:W-:Y:S01]  /*36ad0*/  @!P4 IMAD.MOV R39, RZ, RZ, -R39 ;  /* 0x000000ffff27c224 */ /* 0x000fe200078e0a27 */
[----:B------:R-:W-:-:S13]  /*36ae0*/  ISETP.GE.AND P4, PT, R79, RZ, PT ;  /* 0x000000ff4f00720c */ /* 0x000fda0003f86270 */
[----:B------:R-:W-:Y:S01]  /*36af0*/  @!P4 IMAD.MOV R42, RZ, RZ, -R42 ;  /* 0x000000ffff2ac224 */ /* 0x000fe200078e0a2a */
[----:B------:R-:W-:-:S13]  /*36b00*/  ISETP.GE.AND P4, PT, R81, RZ, PT ;  /* 0x000000ff5100720c */ /* 0x000fda0003f86270 */
[----:B------:R-:W-:Y:S01]  /*36b10*/  @!P4 IMAD.MOV R47, RZ, RZ, -R47 ;  /* 0x000000ffff2fc224 */ /* 0x000fe200078e0a2f */
[----:B------:R-:W-:-:S13]  /*36b20*/  ISETP.GE.AND P4, PT, R84, RZ, PT ;  /* 0x000000ff5400720c */ /* 0x000fda0003f86270 */
[----:B------:R-:W-:Y:S01]  /*36b30*/  @!P4 IMAD.MOV R51, RZ, RZ, -R51 ;  /* 0x000000ffff33c224 */ /* 0x000fe200078e0a33 */
[----:B------:R-:W-:Y:S02]  /*36b40*/  ISETP.GE.AND P4, PT, R91, RZ, PT ;  /* 0x000000ff5b00720c */ /* 0x000fe40003f86270 */
[----:B------:R-:W-:Y:S02]  /*36b50*/  PRMT R12, RZ, 0x7610, R12 ;  /* 0x00007610ff0c7816 */ /* 0x000fe4000000000c */
[----:B------:R-:W-:Y:S02]  /*36b60*/  ISETP.GE.AND P2, PT, R95, RZ, PT ;  /* 0x000000ff5f00720c */ /* 0x000fe40003f46270 */
[----:B------:R-:W-:Y:S02]  /*36b70*/  PRMT R70, RZ, 0x7610, R70 ;  /* 0x00007610ff467816 */ /* 0x000fe40000000046 */
[----:B------:R0:W3:Y:S05]  /*36b80*/  @!P5 LDG.E.U8 R12, desc[UR6][R76.64] ;  /* 0x000000064c0cd981 */ /* 0x0000ea000c1e1100 */
[----:B------:R-:W-:Y:S01]  /*36b90*/  @!P4 IMAD.MOV R54, RZ, RZ, -R54 ;  /* 0x000000ffff36c224 */ /* 0x000fe200078e0a36 */
[----:B------:R-:W-:Y:S01]  /*36ba0*/  ISETP.GE.AND P4, PT, R93, RZ, PT ;  /* 0x000000ff5d00720c */ /* 0x000fe20003f86270 */
[----:B0-----:R-:W-:-:S02]  /*36bb0*/  @!P5 IMAD.MOV.U32 R76, RZ, RZ, R11 ;  /* 0x000000ffff4cd224 */ /* 0x001fc400078e000b */
[----:B------:R-:W-:Y:S02]  /*36bc0*/  @!P5 IMAD.MOV.U32 R77, RZ, RZ, R14 ;  /* 0x000000ffff4dd224 */ /* 0x000fe400078e000e */
[----:B------:R-:W-:Y:S01]  /*36bd0*/  @!P2 IMAD.MOV R63, RZ, RZ, -R63 ;  /* 0x000000ffff3fa224 */ /* 0x000fe200078e0a3f */
[----:B------:R-:W-:Y:S02]  /*36be0*/  ISETP.GE.AND P2, PT, R96, RZ, PT ;  /* 0x000000ff6000720c */ /* 0x000fe40003f46270 */
[----:B------:R0:W3:Y:S01]  /*36bf0*/  @!P5 LDG.E.U8 R70, desc[UR6][R76.64] ;  /* 0x000000064c46d981 */ /* 0x0000e2000c1e1100 */
[----:B------:R-:W-:-:S04]  /*36c00*/  ISETP.GE.AND P5, PT, R97, RZ, PT ;  /* 0x000000ff6100720c */ /* 0x000fc80003fa6270 */
[----:B------:R-:W-:Y:S01]  /*36c10*/  @!P4 IMAD.MOV R65, RZ, RZ, -R65 ;  /* 0x000000ffff41c224 */ /* 0x000fe200078e0a41 */
[----:B------:R-:W-:Y:S01]  /*36c20*/  ISETP.GE.AND P4, PT, R100, RZ, PT ;  /* 0x000000ff6400720c */ /* 0x000fe20003f86270 */
[----:B------:R-:W0:Y:S01]  /*36c30*/  S2R R32, SR_TID.X ;  /* 0x0000000000207919 */ /* 0x000e220000002100 */
[----:B------:R-:W-:-:S03]  /*36c40*/  ISETP.GE.AND P6, PT, R92, RZ, PT ;  /* 0x000000ff5c00720c */ /* 0x000fc60003fc6270 */
[----:B------:R-:W-:Y:S01]  /*36c50*/  @!P2 IMAD.MOV R59, RZ, RZ, -R59 ;  /* 0x000000ffff3ba224 */ /* 0x000fe200078e0a3b */
[----:B------:R-:W-:Y:S02]  /*36c60*/  ISETP.GE.AND P2, PT, R98, RZ, PT ;  /* 0x000000ff6200720c */ /* 0x000fe40003f46270 */
[----:B------:R-:W-:Y:S01]  /*36c70*/  @!P5 IMAD.MOV R60, RZ, RZ, -R60 ;  /* 0x000000ffff3cd224 */ /* 0x000fe200078e0a3c */
[----:B------:R-:W-:-:S04]  /*36c80*/  ISETP.GE.AND P5, PT, R99, RZ, PT ;  /* 0x000000ff6300720c */ /* 0x000fc80003fa6270 */
[----:B------:R-:W-:Y:S01]  /*36c90*/  @!P4 IMAD.MOV R61, RZ, RZ, -R61 ;  /* 0x000000ffff3dc224 */ /* 0x000fe200078e0a3d */
[----:B------:R-:W-:Y:S01]  /*36ca0*/  ISETP.GE.AND P4, PT, R94, RZ, PT ;  /* 0x000000ff5e00720c */ /* 0x000fe20003f86270 */
[----:B------:R-:W-:Y:S01]  /*36cb0*/  @!P6 IMAD.MOV R64, RZ, RZ, -R64 ;  /* 0x000000ffff40e224 */ /* 0x000fe200078e0a40 */
[----:B------:R-:W-:-:S03]  /*36cc0*/  SEL R28, R37, R59, !P1 ;  /* 0x0000003b251c7207 */ /* 0x000fc60004800000 */
[----:B------:R-:W-:-:S03]  /*36cd0*/  @!P2 IMAD.MOV R34, RZ, RZ, -R34 ;  /* 0x000000ffff22a224 */ /* 0x000fc600078e0a22 */
[----:B------:R-:W-:-:S05]  /*36ce0*/  @!P5 IMAD.MOV R56, RZ, RZ, -R56 ;  /* 0x000000ffff38d224 */ /* 0x000fca00078e0a38 */
[----:B------:R-:W-:Y:S01]  /*36cf0*/  @!P4 IMAD.MOV R57, RZ, RZ, -R57 ;  /* 0x000000ffff39c224 */ /* 0x000fe200078e0a39 */
[C---:B------:R-:W-:Y:S02]  /*36d00*/  SEL R71, R37.reuse, R58, !P1 ;  /* 0x0000003a25477207 */ /* 0x040fe40004800000 */
[C---:B------:R-:W-:Y:S02]  /*36d10*/  SEL R58, R37.reuse, R56, !P1 ;  /* 0x00000038253a7207 */ /* 0x040fe40004800000 */
[C---:B------:R-:W-:Y:S02]  /*36d20*/  SEL R75, R37.reuse, R36, !P1 ;  /* 0x00000024254b7207 */ /* 0x040fe40004800000 */
[C---:B0-----:R-:W-:Y:S02]  /*36d30*/  SEL R76, R37.reuse, R41, !P1 ;  /* 0x00000029254c7207 */ /* 0x041fe40004800000 */
[C---:B------:R-:W-:Y:S02]  /*36d40*/  SEL R59, R37.reuse, R57, !P1 ;  /* 0x00000039253b7207 */ /* 0x040fe40004800000 */
[----:B------:R-:W-:-:S02]  /*36d50*/  SEL R77, R37, R40, !P1 ;  /* 0x00000028254d7207 */ /* 0x000fc40004800000 */
[C---:B------:R-:W-:Y:S02]  /*36d60*/  SEL R78, R37.reuse, R39, !P1 ;  /* 0x00000027254e7207 */ /* 0x040fe40004800000 */
[C---:B------:R-:W-:Y:S02]  /*36d70*/  SEL R79, R37.reuse, R44, !P1 ;  /* 0x0000002c254f7207 */ /* 0x040fe40004800000 */
[C---:B------:R-:W-:Y:S02]  /*36d80*/  SEL R80, R37.reuse, R43, !P1 ;  /* 0x0000002b25507207 */ /* 0x040fe40004800000 */
[C---:B------:R-:W-:Y:S02]  /*36d90*/  SEL R81, R37.reuse, R42, !P1 ;  /* 0x0000002a25517207 */ /* 0x040fe40004800000 */
        /* <DEDUP_REMOVED lines=9> */
[C---:B-1----:R-:W-:Y:S02]  /*36e30*/  SEL R11, R37.reuse, R54, !P1 ;  /* 0x00000036250b7207 */ /* 0x042fe40004800000 */
        /* <DEDUP_REMOVED lines=10> */
[----:B------:R-:W4:Y:S04]  /*36ee0*/  LDL.LU R37, [R1+0xbf0] ;  /* 0x000bf00001257983 */ /* 0x000f280000300800 */
[----:B------:R-:W4:Y:S04]  /*36ef0*/  LDL.LU R35, [R1+0xbec] ;  /* 0x000bec0001237983 */ /* 0x000f280000300800 */
[----:B------:R-:W4:Y:S04]  /*36f00*/  LDL.LU R34, [R1+0xbe8] ;  /* 0x000be80001227983 */ /* 0x000f280000300800 */
[----:B------:R-:W4:Y:S04]  /*36f10*/  LDL.LU R54, [R1+0xbe4] ;  /* 0x000be40001367983 */ /* 0x000f280000300800 */
[----:B------:R-:W4:Y:S04]  /*36f20*/  LDL.LU R45, [R1+0xc04] ;  /* 0x000c0400012d7983 */ /* 0x000f280000300800 */
[----:B------:R-:W4:Y:S01]  /*36f30*/  LDL.LU R46, [R1+0xc00] ;  /* 0x000c0000012e7983 */ /* 0x000f220000300800 */
[----:B------:R-:W-:-:S03]  /*36f40*/  LOP3.LUT R32, R32, 0x7f, RZ, 0xc0, !PT ;  /* 0x0000007f20207812 */ /* 0x000fc600078ec0ff */
        /* <DEDUP_REMOVED lines=8> */
[----:B------:R-:W4:Y:S04]  /*36fd0*/  LDL.LU R40, [R1+0x920] ;  /* 0x0009200001287983 */ /* 0x000f280000300800 */
[----:B------:R-:W4:Y:S04]  /*36fe0*/  LDL.LU R41, [R1+0x91c] ;  /* 0x00091c0001297983 */ /* 0x000f280000300800 */
[----:B------:R-:W4:Y:S04]  /*36ff0*/  LDL.LU R36, [R1+0x914] ;  /* 0x0009140001247983 */ /* 0x000f280000300800 */
        /* <DEDUP_REMOVED lines=11> */
[----:B--2---:R0:W-:Y:S04]  /*370b0*/  STS.U8 [R32+UR4+0x4880], R38 ;  /* 0x0048802620007988 */ /* 0x0041e80008000004 */
[----:B0-----:R-:W2:Y:S04]  /*370c0*/  LDL.LU R38, [R1+0x988] ;  /* 0x0009880001267983 */ /* 0x001ea80000300800 */
[----:B------:R-:W2:Y:S04]  /*370d0*/  LDL.LU R165, [R1+0xb7c] ;  /* 0x000b7c0001a57983 */ /* 0x000ea80000300800 */
        /* <DEDUP_REMOVED lines=10> */
[----:B------:R0:W-:Y:S02]  /*37180*/  STS.U8 [R32+UR4+0x14880], R0 ;  /* 0x0148800020007988 */ /* 0x0001e40008000004 */
[----:B0-----:R-:W0:Y:S02]  /*37190*/  S2R R0, SR_TID.X ;  /* 0x0000000000007919 */ /* 0x001e240000002100 */
[----:B---3--:R-:W-:Y:S04]  /*371a0*/  STS.U8 [R32+UR4+0xc880], R33 ;  /* 0x00c8802120007988 */ /* 0x008fe80008000004 */
[----:B------:R1:W-:Y:S04]  /*371b0*/  STS.U8 [R32+UR4+0x5880], R152 ;  /* 0x0058809820007988 */ /* 0x0003e80008000004 */
[----:B------:R3:W-:Y:S04]  /*371c0*/  STS.U8 [R32+UR4+0x1d480], R153 ;  /* 0x01d4809920007988 */ /* 0x0007e80008000004 */
[----:B------:R0:W-:Y:S04]  /*371d0*/  STS.U8 [R32+UR4+0x15480], R154 ;  /* 0x0154809a20007988 */ /* 0x0001e80008000004 */
[----:B------:R-:W-:Y:S04]  /*371e0*/  STS.U8 [R32+UR4+0xd880], R151 ;  /* 0x00d8809720007988 */ /* 0x000fe80008000004 */
[----:B------:R-:W-:Y:S04]  /*371f0*/  STS.U8 [R32+UR4+0x15880], R150 ;  /* 0x0158809620007988 */ /* 0x000fe80008000004 */
[----:B------:R-:W-:Y:S04]  /*37200*/  STS.U8 [R32+UR4+0x1d880], R149 ;  /* 0x01d8809520007988 */ /* 0x000fe80008000004 */
[----:B------:R-:W-:Y:S04]  /*37210*/  STS.U8 [R32+UR4+0x5c80], R148 ;  /* 0x005c809420007988 */ /* 0x000fe80008000004 */
[----:B------:R-:W-:Y:S04]  /*37220*/  STS.U8 [R32+UR4+0xdc80], R147 ;  /* 0x00dc809320007988 */ /* 0x000fe80008000004 */
[----:B-1----:R-:W2:Y:S04]  /*37230*/  LDL.LU R152, [R1+0x984] ;  /* 0x0009840001987983 */ /* 0x002ea80000300800 */
        /* <DEDUP_REMOVED lines=21> */
[----:B0-----:R-:W-:-:S03]  /*37390*/  LOP3.LUT R0, R0, 0x7f, RZ, 0xc0, !PT ;  /* 0x0000007f00007812 */ /* 0x001fc600078ec0ff */
[----:B------:R-:W-:Y:S04]  /*373a0*/  STS.U8 [R32+UR4+0x1fc80], R112 ;  /* 0x01fc807020007988 */ /* 0x000fe80008000004 */
[----:B------:R-:W-:Y:S04]  /*373b0*/  STS.U8 [R32+UR4+0x7880], R119 ;  /* 0x0078807720007988 */ /* 0x000fe80008000004 */
[----:B------:R-:W-:Y:S01]  /*373c0*/  STS.U8 [R32+UR4+0xf880], R118 ;  /* 0x00f8807620007988 */ /* 0x000fe20008000004 */
[----:B------:R-:W-:-:S03]  /*373d0*/  LOP3.LUT R33, R0, 0x20, RZ, 0x3c, !PT ;  /* 0x0000002000217812 */ /* 0x000fc600078e3cff */
        /* <DEDUP_REMOVED lines=10> */
[----:B---3--:R-:W3:Y:S04]  /*37480*/  LDL.LU R153, [R1+0x980] ;  /* 0x0009800001997983 */ /* 0x008ee80000300800 */
[----:B------:R-:W3:Y:S04]  /*37490*/  LDL.LU R154, [R1+0x97c] ;  /* 0x00097c00019a7983 */ /* 0x000ee80000300800 */
        /* <DEDUP_REMOVED lines=17> */
[----:B------:R-:W-:Y:S04]  /*375b0*/  STS.U8 [R33+UR4+0x900], R162 ;  /* 0x000900a221007988 */ /* 0x000fe80008000004 */
[----:B------:R-:W-:Y:S04]  /*375c0*/  STS.U8 [R33+UR4+0x18d00], R161 ;  /* 0x018d00a121007988 */ /* 0x000fe80008000004 */
[----:B------:R-:W-:Y:S04]  /*375d0*/  STS.U8 [R33+UR4+0x10d00], R160 ;  /* 0x010d00a021007988 */ /* 0x000fe80008000004 */
[----:B------:R-:W-:Y:S04]  /*375e0*/  STS.U8 [R33+UR4+0x8d00], R159 ;  /* 0x008d009f21007988 */ /* 0x000fe80008000004 */
[----:B------:R-:W-:Y:S04]  /*375f0*/  STS.U8 [R33+UR4+0xd00], R158 ;  /* 0x000d009e21007988 */ /* 0x000fe80008000004 */
[----:B------:R-:W-:Y:S04]  /*37600*/  STS.U8 [R33+UR4+0x19100], R157 ;  /* 0x0191009d21007988 */ /* 0x000fe80008000004 */
[----:B------:R-:W-:Y:S04]  /*37610*/  STS.U8 [R33+UR4+0x11100], R156 ;  /* 0x0111009c21007988 */ /* 0x000fe80008000004 */
[----:B------:R0:W-:Y:S04]  /*37620*/  STS.U8 [R33+UR4+0x9100], R155 ;  /* 0x0091009b21007988 */ /* 0x0001e80008000004 */
[----:B------:R1:W-:Y:S04]  /*37630*/  STS.U8 [R33+UR4+0x8900], R163 ;  /* 0x008900a321007988 */ /* 0x0003e80008000004 */
[----:B------:R2:W-:Y:S04]  /*37640*/  STS.U8 [R33+UR4+0x10900], R164 ;  /* 0x010900a421007988 */ /* 0x0005e80008000004 */
[----:B0-----:R-:W4:Y:S04]  /*37650*/  LDL.LU R155, [R1+0x9f0] ;  /* 0x0009f000019b7983 */ /* 0x001f280000300800 */
[----:B------:R-:W4:Y:S04]  /*37660*/  LDL.LU R156, [R1+0x9ec] ;  /* 0x0009ec00019c7983 */ /* 0x000f280000300800 */
[----:B------:R-:W4:Y:S04]  /*37670*/  LDL.LU R157, [R1+0x9e8] ;  /* 0x0009e800019d7983 */ /* 0x000f280000300800 */
[----:B------:R-:W4:Y:S04]  /*37680*/  LDL.LU R158, [R1+0x9e4] ;  /* 0x0009e400019e7983 */ /* 0x000f280000300800 */
[----:B------:R-:W4:Y:S04]  /*37690*/  LDL.LU R159, [R1+0xa58] ;  /* 0x000a5800019f7983 */ /* 0x000f280000300800 */
[----:B------:R-:W4:Y:S04]  /*376a0*/  LDL.LU R160, [R1+0xa54] ;  /* 0x000a540001a07983 */ /* 0x000f280000300800 */
[----:B------:R-:W4:Y:S04]  /*376b0*/  LDL.LU R161, [R1+0xa4c] ;  /* 0x000a4c0001a17983 */ /* 0x000f280000300800 */
[----:B------:R-:W4:Y:S04]  /*376c0*/  LDL.LU R162, [R1+0xa48] ;  /* 0x000a480001a27983 */ /* 0x000f280000300800 */
[----:B-1----:R-:W4:Y:S04]  /*376d0*/  LDL.LU R163, [R1+0x8bc] ;  /* 0x0008bc0001a37983 */ /* 0x002f280000300800 */
[----:B--2---:R-:W2:Y:S04]  /*376e0*/  LDL.LU R164, [R1+0x68c] ;  /* 0x00068c0001a47983 */ /* 0x004ea80000300800 */
        /* <DEDUP_REMOVED lines=16> */
[----:B------:R0:W-:Y:S04]  /*377f0*/  STS.U8 [R33+UR4+0x1d00], R38 ;  /* 0x001d002621007988 */ /* 0x0001e80008000004 */
[----:B------:R-:W2:Y:S04]  /*37800*/  LDL.LU R36, [R1+0x84c] ;  /* 0x00084c0001247983 */ /* 0x000ea80000300800 */
[----:B0-----:R-:W2:Y:S04]  /*37810*/  LDL.LU R38, [R1+0x848] ;  /* 0x0008480001267983 */ /* 0x001ea80000300800 */
[----:B------:R0:W-:Y:S04]  /*37820*/  STS.U8 [R33+UR4+0x9d00], R152 ;  /* 0x009d009821007988 */ /* 0x0001e80008000004 */
[----:B0-----:R-:W2:Y:S04]  /*37830*/  LDL.LU R152, [R1+0x688] ;  /* 0x0006880001987983 */ /* 0x001ea80000300800 */
[----:B---3--:R0:W-:Y:S04]  /*37840*/  STS.U8 [R33+UR4+0x11d00], R153 ;  /* 0x011d009921007988 */ /* 0x0081e80008000004 */
[----:B------:R1:W-:Y:S04]  /*37850*/  STS.U8 [R33+UR4+0x19d00], R154 ;  /* 0x019d009a21007988 */ /* 0x0003e80008000004 */
[----:B0-----:R-:W3:Y:S04]  /*37860*/  LDL.LU R153, [R1+0x630] ;  /* 0x0006300001997983 */ /* 0x001ee80000300800 */
[----:B-1----:R-:W3:Y:S04]  /*37870*/  LDL.LU R154, [R1+0x62c] ;  /* 0x00062c00019a7983 */ /* 0x002ee80000300800 */
[----:B----4-:R0:W-:Y:S04]  /*37880*/  STS.U8 [R33+UR4+0x1900], R155 ;  /* 0x0019009b21007988 */ /* 0x0101e80008000004 */
[----:B------:R1:W-:Y:S04]  /*37890*/  STS.U8 [R33+UR4+0x9900], R156 ;  /* 0x0099009c21007988 */ /* 0x0003e80008000004 */
[----:B------:R4:W-:Y:S04]  /*378a0*/  STS.U8 [R33+UR4+0x11900], R157 ;  /* 0x0119009d21007988 */ /* 0x0009e80008000004 */
[----:B------:R0:W-:Y:S04]  /*378b0*/  STS.U8 [R33+UR4+0x19900], R158 ;  /* 0x0199009e21007988 */ /* 0x0001e80008000004 */
[----:B------:R1:W-:Y:S04]  /*378c0*/  STS.U8 [R33+UR4+0x1500], R159 ;  /* 0x0015009f21007988 */ /* 0x0003e80008000004 */
[----:B------:R4:W-:Y:S04]  /*378d0*/  STS.U8 [R33+UR4+0x9500], R160 ;  /* 0x009500a021007988 */ /* 0x0009e80008000004 */
[----:B0-----:R-:W3:Y:S04]  /*378e0*/  LDL.LU R155, [R1+0x628] ;  /* 0x00062800019b7983 */ /* 0x001ee80000300800 */
[----:B-1----:R-:W3:Y:S04]  /*378f0*/  LDL.LU R156, [R1+0x634] ;  /* 0x00063400019c7983 */ /* 0x002ee80000300800 */
[----:B----4-:R-:W4:Y:S04]  /*37900*/  LDL.LU R157, [R1+0x5d0] ;  /* 0x0005d000019d7983 */ /* 0x010f280000300800 */
[----:B------:R-:W4:Y:S04]  /*37910*/  LDL.LU R158, [R1+0x5cc] ;  /* 0x0005cc00019e7983 */ /* 0x000f280000300800 */
[----:B------:R-:W4:Y:S04]  /*37920*/  LDL.LU R159, [R1+0x5c8] ;  /* 0x0005c800019f7983 */ /* 0x000f280000300800 */
[----:B------:R0:W-:Y:S04]  /*37930*/  STS.U8 [R33+UR4+0x11500], R161 ;  /* 0x011500a121007988 */ /* 0x0001e80008000004 */
[----:B------:R-:W4:Y:S04]  /*37940*/  LDL.LU R160, [R1+0x5d4] ;  /* 0x0005d40001a07983 */ /* 0x000f280000300800 */
[----:B------:R1:W-:Y:S04]  /*37950*/  STS.U8 [R33+UR4+0x19500], R162 ;  /* 0x019500a221007988 */ /* 0x0003e80008000004 */
[----:B------:R0:W-:Y:S04]  /*37960*/  STS.U8 [R33+UR4+0x2500], R163 ;  /* 0x002500a321007988 */ /* 0x0001e80008000004 */
[----:B--2---:R2:W-:Y:S04]  /*37970*/  STS.U8 [R33+UR4+0x13900], R164 ;  /* 0x013900a421007988 */ /* 0x0045e80008000004 */
[----:B------:R1:W-:Y:S04]  /*37980*/  STS.U8 [R33+UR4+0xb900], R165 ;  /* 0x00b900a521007988 */ /* 0x0003e80008000004 */
[----:B------:R2:W-:Y:S04]  /*37990*/  STS.U8 [R33+UR4+0x3900], R37 ;  /* 0x0039002521007988 */ /* 0x0005e80008000004 */
[----:B0-----:R-:W4:Y:S04]  /*379a0*/  LDL.LU R161, [R1+0x570] ;  /* 0x0005700001a17983 */ /* 0x001f280000300800 */
[----:B-1----:R-:W4:Y:S04]  /*379b0*/  LDL.LU R162, [R1+0x56c] ;  /* 0x00056c0001a27983 */ /* 0x002f280000300800 */
[----:B------:R-:W4:Y:S04]  /*379c0*/  LDL.LU R163, [R1+0x568] ;  /* 0x0005680001a37983 */ /* 0x000f280000300800 */
[----:B--2---:R-:W2:Y:S04]  /*379d0*/  LDL.LU R164, [R1+0x574] ;  /* 0x0005740001a47983 */ /* 0x004ea80000300800 */
[----:B------:R-:W2:Y:S04]  /*379e0*/  LDL.LU R165, [R1+0xc8] ;  /* 0x0000c80001a57983 */ /* 0x000ea80000300800 */
[----:B------:R0:W-:Y:S04]  /*379f0*/  STS.U8 [R33+UR4+0x1b500], R35 ;  /* 0x01b5002321007988 */ /* 0x0001e80008000004 */
[----:B------:R-:W2:Y:S04]  /*37a00*/  LDL.LU R37, [R1+0xc4] ;  /* 0x0000c40001257983 */ /* 0x000ea80000300800 */
[----:B------:R1:W-:Y:S04]  /*37a10*/  STS.U8 [R33+UR4+0x13500], R34 ;  /* 0x0135002221007988 */ /* 0x0003e80008000004 */
[----:B------:R0:W-:Y:S04]  /*37a20*/  STS.U8 [R33+UR4+0xb500], R54 ;  /* 0x00b5003621007988 */ /* 0x0001e80008000004 */
[----:B------:R0:W-:Y:S04]  /*37a30*/  STS.U8 [R33+UR4+0x3500], R45 ;  /* 0x0035002d21007988 */ /* 0x0001e80008000004 */
[----:B------:R1:W-:Y:S04]  /*37a40*/  STS.U8 [R33+UR4+0x1b100], R46 ;  /* 0x01b1002e21007988 */ /* 0x0003e80008000004 */
[----:B------:R1:W-:Y:S04]  /*37a50*/  STS.U8 [R33+UR4+0x13100], R47 ;  /* 0x0131002f21007988 */ /* 0x0003e80008000004 */
[----:B0-----:R-:W2:Y:S04]  /*37a60*/  LDL.LU R35, [R1+0xc0] ;  /* 0x0000c00001237983 */ /* 0x001ea80000300800 */
[----:B-1----:R-:W2:Y:S04]  /*37a70*/  LDL.LU R34, [R1+0xcc] ;  /* 0x0000cc0001227983 */ /* 0x002ea80000300800 */
[----:B------:R-:W2:Y:S04]  /*37a80*/  LDL.LU R54, [R1+0xb8] ;  /* 0x0000b80001367983 */ /* 0x000ea80000300800 */
[----:B------:R-:W2:Y:S04]  /*37a90*/  LDL.LU R45, [R1+0xb4] ;  /* 0x0000b400012d7983 */ /* 0x000ea80000300800 */
        /* <DEDUP_REMOVED lines=18> */
[----:B0-----:R-:W2:Y:S04]  /*37bc0*/  LDL.LU R40, [R1+0x90] ;  /* 0x0000900001287983 */ /* 0x001ea80000300800 */
[----:B-1----:R-:W2:Y:S04]  /*37bd0*/  LDL.LU R41, [R1+0x9c] ;  /* 0x00009c0001297983 */ /* 0x002ea80000300800 */
[----:B------:R-:W2:Y:S04]  /*37be0*/  LDL.LU R36, [R1+0x88] ;  /* 0x0000880001247983 */ /* 0x000ea80000300800 */
[----:B------:R-:W2:Y:S04]  /*37bf0*/  LDL.LU R38, [R1+0x84] ;  /* 0x0000840001267983 */ /* 0x000ea80000300800 */
[----:B------:R0:W-:Y:S04]  /*37c00*/  STS.U8 [R33+UR4+0x1b900], R152 ;  /* 0x01b9009821007988 */ /* 0x0001e80008000004 */
[----:B---3--:R1:W-:Y:S04]  /*37c10*/  STS.U8 [R33+UR4+0xbd00], R153 ;  /* 0x00bd009921007988 */ /* 0x0083e80008000004 */
[----:B------:R3:W-:Y:S04]  /*37c20*/  STS.U8 [R33+UR4+0x13d00], R154 ;  /* 0x013d009a21007988 */ /* 0x0007e80008000004 */
[----:B0-----:R-:W2:Y:S04]  /*37c30*/  LDL.LU R152, [R1+0x80] ;  /* 0x0000800001987983 */ /* 0x001ea80000300800 */
[----:B-1----:R-:W2:Y:S04]  /*37c40*/  LDL.LU R153, [R1+0x8c] ;  /* 0x00008c0001997983 */ /* 0x002ea80000300800 */
[----:B---3--:R-:W3:Y:S04]  /*37c50*/  LDL.LU R154, [R1+0x78] ;  /* 0x00007800019a7983 */ /* 0x008ee80000300800 */
[----:B------:R0:W-:Y:S04]  /*37c60*/  STS.U8 [R33+UR4+0x1bd00], R155 ;  /* 0x01bd009b21007988 */ /* 0x0001e80008000004 */
[----:B------:R1:W-:Y:S04]  /*37c70*/  STS.U8 [R33+UR4+0x3d00], R156 ;  /* 0x003d009c21007988 */ /* 0x0003e80008000004 */
[----:B----4-:R4:W-:Y:S04]  /*37c80*/  STS.U8 [R33+UR4+0xc100], R157 ;  /* 0x00c1009d21007988 */ /* 0x0109e80008000004 */
        /* <DEDUP_REMOVED lines=54> */
[----:B------:R1:W-:Y:S04]  /*37ff0*/  STS.U8 [R33+UR4+0x17900], R20 ;  /* 0x0179001421007988 */ /* 0x0003e80008000004 */
[----:B------:R0:W-:Y:S04]  /*38000*/  STS.U8 [R33+UR4+0x1f900], R16 ;  /* 0x01f9001021007988 */ /* 0x0001e80008000004 */
[----:B------:R0:W-:Y:S04]  /*38010*/  STS.U8 [R33+UR4+0x1d900], R152 ;  /* 0x01d9009821007988 */ /* 0x0001e80008000004 */
[----:B------:R1:W-:Y:S04]  /*38020*/  STS.U8 [R33+UR4+0x5900], R153 ;  /* 0x0059009921007988 */ /* 0x0003e80008000004 */
[----:B---3--:R3:W-:Y:S04]  /*38030*/  STS.U8 [R33+UR4+0xdd00], R154 ;  /* 0x00dd009a21007988 */ /* 0x0087e80008000004 */
[----:B0-----:R-:W2:Y:S04]  /*38040*/  LDL.LU R18, [R1+0x3070] ;  /* 0x0030700001127983 */ /* 0x001ea80000300800 */
[----:B-1----:R-:W2:Y:S04]  /*38050*/  LDL.LU R20, [R1+0x306c] ;  /* 0x00306c0001147983 */ /* 0x002ea80000300800 */
[----:B------:R-:W2:Y:S04]  /*38060*/  LDL.LU R16, [R1+0x3068] ;  /* 0x0030680001107983 */ /* 0x000ea80000300800 */
[----:B------:R-:W2:Y:S04]  /*38070*/  LDL.LU R151, [R1+0xaa8] ;  /* 0x000aa80001977983 */ /* 0x000ea80000300800 */
[----:B------:R-:W2:Y:S04]  /*38080*/  LDL.LU R152, [R1+0xaa4] ;  /* 0x000aa40001987983 */ /* 0x000ea80000300800 */
[----:B------:R-:W2:Y:S04]  /*38090*/  LDL.LU R153, [R1+0xaa0] ;  /* 0x000aa00001997983 */ /* 0x000ea80000300800 */
        /* <DEDUP_REMOVED lines=56> */
[----:B------:R-:W-:Y:S04]  /*38420*/  STS.U8 [R33+UR4+0x7d00], R106 ;  /* 0x007d006a21007988 */ /* 0x000fe80008000004 */
[----:B------:R-:W-:Y:S04]  /*38430*/  STS.U8 [R33+UR4+0xfd00], R105 ;  /* 0x00fd006921007988 */ /* 0x000fe80008000004 */
[----:B------:R-:W-:Y:S04]  /*38440*/  STS.U8 [R33+UR4+0x17d00], R104 ;  /* 0x017d006821007988 */ /* 0x000fe80008000004 */
[----:B------:R-:W-:Y:S01]  /*38450*/  STS.U8 [R33+UR4+0x1fd00], R103 ;  /* 0x01fd006721007988 */ /* 0x000fe20008000004 */
[----:B0-----:R-:W-:-:S05]  /*38460*/  LOP3.LUT R34, R0, 0x30, RZ, 0x3c, !PT ;  /* 0x0000003000227812 */ /* 0x001fca00078e3cff */
[----:B------:R0:W-:Y:S04]  /*38470*/  STS.U8 [R34+UR4+0x9180], R151 ;  /* 0x0091809722007988 */ /* 0x0001e80008000004 */
[----:B------:R1:W-:Y:S04]  /*38480*/  STS.U8 [R34+UR4+0x11180], R152 ;  /* 0x0111809822007988 */ /* 0x0003e80008000004 */
[----:B------:R1:W-:Y:S04]  /*38490*/  STS.U8 [R34+UR4+0x19180], R153 ;  /* 0x0191809922007988 */ /* 0x0003e80008000004 */
[----:B---3--:R3:W-:Y:S04]  /*384a0*/  STS.U8 [R34+UR4+0xd80], R154 ;  /* 0x000d809a22007988 */ /* 0x0087e80008000004 */
[----:B0-----:R-:W2:Y:S04]  /*384b0*/  LDL.LU R151, [R1+0x9e0] ;  /* 0x0009e00001977983 */ /* 0x001ea80000300800 */
[----:B-1----:R-:W2:Y:S04]  /*384c0*/  LDL.LU R152, [R1+0x9dc] ;  /* 0x0009dc0001987983 */ /* 0x002ea80000300800 */
        /* <DEDUP_REMOVED lines=242> */
[----:B------:R1:W-:Y:S01]  /*393f0*/  STS.U8 [R34+UR4+0x7d80], R150 ;  /* 0x007d809622007988 */ /* 0x0003e20008000004 */
[----:B0-----:R-:W-:-:S03]  /*39400*/  LOP3.LUT R35, R0, 0x40, RZ, 0x3c, !PT ;  /* 0x0000004000237812 */ /* 0x001fc600078e3cff */
[----:B-1----:R-:W2:Y:S04]  /*39410*/  LDL.LU R150, [R1+0x8f4] ;  /* 0x0008f40001967983 */ /* 0x002ea80000300800 */
        /* <DEDUP_REMOVED lines=61> */
[----:B0-----:R-:W2:Y:S04]  /*397f0*/  LDL.LU R150, [R1+0x82c] ;  /* 0x00082c0001967983 */ /* 0x001ea80000300800 */
        /* <DEDUP_REMOVED lines=122> */
[----:B------:R-:W-:Y:S04]  /*39fa0*/  STS.U8 [R35+UR4+0xda00], R150 ;  /* 0x00da009623007988 */ /* 0x000fe80008000004 */
[----:B------:R0:W-:Y:S04]  /*39fb0*/  STS.U8 [R35+UR4+0x7a00], R26 ;  /* 0x007a001a23007988 */ /* 0x0001e80008000004 */
[----:B------:R1:W-:Y:S04]  /*39fc0*/  STS.U8 [R35+UR4+0xfa00], R22 ;  /* 0x00fa001623007988 */ /* 0x0003e80008000004 */
[----:B------:R1:W-:Y:S04]  /*39fd0*/  STS.U8 [R35+UR4+0x17a00], R23 ;  /* 0x017a001723007988 */ /* 0x0003e80008000004 */
[----:B0-----:R-:W2:Y:S04]  /*39fe0*/  LDL.LU R26, [R1+0x3064] ;  /* 0x00306400011a7983 */ /* 0x001ea80000300800 */
[----:B-1----:R-:W2:Y:S04]  /*39ff0*/  LDL.LU R22, [R1+0x3060] ;  /* 0x0030600001167983 */ /* 0x002ea80000300800 */
[----:B------:R-:W2:Y:S04]  /*3a000*/  LDL.LU R23, [R1+0x305c] ;  /* 0x00305c0001177983 */ /* 0x000ea80000300800 */
[----:B------:R-:W-:Y:S04]  /*3a010*/  STS.U8 [R35+UR4+0x1fa00], R19 ;  /* 0x01fa001323007988 */ /* 0x000fe80008000004 */
[----:B---3--:R0:W-:Y:S04]  /*3a020*/  STS.U8 [R35+UR4+0x15e00], R155 ;  /* 0x015e009b23007988 */ /* 0x0081e80008000004 */
[----:B------:R1:W-:Y:S04]  /*3a030*/  STS.U8 [R35+UR4+0x1de00], R156 ;  /* 0x01de009c23007988 */ /* 0x0003e80008000004 */
[----:B----4-:R3:W-:Y:S04]  /*3a040*/  STS.U8 [R35+UR4+0x6200], R157 ;  /* 0x0062009d23007988 */ /* 0x0107e80008000004 */
[----:B------:R4:W-:Y:S04]  /*3a050*/  STS.U8 [R35+UR4+0xe200], R158 ;  /* 0x00e2009e23007988 */ /* 0x0009e80008000004 */
[----:B------:R0:W-:Y:S04]  /*3a060*/  STS.U8 [R35+UR4+0x16200], R159 ;  /* 0x0162009f23007988 */ /* 0x0001e80008000004 */
[----:B------:R3:W-:Y:S04]  /*3a070*/  STS.U8 [R35+UR4+0x1e200], R160 ;  /* 0x01e200a023007988 */ /* 0x0007e80008000004 */
[----:B0-----:R-:W2:Y:S04]  /*3a080*/  LDL.LU R155, [R1+0xa8c] ;  /* 0x000a8c00019b7983 */ /* 0x001ea80000300800 */
[----:B-1----:R-:W2:Y:S04]  /*3a090*/  LDL.LU R156, [R1+0xa84] ;  /* 0x000a8400019c7983 */ /* 0x002ea80000300800 */
[----:B---3--:R-:W3:Y:S04]  /*3a0a0*/  LDL.LU R157, [R1+0xa80] ;  /* 0x000a8000019d7983 */ /* 0x008ee80000300800 */
[----:B----4-:R-:W4:Y:S04]  /*3a0b0*/  LDL.LU R158, [R1+0xa7c] ;  /* 0x000a7c00019e7983 */ /* 0x010f280000300800 */
        /* <DEDUP_REMOVED lines=36> */
[----:B0-----:R-:W2:Y:S04]  /*3a300*/  LDL.LU R40, [R1+0x880] ;  /* 0x0008800001287983 */ /* 0x001ea80000300800 */
[----:B-1----:R-:W2:Y:S04]  /*3a310*/  LDL.LU R38, [R1+0x87c] ;  /* 0x00087c0001267983 */ /* 0x002ea80000300800 */
[----:B------:R0:W-:Y:S04]  /*3a320*/  STS.U8 [R35+UR4+0xf600], R41 ;  /* 0x00f6002923007988 */ /* 0x0001e80008000004 */
[----:B------:R-:W2:Y:S04]  /*3a330*/  LDL.LU R19, [R1+0x3058] ;  /* 0x0030580001137983 */ /* 0x000ea80000300800 */
[----:B0-----:R-:W2:Y:S04]  /*3a340*/  LDL.LU R41, [R1+0x8f0] ;  /* 0x0008f00001297983 */ /* 0x001ea80000300800 */
[----:B------:R0:W-:Y:S04]  /*3a350*/  STS.U8 [R35+UR4+0x17600], R36 ;  /* 0x0176002423007988 */ /* 0x0001e80008000004 */
[----:B------:R1:W-:Y:S04]  /*3a360*/  STS.U8 [R35+UR4+0x15a00], R151 ;  /* 0x015a009723007988 */ /* 0x0003e80008000004 */
[----:B------:R-:W2:Y:S04]  /*3a370*/  LDL.LU R150, [R1+0x8ec] ;  /* 0x0008ec0001967983 */ /* 0x000ea80000300800 */
[----:B------:R0:W-:Y:S04]  /*3a380*/  STS.U8 [R35+UR4+0x1da00], R152 ;  /* 0x01da009823007988 */ /* 0x0001e80008000004 */
[----:B------:R1:W-:Y:S04]  /*3a390*/  STS.U8 [R35+UR4+0x5e00], R153 ;  /* 0x005e009923007988 */ /* 0x0003e80008000004 */
[----:B------:R1:W-:Y:S04]  /*3a3a0*/  STS.U8 [R35+UR4+0xde00], R154 ;  /* 0x00de009a23007988 */ /* 0x0003e80008000004 */
[----:B------:R-:W-:Y:S01]  /*3a3b0*/  STS.U8 [R35+UR4+0x7e00], R110 ;  /* 0x007e006e23007988 */ /* 0x000fe20008000004 */
[----:B0-----:R-:W-:-:S03]  /*3a3c0*/  LOP3.LUT R36, R0, 0x50, RZ, 0x3c, !PT ;  /* 0x0000005000247812 */ /* 0x001fc600078e3cff */
[----:B-1----:R-:W2:Y:S04]  /*3a3d0*/  LDL.LU R151, [R1+0x8e8] ;  /* 0x0008e80001977983 */ /* 0x002ea80000300800 */
[----:B------:R-:W2:Y:S04]  /*3a3e0*/  LDL.LU R152, [R1+0x8e4] ;  /* 0x0008e40001987983 */ /* 0x000ea80000300800 */
[----:B------:R-:W-:Y:S04]  /*3a3f0*/  STS.U8 [R35+UR4+0xfe00], R109 ;  /* 0x00fe006d23007988 */ /* 0x000fe80008000004 */
[----:B------:R-:W-:Y:S04]  /*3a400*/  STS.U8 [R35+UR4+0x17e00], R108 ;  /* 0x017e006c23007988 */ /* 0x000fe80008000004 */
[----:B------:R-:W-:Y:S04]  /*3a410*/  STS.U8 [R35+UR4+0x1fe00], R107 ;  /* 0x01fe006b23007988 */ /* 0x000fe80008000004 */
[----:B------:R-:W2:Y:S04]  /*3a420*/  LDL.LU R153, [R1+0x954] ;  /* 0x0009540001997983 */ /* 0x000ea80000300800 */
[----:B------:R-:W2:Y:S04]  /*3a430*/  LDL.LU R154, [R1+0x950] ;  /* 0x00095000019a7983 */ /* 0x000ea80000300800 */
[----:B------:R-:W-:Y:S04]  /*3a440*/  STS.U8 [R36+UR4+0x1280], R155 ;  /* 0x0012809b24007988 */ /* 0x000fe80008000004 */
[----:B------:R-:W-:Y:S04]  /*3a450*/  STS.U8 [R36+UR4+0x9280], R156 ;  /* 0x0092809c24007988 */ /* 0x000fe80008000004 */
[----:B---3--:R-:W-:Y:S04]  /*3a460*/  STS.U8 [R36+UR4+0x11280], R157 ;  /* 0x0112809d24007988 */ /* 0x008fe80008000004 */
[----:B----4-:R-:W-:Y:S04]  /*3a470*/  STS.U8 [R36+UR4+0x19280], R158 ;  /* 0x0192809e24007988 */ /* 0x010fe80008000004 */
        /* <DEDUP_REMOVED lines=12> */
[----:B------:R0:W-:Y:S04]  /*3a540*/  STS.U8 [R36+UR4+0x1a680], R38 ;  /* 0x01a6802624007988 */ /* 0x0001e80008000004 */
[----:B0-----:R-:W2:Y:S04]  /*3a550*/  LDL.LU R38, [R1+0x94c] ;  /* 0x00094c0001267983 */ /* 0x001ea80000300800 */
[----:B------:R-:W3:Y:S04]  /*3a560*/  LDL.LU R155, [R1+0x948] ;  /* 0x00094800019b7983 */ /* 0x000ee80000300800 */
[----:B------:R-:W4:Y:S04]  /*3a570*/  LDL.LU R156, [R1+0x9bc] ;  /* 0x0009bc00019c7983 */ /* 0x000f280000300800 */
        /* <DEDUP_REMOVED lines=13> */
[----:B------:R0:W-:Y:S04]  /*3a650*/  STS.U8 [R36+UR4+0x280], R48 ;  /* 0x0002803024007988 */ /* 0x0001e80008000004 */
[----:B------:R-:W3:Y:S04]  /*3a660*/  LDL.LU R47, [R1+0x6c0] ;  /* 0x0006c000012f7983 */ /* 0x000ee80000300800 */
[----:B------:R1:W-:Y:S04]  /*3a670*/  STS.U8 [R36+UR4+0x8280], R49 ;  /* 0x0082803124007988 */ /* 0x0003e80008000004 */
[----:B------:R0:W-:Y:S04]  /*3a680*/  STS.U8 [R36+UR4+0x10280], R42 ;  /* 0x0102802a24007988 */ /* 0x0001e80008000004 */
[----:B------:R0:W-:Y:S04]  /*3a690*/  STS.U8 [R36+UR4+0x18280], R43 ;  /* 0x0182802b24007988 */ /* 0x0001e80008000004 */
[----:B------:R1:W-:Y:S04]  /*3a6a0*/  STS.U8 [R36+UR4+0x2680], R44 ;  /* 0x0026802c24007988 */ /* 0x0003e80008000004 */
[----:B------:R1:W-:Y:S04]  /*3a6b0*/  STS.U8 [R36+UR4+0xa680], R39 ;  /* 0x00a6802724007988 */ /* 0x0003e80008000004 */
[----:B0-----:R-:W3:Y:S04]  /*3a6c0*/  LDL.LU R48, [R1+0x6c4] ;  /* 0x0006c40001307983 */ /* 0x001ee80000300800 */
[----:B-1----:R-:W3:Y:S04]  /*3a6d0*/  LDL.LU R49, [R1+0x71c] ;  /* 0x00071c0001317983 */ /* 0x002ee80000300800 */
[----:B------:R-:W3:Y:S04]  /*3a6e0*/  LDL.LU R42, [R1+0x720] ;  /* 0x00072000012a7983 */ /* 0x000ee80000300800 */
[----:B------:R-:W3:Y:S04]  /*3a6f0*/  LDL.LU R43, [R1+0x724] ;  /* 0x00072400012b7983 */ /* 0x000ee80000300800 */
[----:B------:R-:W3:Y:S04]  /*3a700*/  LDL.LU R44, [R1+0x728] ;  /* 0x00072800012c7983 */ /* 0x000ee80000300800 */
[----:B------:R0:W-:Y:S04]  /*3a710*/  STS.U8 [R36+UR4+0x12680], R40 ;  /* 0x0126802824007988 */ /* 0x0001e80008000004 */
[----:B------:R-:W3:Y:S04]  /*3a720*/  LDL.LU R39, [R1+0x784] ;  /* 0x0007840001277983 */ /* 0x000ee80000300800 */
[----:B------:R1:W-:Y:S04]  /*3a730*/  STS.U8 [R36+UR4+0x2280], R41 ;  /* 0x0022802924007988 */ /* 0x0003e80008000004 */
[----:B0-----:R-:W3:Y:S04]  /*3a740*/  LDL.LU R40, [R1+0x788] ;  /* 0x0007880001287983 */ /* 0x001ee80000300800 */
[----:B-1----:R-:W3:Y:S04]  /*3a750*/  LDL.LU R41, [R1+0x78c] ;  /* 0x00078c0001297983 */ /* 0x002ee80000300800 */
        /* <DEDUP_REMOVED lines=12> */
[----:B---3--:R0:W-:Y:S04]  /*3a820*/  STS.U8 [R36+UR4+0xae80], R41 ;  /* 0x00ae802924007988 */ /* 0x0081e80008000004 */
[----:B0-----:R-:W3:Y:S04]  /*3a830*/  LDL.LU R41, [R1+0x600] ;  /* 0x0006000001297983 */ /* 0x001ee80000300800 */
[----:B------:R0:W-:Y:S04]  /*3a840*/  STS.U8 [R36+UR4+0x19e80], R155 ;  /* 0x019e809b24007988 */ /* 0x0001e80008000004 */
[----:B----4-:R1:W-:Y:S04]  /*3a850*/  STS.U8 [R36+UR4+0x1a80], R156 ;  /* 0x001a809c24007988 */ /* 0x0103e80008000004 */
        /* <DEDUP_REMOVED lines=13> */
[----:B------:R0:W-:Y:S04]  /*3a930*/  STS.U8 [R36+UR4+0x1ba80], R164 ;  /* 0x01ba80a424007988 */ /* 0x0001e80008000004 */
[----:B------:R1:W-:Y:S04]  /*3a940*/  STS.U8 [R36+UR4+0x13a80], R165 ;  /* 0x013a80a524007988 */ /* 0x0003e80008000004 */
[----:B------:R1:W-:Y:S04]  /*3a950*/  STS.U8 [R36+UR4+0xba80], R37 ;  /* 0x00ba802524007988 */ /* 0x0003e80008000004 */
[----:B0-----:R-:W4:Y:S04]  /*3a960*/  LDL.LU R161, [R1+0x544] ;  /* 0x0005440001a17983 */ /* 0x001f280000300800 */
[----:B-1----:R-:W4:Y:S04]  /*3a970*/  LDL.LU R162, [R1+0x540] ;  /* 0x0005400001a27983 */ /* 0x002f280000300800 */
[----:B------:R-:W4:Y:S04]  /*3a980*/  LDL.LU R163, [R1+0x53c] ;  /* 0x00053c0001a37983 */ /* 0x000f280000300800 */
        /* <DEDUP_REMOVED lines=25> */
[----:B--2---:R0:W-:Y:S04]  /*3ab20*/  STS.U8 [R36+UR4+0x2e80], R38 ;  /* 0x002e802624007988 */ /* 0x0041e80008000004 */
[----:B0-----:R-:W2:Y:S04]  /*3ab30*/  LDL.LU R38, [R1+0x318] ;  /* 0x0003180001267983 */ /* 0x001ea80000300800 */
[----:B---3--:R0:W-:Y:S04]  /*3ab40*/  STS.U8 [R36+UR4+0xbe80], R41 ;  /* 0x00be802924007988 */ /* 0x0081e80008000004 */
[----:B0-----:R-:W3:Y:S04]  /*3ab50*/  LDL.LU R41, [R1+0x314] ;  /* 0x0003140001297983 */ /* 0x001ee80000300800 */
[----:B------:R0:W-:Y:S04]  /*3ab60*/  STS.U8 [R36+UR4+0x2a80], R150 ;  /* 0x002a809624007988 */ /* 0x0001e80008000004 */
[----:B------:R1:W-:Y:S04]  /*3ab70*/  STS.U8 [R36+UR4+0xaa80], R151 ;  /* 0x00aa809724007988 */ /* 0x0003e80008000004 */
[----:B------:R0:W-:Y:S04]  /*3ab80*/  STS.U8 [R36+UR4+0x12a80], R152 ;  /* 0x012a809824007988 */ /* 0x0001e80008000004 */
[----:B------:R0:W-:Y:S04]  /*3ab90*/  STS.U8 [R36+UR4+0x1aa80], R153 ;  /* 0x01aa809924007988 */ /* 0x0001e80008000004 */
[----:B------:R1:W-:Y:S04]  /*3aba0*/  STS.U8 [R36+UR4+0x3e80], R154 ;  /* 0x003e809a24007988 */ /* 0x0003e80008000004 */
[----:B------:R-:W-:Y:S04]  /*3abb0*/  STS.U8 [R36+UR4+0x13e80], R155 ;  /* 0x013e809b24007988 */ /* 0x000fe80008000004 */
[----:B0-----:R-:W3:Y:S04]  /*3abc0*/  LDL.LU R150, [R1+0x310] ;  /* 0x0003100001967983 */ /* 0x001ee80000300800 */
[----:B-1----:R-:W3:Y:S04]  /*3abd0*/  LDL.LU R151, [R1+0x30c] ;  /* 0x00030c0001977983 */ /* 0x002ee80000300800 */
[----:B------:R-:W3:Y:S04]  /*3abe0*/  LDL.LU R152, [R1+0x308] ;  /* 0x0003080001987983 */ /* 0x000ee80000300800 */
[----:B------:R-:W3:Y:S04]  /*3abf0*/  LDL.LU R153, [R1+0x304] ;  /* 0x0003040001997983 */ /* 0x000ee80000300800 */
[----:B------:R-:W3:Y:S04]  /*3ac00*/  LDL.LU R154, [R1+0x300] ;  /* 0x00030000019a7983 */ /* 0x000ee80000300800 */
[----:B------:R-:W-:Y:S04]  /*3ac10*/  STS.U8 [R36+UR4+0x1be80], R156 ;  /* 0x01be809c24007988 */ /* 0x000fe80008000004 */
        /* <DEDUP_REMOVED lines=46> */
[----:B---3--:R0:W-:Y:S04]  /*3af00*/  STS.U8 [R36+UR4+0x15680], R41 ;  /* 0x0156802924007988 */ /* 0x0081e80008000004 */
[----:B0-----:R-:W3:Y:S04]  /*3af10*/  LDL.LU R41, [R1+0x29c] ;  /* 0x00029c0001297983 */ /* 0x001ee80000300800 */
[----:B------:R-:W-:Y:S04]  /*3af20*/  STS.U8 [R36+UR4+0x1d680], R150 ;  /* 0x01d6809624007988 */ /* 0x000fe80008000004 */
[----:B------:R-:W-:Y:S04]  /*3af30*/  STS.U8 [R36+UR4+0x5a80], R151 ;  /* 0x005a809724007988 */ /* 0x000fe80008000004 */
[----:B------:R-:W-:Y:S04]  /*3af40*/  STS.U8 [R36+UR4+0xda80], R152 ;  /* 0x00da809824007988 */ /* 0x000fe80008000004 */
[----:B------:R-:W-:Y:S04]  /*3af50*/  STS.U8 [R36+UR4+0x15a80], R153 ;  /* 0x015a809924007988 */ /* 0x000fe80008000004 */
[----:B------:R-:W-:Y:S04]  /*3af60*/  STS.U8 [R36+UR4+0x1da80], R154 ;  /* 0x01da809a24007988 */ /* 0x000fe80008000004 */
[----:B--2---:R0:W-:Y:S04]  /*3af70*/  STS.U8 [R36+UR4+0x5e80], R38 ;  /* 0x005e802624007988 */ /* 0x0041e80008000004 */
[----:B----4-:R-:W-:Y:S04]  /*3af80*/  STS.U8 [R36+UR4+0xde80], R155 ;  /* 0x00de809b24007988 */ /* 0x010fe80008000004 */
[----:B------:R-:W-:Y:S04]  /*3af90*/  STS.U8 [R36+UR4+0x15e80], R156 ;  /* 0x015e809c24007988 */ /* 0x000fe80008000004 */
[----:B0-----:R-:W2:Y:S04]  /*3afa0*/  LDL.LU R38, [R1+0x298] ;  /* 0x0002980001267983 */ /* 0x001ea80000300800 */
[----:B------:R-:W4:Y:S04]  /*3afb0*/  LDL.LU R150, [R1+0x294] ;  /* 0x0002940001967983 */ /* 0x000f280000300800 */
        /* <DEDUP_REMOVED lines=8> */
[----:B0-----:R-:W4:Y:S04]  /*3b040*/  LDL.LU R37, [R1+0x280] ;  /* 0x0002800001257983 */ /* 0x001f280000300800 */
[----:B------:R-:W4:Y:S04]  /*3b050*/  LDL.LU R155, [R1+0x35c] ;  /* 0x00035c00019b7983 */ /* 0x000f280000300800 */
[----:B------:R-:W4:Y:S04]  /*3b060*/  LDL.LU R156, [R1+0x358] ;  /* 0x00035800019c7983 */ /* 0x000f280000300800 */
[----:B-1----:R-:W4:Y:S04]  /*3b070*/  LDL.LU R157, [R1+0x354] ;  /* 0x00035400019d7983 */ /* 0x002f280000300800 */
        /* <DEDUP_REMOVED lines=14> */
[----:B---3--:R-:W3:Y:S04]  /*3b160*/  LDL.LU R165, [R1+0xad8] ;  /* 0x000ad80001a57983 */ /* 0x008ee80000300800 */
        /* <DEDUP_REMOVED lines=22> */
[----:B------:R-:W3:Y:S04]  /*3b2d0*/  LDL.LU R41, [R1+0xc54] ;  /* 0x000c540001297983 */ /* 0x000ee80000300800 */
[----:B--2---:R0:W-:Y:S04]  /*3b2e0*/  STS.U8 [R36+UR4+0xf680], R38 ;  /* 0x00f6802624007988 */ /* 0x0041e80008000004 */
[----:B----4-:R1:W-:Y:S04]  /*3b2f0*/  STS.U8 [R36+UR4+0x17680], R150 ;  /* 0x0176809624007988 */ /* 0x0103e80008000004 */
[----:B------:R2:W-:Y:S04]  /*3b300*/  STS.U8 [R36+UR4+0x1f680], R151 ;  /* 0x01f6809724007988 */ /* 0x0005e80008000004 */
[----:B------:R4:W-:Y:S04]  /*3b310*/  STS.U8 [R36+UR4+0x7a80], R152 ;  /* 0x007a809824007988 */ /* 0x0009e80008000004 */
[----:B------:R1:W-:Y:S04]  /*3b320*/  STS.U8 [R36+UR4+0xfa80], R153 ;  /* 0x00fa809924007988 */ /* 0x0003e80008000004 */
[----:B0-----:R-:W3:Y:S04]  /*3b330*/  LDL.LU R38, [R1+0xc50] ;  /* 0x000c500001267983 */ /* 0x001ee80000300800 */
[----:B------:R-:W3:Y:S04]  /*3b340*/  LDL.LU R148, [R1+0x878] ;  /* 0x0008780001947983 */ /* 0x000ee80000300800 */
[----:B------:R-:W3:Y:S04]  /*3b350*/  LDL.LU R149, [R1+0x874] ;  /* 0x0008740001957983 */ /* 0x000ee80000300800 */
[----:B-1----:R-:W3:Y:S04]  /*3b360*/  LDL.LU R150, [R1+0x870] ;  /* 0x0008700001967983 */ /* 0x002ee80000300800 */
[----:B--2---:R-:W2:Y:S04]  /*3b370*/  LDL.LU R151, [R1+0x86c] ;  /* 0x00086c0001977983 */ /* 0x004ea80000300800 */
[----:B------:R0:W-:Y:S04]  /*3b380*/  STS.U8 [R36+UR4+0x1fa80], R37 ;  /* 0x01fa802524007988 */ /* 0x0001e80008000004 */
[----:B----4-:R-:W4:Y:S04]  /*3b390*/  LDL.LU R152, [R1+0x8dc] ;  /* 0x0008dc0001987983 */ /* 0x010f280000300800 */
[----:B------:R1:W-:Y:S04]  /*3b3a0*/  STS.U8 [R36+UR4+0x17a80], R154 ;  /* 0x017a809a24007988 */ /* 0x0003e80008000004 */
[----:B------:R-:W4:Y:S04]  /*3b3b0*/  LDL.LU R153, [R1+0x8d8] ;  /* 0x0008d80001997983 */ /* 0x000f280000300800 */
[----:B------:R1:W-:Y:S04]  /*3b3c0*/  STS.U8 [R36+UR4+0x7e80], R155 ;  /* 0x007e809b24007988 */ /* 0x0003e80008000004 */
[----:B------:R1:W-:Y:S04]  /*3b3d0*/  STS.U8 [R36+UR4+0xfe80], R156 ;  /* 0x00fe809c24007988 */ /* 0x0003e80008000004 */
[----:B------:R1:W-:Y:S01]  /*3b3e0*/  STS.U8 [R36+UR4+0x17e80], R157 ;  /* 0x017e809d24007988 */ /* 0x0003e20008000004 */
[----:B0-----:R-:W-:-:S03]  /*3b3f0*/  LOP3.LUT R37, R0, 0x60, RZ, 0x3c, !PT ;  /* 0x0000006000257812 */ /* 0x001fc600078e3cff */
[----:B-1----:R-:W4:Y:S04]  /*3b400*/  LDL.LU R154, [R1+0x8d4] ;  /* 0x0008d400019a7983 */ /* 0x002f280000300800 */
        /* <DEDUP_REMOVED lines=16> */
[----:B---3--:R1:W-:Y:S04]  /*3b510*/  STS.U8 [R37+UR4+0x10f00], R165 ;  /* 0x010f00a525007988 */ /* 0x0083e80008000004 */
[----:B------:R3:W-:Y:S04]  /*3b520*/  STS.U8 [R37+UR4+0x18f00], R54 ;  /* 0x018f003625007988 */ /* 0x0007e80008000004 */
[----:B------:R0:W-:Y:S04]  /*3b530*/  STS.U8 [R37+UR4+0xb00], R45 ;  /* 0x000b002d25007988 */ /* 0x0001e80008000004 */
[----:B------:R1:W-:Y:S04]  /*3b540*/  STS.U8 [R37+UR4+0x8b00], R46 ;  /* 0x008b002e25007988 */ /* 0x0003e80008000004 */
[----:B------:R3:W-:Y:S04]  /*3b550*/  STS.U8 [R37+UR4+0x10b00], R47 ;  /* 0x010b002f25007988 */ /* 0x0007e80008000004 */
[----:B0-----:R-:W4:Y:S04]  /*3b560*/  LDL.LU R164, [R1+0xa14] ;  /* 0x000a140001a47983 */ /* 0x001f280000300800 */
[----:B-1----:R-:W4:Y:S04]  /*3b570*/  LDL.LU R165, [R1+0xa0c] ;  /* 0x000a0c0001a57983 */ /* 0x002f280000300800 */
[----:B---3--:R-:W3:Y:S04]  /*3b580*/  LDL.LU R54, [R1+0xa08] ;  /* 0x000a080001367983 */ /* 0x008ee80000300800 */
        /* <DEDUP_REMOVED lines=22> */
[----:B------:R0:W-:Y:S04]  /*3b6f0*/  STS.U8 [R37+UR4+0x12700], R150 ;  /* 0x0127009625007988 */ /* 0x0001e80008000004 */
[----:B--2---:R2:W-:Y:S04]  /*3b700*/  STS.U8 [R37+UR4+0x1a700], R151 ;  /* 0x01a7009725007988 */ /* 0x0045e80008000004 */
[----:B----4-:R4:W-:Y:S04]  /*3b710*/  STS.U8 [R37+UR4+0x2300], R152 ;  /* 0x0023009825007988 */ /* 0x0109e80008000004 */
[----:B0-----:R-:W3:Y:S04]  /*3b720*/  LDL.LU R38, [R1+0x714] ;  /* 0x0007140001267983 */ /* 0x001ee80000300800 */
[----:B-1----:R-:W3:Y:S04]  /*3b730*/  LDL.LU R148, [R1+0x718] ;  /* 0x0007180001947983 */ /* 0x002ee80000300800 */
[----:B------:R-:W3:Y:S04]  /*3b740*/  LDL.LU R149, [R1+0x774] ;  /* 0x0007740001957983 */ /* 0x000ee80000300800 */
[----:B------:R-:W3:Y:S04]  /*3b750*/  LDL.LU R150, [R1+0x778] ;  /* 0x0007780001967983 */ /* 0x000ee80000300800 */
[----:B--2---:R-:W2:Y:S04]  /*3b760*/  LDL.LU R151, [R1+0x77c] ;  /* 0x00077c0001977983 */ /* 0x004ea80000300800 */
[----:B------:R0:W-:Y:S04]  /*3b770*/  STS.U8 [R37+UR4+0xa300], R153 ;  /* 0x00a3009925007988 */ /* 0x0001e80008000004 */
[----:B----4-:R-:W4:Y:S04]  /*3b780*/  LDL.LU R152, [R1+0x780] ;  /* 0x0007800001987983 */ /* 0x010f280000300800 */
        /* <DEDUP_REMOVED lines=23> */
[----:B---3--:R3:W-:Y:S04]  /*3b900*/  STS.U8 [R37+UR4+0x11700], R54 ;  /* 0x0117003625007988 */ /* 0x0087e80008000004 */
        /* <DEDUP_REMOVED lines=61> */
[----:B---3--:R3:W-:Y:S04]  /*3bce0*/  STS.U8 [R37+UR4+0xc700], R54 ;  /* 0x00c7003625007988 */ /* 0x0087e80008000004 */
[----:B------:R0:W-:Y:S04]  /*3bcf0*/  STS.U8 [R37+UR4+0x14700], R45 ;  /* 0x0147002d25007988 */ /* 0x0001e80008000004 */
[----:B------:R1:W-:Y:S04]  /*3bd00*/  STS.U8 [R37+UR4+0x1c700], R46 ;  /* 0x01c7002e25007988 */ /* 0x0003e80008000004 */
[----:B------:R3:W-:Y:S04]  /*3bd10*/  STS.U8 [R37+UR4+0x4b00], R47 ;  /* 0x004b002f25007988 */ /* 0x0007e80008000004 */
[----:B0-----:R-:W2:Y:S04]  /*3bd20*/  LDL.LU R164, [R1+0x3c0] ;  /* 0x0003c00001a47983 */ /* 0x001ea80000300800 */
[----:B-1----:R-:W2:Y:S04]  /*3bd30*/  LDL.LU R165, [R1+0x3bc] ;  /* 0x0003bc0001a57983 */ /* 0x002ea80000300800 */
[----:B---3--:R-:W3:Y:S04]  /*3bd40*/  LDL.LU R54, [R1+0x3b8] ;  /* 0x0003b80001367983 */ /* 0x008ee80000300800 */
        /* <DEDUP_REMOVED lines=19> */
[----:B------:R-:W-:Y:S04]  /*3be80*/  STS.U8 [R37+UR4+0xf300], R19 ;  /* 0x00f3001325007988 */ /* 0x000fe80008000004 */
[----:B------:R0:W-:Y:S04]  /*3be90*/  STS.U8 [R37+UR4+0xd300], R38 ;  /* 0x00d3002625007988 */ /* 0x0001e80008000004 */
[----:B0-----:R-:W3:Y:S04]  /*3bea0*/  LDL.LU R38, [R1+0x388] ;  /* 0x0003880001267983 */ /* 0x001ee80000300800 */
[----:B------:R-:W3:Y:S04]  /*3beb0*/  LDL.LU R19, [R1+0x3054] ;  /* 0x0030540001137983 */ /* 0x000ee80000300800 */
[----:B--2---:R0:W-:Y:S04]  /*3bec0*/  STS.U8 [R37+UR4+0x1ef00], R41 ;  /* 0x01ef002925007988 */ /* 0x0041e80008000004 */
[----:B0-----:R-:W2:Y:S04]  /*3bed0*/  LDL.LU R41, [R1+0xa68] ;  /* 0x000a680001297983 */ /* 0x001ea80000300800 */
        /* <DEDUP_REMOVED lines=11> */
[----:B----4-:R-:W4:Y:S04]  /*3bf90*/  LDL.LU R16, [R1+0x3044] ;  /* 0x0030440001107983 */ /* 0x010f280000300800 */
[----:B------:R0:W-:Y:S04]  /*3bfa0*/  STS.U8 [R37+UR4+0x17700], R20 ;  /* 0x0177001425007988 */ /* 0x0001e80008000004 */
        /* <DEDUP_REMOVED lines=23> */
[----:B------:R0:W-:Y:S04]  /*3c120*/  STS.U8 [R37+UR4+0x7b00], R21 ;  /* 0x007b001525007988 */ /* 0x0001e80008000004 */
[----:B------:R1:W-:Y:S04]  /*3c130*/  STS.U8 [R37+UR4+0x16b00], R42 ;  /* 0x016b002a25007988 */ /* 0x0003e80008000004 */
[----:B------:R1:W-:Y:S04]  /*3c140*/  STS.U8 [R37+UR4+0xef00], R39 ;  /* 0x00ef002725007988 */ /* 0x0003e80008000004 */
[----:B0-----:R-:W4:Y:S04]  /*3c150*/  LDL.LU R21, [R1+0x3038] ;  /* 0x0030380001157983 */ /* 0x001f280000300800 */
[----:B-1----:R-:W4:Y:S04]  /*3c160*/  LDL.LU R42, [R1+0xb98] ;  /* 0x000b9800012a7983 */ /* 0x002f280000300800 */
[----:B------:R-:W4:Y:S04]  /*3c170*/  LDL.LU R39, [R1+0xb94] ;  /* 0x000b940001277983 */ /* 0x000f280000300800 */
[----:B------:R0:W-:Y:S04]  /*3c180*/  STS.U8 [R37+UR4+0xfb00], R24 ;  /* 0x00fb001825007988 */ /* 0x0001e80008000004 */
[----:B------:R1:W-:Y:S04]  /*3c190*/  STS.U8 [R37+UR4+0x17b00], R27 ;  /* 0x017b001b25007988 */ /* 0x0003e80008000004 */
[----:B------:R-:W-:Y:S04]  /*3c1a0*/  STS.U8 [R37+UR4+0x15300], R148 ;  /* 0x0153009425007988 */ /* 0x000fe80008000004 */
[----:B------:R-:W-:Y:S04]  /*3c1b0*/  STS.U8 [R37+UR4+0x1d300], R149 ;  /* 0x01d3009525007988 */ /* 0x000fe80008000004 */
[----:B------:R-:W-:Y:S04]  /*3c1c0*/  STS.U8 [R37+UR4+0x5700], R150 ;  /* 0x0057009625007988 */ /* 0x000fe80008000004 */
[----:B------:R-:W-:Y:S04]  /*3c1d0*/  STS.U8 [R37+UR4+0xd700], R151 ;  /* 0x00d7009725007988 */ /* 0x000fe80008000004 */
[----:B------:R-:W-:Y:S04]  /*3c1e0*/  STS.U8 [R37+UR4+0x15700], R152 ;  /* 0x0157009825007988 */ /* 0x000fe80008000004 */
[----:B------:R-:W-:Y:S04]  /*3c1f0*/  STS.U8 [R37+UR4+0x1d700], R153 ;  /* 0x01d7009925007988 */ /* 0x000fe80008000004 */
[----:B0-----:R-:W4:Y:S04]  /*3c200*/  LDL.LU R24, [R1+0x3034] ;  /* 0x0030340001187983 */ /* 0x001f280000300800 */
        /* <DEDUP_REMOVED lines=9> */
[----:B-1----:R-:W4:Y:S04]  /*3c2a0*/  LDL.LU R27, [R1+0x3030] ;  /* 0x00303000011b7983 */ /* 0x002f280000300800 */
[----:B------:R-:W-:Y:S04]  /*3c2b0*/  STS.U8 [R37+UR4+0x1fb00], R111 ;  /* 0x01fb006f25007988 */ /* 0x000fe80008000004 */
[----:B------:R-:W-:Y:S04]  /*3c2c0*/  STS.U8 [R37+UR4+0x7f00], R74 ;  /* 0x007f004a25007988 */ /* 0x000fe80008000004 */
[----:B------:R-:W-:Y:S04]  /*3c2d0*/  STS.U8 [R37+UR4+0xff00], R73 ;  /* 0x00ff004925007988 */ /* 0x000fe80008000004 */
[----:B------:R-:W-:Y:S04]  /*3c2e0*/  STS.U8 [R37+UR4+0x17f00], R72 ;  /* 0x017f004825007988 */ /* 0x000fe80008000004 */
[----:B------:R-:W-:Y:S04]  /*3c2f0*/  STS.U8 [R37+UR4+0x1ff00], R69 ;  /* 0x01ff004525007988 */ /* 0x000fe80008000004 */
[----:B0-----:R-:W4:Y:S04]  /*3c300*/  LDL.LU R43, [R1+0xb90] ;  /* 0x000b9000012b7983 */ /* 0x001f280000300800 */
[----:B------:R0:W-:Y:S02]  /*3c310*/  STS.U8 [R37+UR4+0x7300], R38 ;  /* 0x0073002625007988 */ /* 0x0001e40008000004 */
[----:B0-----:R-:W-:-:S05]  /*3c320*/  LOP3.LUT R38, R0, 0x70, RZ, 0x3c, !PT ;  /* 0x0000007000267812 */ /* 0x001fca00078e3cff */
[----:B--2---:R0:W-:Y:S04]  /*3c330*/  STS.U8 [R38+UR4+0x1380], R41 ;  /* 0x0013802926007988 */ /* 0x0041e80008000004 */
[----:B0-----:R-:W2:Y:S04]  /*3c340*/  LDL.LU R41, [R1+0xc48] ;  /* 0x000c480001297983 */ /* 0x001ea80000300800 */
[----:B------:R-:W2:Y:S04]  /*3c350*/  LDL.LU R165, [R1+0xc44] ;  /* 0x000c440001a57983 */ /* 0x000ea80000300800 */
[----:B------:R-:W2:Y:S04]  /*3c360*/  LDL.LU R54, [R1+0xc2c] ;  /* 0x000c2c0001367983 */ /* 0x000ea80000300800 */
[----:B------:R0:W-:Y:S04]  /*3c370*/  STS.U8 [R38+UR4+0x9380], R46 ;  /* 0x0093802e26007988 */ /* 0x0001e80008000004 */
[----:B------:R-:W2:Y:S04]  /*3c380*/  LDL.LU R45, [R1+0xc24] ;  /* 0x000c2400012d7983 */ /* 0x000ea80000300800 */
[----:B------:R1:W-:Y:S04]  /*3c390*/  STS.U8 [R38+UR4+0x11380], R40 ;  /* 0x0113802826007988 */ /* 0x0003e80008000004 */
[----:B0-----:R-:W2:Y:S04]  /*3c3a0*/  LDL.LU R46, [R1+0x864] ;  /* 0x00086400012e7983 */ /* 0x001ea80000300800 */
[----:B-1----:R-:W2:Y:S04]  /*3c3b0*/  LDL.LU R40, [R1+0x860] ;  /* 0x0008600001287983 */ /* 0x002ea80000300800 */
[----:B---3--:R0:W-:Y:S04]  /*3c3c0*/  STS.U8 [R38+UR4+0x780], R44 ;  /* 0x0007802c26007988 */ /* 0x0081e80008000004 */
[----:B------:R1:W-:Y:S04]  /*3c3d0*/  STS.U8 [R38+UR4+0x8b80], R47 ;  /* 0x008b802f26007988 */ /* 0x0003e80008000004 */
[----:B------:R3:W-:Y:S04]  /*3c3e0*/  STS.U8 [R38+UR4+0x10b80], R48 ;  /* 0x010b803026007988 */ /* 0x0007e80008000004 */
[----:B------:R1:W-:Y:S04]  /*3c3f0*/  STS.U8 [R38+UR4+0x18b80], R49 ;  /* 0x018b803126007988 */ /* 0x0003e80008000004 */
[----:B0-----:R-:W2:Y:S04]  /*3c400*/  LDL.LU R44, [R1+0x85c] ;  /* 0x00085c00012c7983 */ /* 0x001ea80000300800 */
[----:B------:R-:W2:Y:S04]  /*3c410*/  LDL.LU R155, [R1+0x858] ;  /* 0x00085800019b7983 */ /* 0x000ea80000300800 */
[----:B------:R-:W2:Y:S04]  /*3c420*/  LDL.LU R156, [R1+0x8cc] ;  /* 0x0008cc00019c7983 */ /* 0x000ea80000300800 */
[----:B------:R-:W2:Y:S04]  /*3c430*/  LDL.LU R157, [R1+0x8c8] ;  /* 0x0008c800019d7983 */ /* 0x000ea80000300800 */
[----:B------:R-:W2:Y:S04]  /*3c440*/  LDL.LU R158, [R1+0x8c4] ;  /* 0x0008c400019e7983 */ /* 0x000ea80000300800 */
[----:B-1----:R-:W2:Y:S04]  /*3c450*/  LDL.LU R47, [R1+0x8c0] ;  /* 0x0008c000012f7983 */ /* 0x002ea80000300800 */
[----:B---3--:R-:W3:Y:S04]  /*3c460*/  LDL.LU R48, [R1+0x934] ;  /* 0x0009340001307983 */ /* 0x008ee80000300800 */
[----:B----4-:R0:W-:Y:S04]  /*3c470*/  STS.U8 [R38+UR4+0x10780], R39 ;  /* 0x0107802726007988 */ /* 0x0101e80008000004 */
[----:B------:R-:W4:Y:S04]  /*3c480*/  LDL.LU R49, [R1+0x930] ;  /* 0x0009300001317983 */ /* 0x000f280000300800 */
[----:B0-----:R-:W3:Y:S04]  /*3c490*/  LDL.LU R39, [R1+0x92c] ;  /* 0x00092c0001277983 */ /* 0x001ee80000300800 */
[----:B------:R0:W-:Y:S04]  /*3c4a0*/  STS.U8 [R38+UR4+0x8780], R42 ;  /* 0x0087802a26007988 */ /* 0x0001e80008000004 */
[----:B0-----:R-:W4:Y:S04]  /*3c4b0*/  LDL.LU R42, [R1+0x928] ;  /* 0x00092800012a7983 */ /* 0x001f280000300800 */
[----:B------:R0:W-:Y:S04]  /*3c4c0*/  STS.U8 [R38+UR4+0x18780], R43 ;  /* 0x0187802b26007988 */ /* 0x0001e80008000004 */
[----:B0-----:R-:W4:Y:S04]  /*3c4d0*/  LDL.LU R43, [R1+0x99c] ;  /* 0x00099c00012b7983 */ /* 0x001f280000300800 */
        /* <DEDUP_REMOVED lines=24> */
[----:B0-----:R-:W2:Y:S04]  /*3c660*/  LDL.LU R46, [R1+0x698] ;  /* 0x00069800012e7983 */ /* 0x001ea80000300800 */
[----:B-1----:R-:W2:Y:S04]  /*3c670*/  LDL.LU R44, [R1+0x69c] ;  /* 0x00069c00012c7983 */ /* 0x002ea80000300800 */
[----:B---3--:R0:W-:Y:S04]  /*3c680*/  STS.U8 [R38+UR4+0x11f80], R39 ;  /* 0x011f802726007988 */ /* 0x0081e80008000004 */
[----:B0-----:R-:W3:Y:S04]  /*3c690*/  LDL.LU R39, [R1+0x6a0] ;  /* 0x0006a00001277983 */ /* 0x001ee80000300800 */
[----:B----4-:R0:W-:Y:S04]  /*3c6a0*/  STS.U8 [R38+UR4+0x9f80], R49 ;  /* 0x009f803126007988 */ /* 0x0101e80008000004 */
[----:B------:R1:W-:Y:S04]  /*3c6b0*/  STS.U8 [R38+UR4+0x1a380], R47 ;  /* 0x01a3802f26007988 */ /* 0x0003e80008000004 */
[----:B------:R4:W-:Y:S04]  /*3c6c0*/  STS.U8 [R38+UR4+0x1f80], R48 ;  /* 0x001f803026007988 */ /* 0x0009e80008000004 */
[----:B------:R4:W-:Y:S04]  /*3c6d0*/  STS.U8 [R38+UR4+0x19f80], R42 ;  /* 0x019f802a26007988 */ /* 0x0009e80008000004 */
[----:B0-----:R-:W3:Y:S04]  /*3c6e0*/  LDL.LU R49, [R1+0x6a4] ;  /* 0x0006a40001317983 */ /* 0x001ee80000300800 */
[----:B-1----:R-:W3:Y:S04]  /*3c6f0*/  LDL.LU R47, [R1+0x6fc] ;  /* 0x0006fc00012f7983 */ /* 0x002ee80000300800 */
[----:B----4-:R-:W4:Y:S04]  /*3c700*/  LDL.LU R48, [R1+0x700] ;  /* 0x0007000001307983 */ /* 0x010f280000300800 */
[----:B------:R0:W-:Y:S04]  /*3c710*/  STS.U8 [R38+UR4+0x1b80], R43 ;  /* 0x001b802b26007988 */ /* 0x0001e80008000004 */
[----:B------:R-:W4:Y:S04]  /*3c720*/  LDL.LU R42, [R1+0x704] ;  /* 0x00070400012a7983 */ /* 0x000f280000300800 */
[----:B0-----:R-:W4:Y:S04]  /*3c730*/  LDL.LU R43, [R1+0x708] ;  /* 0x00070800012b7983 */ /* 0x001f280000300800 */
[----:B--2---:R0:W-:Y:S04]  /*3c740*/  STS.U8 [R38+UR4+0x9b80], R41 ;  /* 0x009b802926007988 */ /* 0x0041e80008000004 */
[----:B0-----:R-:W2:Y:S04]  /*3c750*/  LDL.LU R41, [R1+0x760] ;  /* 0x0007600001297983 */ /* 0x001ea80000300800 */
        /* <DEDUP_REMOVED lines=8> */
[----:B0-----:R-:W2:Y:S04]  /*3c7e0*/  LDL.LU R40, [R1+0x764] ;  /* 0x0007640001287983 */ /* 0x001ea80000300800 */
[----:B------:R-:W2:Y:S04]  /*3c7f0*/  LDL.LU R155, [R1+0x768] ;  /* 0x00076800019b7983 */ /* 0x000ea80000300800 */
[----:B------:R-:W2:Y:S04]  /*3c800*/  LDL.LU R156, [R1+0x76c] ;  /* 0x00076c00019c7983 */ /* 0x000ea80000300800 */
[----:B------:R-:W2:Y:S04]  /*3c810*/  LDL.LU R157, [R1+0x800] ;  /* 0x00080000019d7983 */ /* 0x000ea80000300800 */
[----:B------:R-:W2:Y:S04]  /*3c820*/  LDL.LU R158, [R1+0x7fc] ;  /* 0x0007fc00019e7983 */ /* 0x000ea80000300800 */
[----:B------:R-:W2:Y:S04]  /*3c830*/  LDL.LU R163, [R1+0x7f8] ;  /* 0x0007f80001a37983 */ /* 0x000ea80000300800 */
[----:B------:R-:W2:Y:S04]  /*3c840*/  LDL.LU R164, [R1+0x7f4] ;  /* 0x0007f40001a47983 */ /* 0x000ea80000300800 */
[----:B-1----:R-:W2:Y:S04]  /*3c850*/  LDL.LU R165, [R1+0x5e4] ;  /* 0x0005e40001a57983 */ /* 0x002ea80000300800 */
[----:B------:R0:W-:Y:S04]  /*3c860*/  STS.U8 [R38+UR4+0x13780], R44 ;  /* 0x0137802c26007988 */ /* 0x0001e80008000004 */
        /* <DEDUP_REMOVED lines=18> */
[----:B----4-:R4:W-:Y:S04]  /*3c990*/  STS.U8 [R38+UR4+0x13380], R48 ;  /* 0x0133803026007988 */ /* 0x0109e80008000004 */
[----:B------:R4:W-:Y:S04]  /*3c9a0*/  STS.U8 [R38+UR4+0xb380], R42 ;  /* 0x00b3802a26007988 */ /* 0x0009e80008000004 */
[----:B0-----:R-:W3:Y:S04]  /*3c9b0*/  LDL.LU R45, [R1+0x520] ;  /* 0x00052000012d7983 */ /* 0x001ee80000300800 */
[----:B-1----:R-:W3:Y:S04]  /*3c9c0*/  LDL.LU R46, [R1+0x51c] ;  /* 0x00051c00012e7983 */ /* 0x002ee80000300800 */
[----:B------:R-:W3:Y:S04]  /*3c9d0*/  LDL.LU R47, [R1+0x518] ;  /* 0x00051800012f7983 */ /* 0x000ee80000300800 */
[----:B----4-:R-:W4:Y:S04]  /*3c9e0*/  LDL.LU R48, [R1+0x488] ;  /* 0x0004880001307983 */ /* 0x010f280000300800 */
[----:B------:R-:W4:Y:S04]  /*3c9f0*/  LDL.LU R42, [R1+0x484] ;  /* 0x00048400012a7983 */ /* 0x000f280000300800 */
[----:B--2---:R0:W-:Y:S04]  /*3ca00*/  STS.U8 [R38+UR4+0x1af80], R41 ;  /* 0x01af802926007988 */ /* 0x0041e80008000004 */
[----:B0-----:R-:W2:Y:S04]  /*3ca10*/  LDL.LU R41, [R1+0x480] ;  /* 0x0004800001297983 */ /* 0x001ea80000300800 */
[----:B------:R0:W-:Y:S04]  /*3ca20*/  STS.U8 [R38+UR4+0x3380], R43 ;  /* 0x0033802b26007988 */ /* 0x0001e80008000004 */
[----:B0-----:R-:W4:Y:S04]  /*3ca30*/  LDL.LU R43, [R1+0x47c] ;  /* 0x00047c00012b7983 */ /* 0x001f280000300800 */
[----:B------:R0:W-:Y:S04]  /*3ca40*/  STS.U8 [R38+UR4+0x12f80], R40 ;  /* 0x012f802826007988 */ /* 0x0001e80008000004 */
[----:B0-----:R-:W4:Y:S04]  /*3ca50*/  LDL.LU R40, [R1+0x478] ;  /* 0x0004780001287983 */ /* 0x001f280000300800 */
[----:B------:R0:W-:Y:S04]  /*3ca60*/  STS.U8 [R38+UR4+0xbf80], R44 ;  /* 0x00bf802c26007988 */ /* 0x0001e80008000004 */
[----:B0-----:R-:W4:Y:S04]  /*3ca70*/  LDL.LU R44, [R1+0x474] ;  /* 0x00047400012c7983 */ /* 0x001f280000300800 */
[----:B---3--:R0:W-:Y:S04]  /*3ca80*/  STS.U8 [R38+UR4+0x13f80], R39 ;  /* 0x013f802726007988 */ /* 0x0081e80008000004 */
[----:B0-----:R-:W3:Y:S04]  /*3ca90*/  LDL.LU R39, [R1+0x470] ;  /* 0x0004700001277983 */ /* 0x001ee80000300800 */
        /* <DEDUP_REMOVED lines=17> */
[----:B----4-:R4:W-:Y:S04]  /*3cbb0*/  STS.U8 [R38+UR4+0x4b80], R48 ;  /* 0x004b803026007988 */ /* 0x0109e80008000004 */
[----:B0-----:R-:W2:Y:S04]  /*3cbc0*/  LDL.LU R155, [R1+0x454] ;  /* 0x00045400019b7983 */ /* 0x001ea80000300800 */
[----:B-1----:R-:W2:Y:S04]  /*3cbd0*/  LDL.LU R156, [R1+0x450] ;  /* 0x00045000019c7983 */ /* 0x002ea80000300800 */
[----:B------:R-:W2:Y:S04]  /*3cbe0*/  LDL.LU R45, [R1+0x44c] ;  /* 0x00044c00012d7983 */ /* 0x000ea80000300800 */
[----:B------:R-:W2:Y:S04]  /*3cbf0*/  LDL.LU R46, [R1+0x448] ;  /* 0x00044800012e7983 */ /* 0x000ea80000300800 */
[----:B------:R-:W2:Y:S04]  /*3cc00*/  LDL.LU R47, [R1+0x444] ;  /* 0x00044400012f7983 */ /* 0x000ea80000300800 */
[----:B------:R0:W-:Y:S04]  /*3cc10*/  STS.U8 [R38+UR4+0xcb80], R42 ;  /* 0x00cb802a26007988 */ /* 0x0001e80008000004 */
[----:B----4-:R-:W4:Y:S04]  /*3cc20*/  LDL.LU R48, [R1+0x440] ;  /* 0x0004400001307983 */ /* 0x010f280000300800 */
[----:B------:R1:W-:Y:S04]  /*3cc30*/  STS.U8 [R38+UR4+0x4f80], R40 ;  /* 0x004f802826007988 */ /* 0x0003e80008000004 */
[----:B------:R1:W-:Y:S04]  /*3cc40*/  STS.U8 [R38+UR4+0x1cb80], R43 ;  /* 0x01cb802b26007988 */ /* 0x0003e80008000004 */
[----:B0-----:R-:W4:Y:S04]  /*3cc50*/  LDL.LU R42, [R1+0x43c] ;  /* 0x00043c00012a7983 */ /* 0x001f280000300800 */
[----:B-1----:R-:W4:Y:S04]  /*3cc60*/  LDL.LU R40, [R1+0x438] ;  /* 0x0004380001287983 */ /* 0x002f280000300800 */
[----:B------:R-:W4:Y:S04]  /*3cc70*/  LDL.LU R43, [R1+0x434] ;  /* 0x00043400012b7983 */ /* 0x000f280000300800 */
        /* <DEDUP_REMOVED lines=29> */
[----:B----4-:R1:W-:Y:S04]  /*3ce50*/  STS.U8 [R38+UR4+0x15b80], R48 ;  /* 0x015b803026007988 */ /* 0x0103e80008000004 */
[----:B------:R4:W-:Y:S04]  /*3ce60*/  STS.U8 [R38+UR4+0xdb80], R47 ;  /* 0x00db802f26007988 */ /* 0x0009e80008000004 */
[----:B------:R-:W-:Y:S01]  /*3ce70*/  STS.U8 [R38+UR4+0x1d780], R45 ;  /* 0x01d7802d26007988 */ /* 0x000fe20008000004 */
[----:B0-----:R-:W0:Y:S08]  /*3ce80*/  LDC R46, c[0x0][0x3b0] ;  /* 0x0000ec00ff2e7b82 */ /* 0x001e300000000800 */
[----:B-1----:R-:W1:Y:S01]  /*3ce90*/  LDC R48, c[0x0][0x3a0] ;  /* 0x0000e800ff307b82 */ /* 0x002e620000000800 */
[----:B------:R-:W-:Y:S07]  /*3cea0*/  STS.U8 [R38+UR4+0x1db80], R42 ;  /* 0x01db802a26007988 */ /* 0x000fee0008000004 */
[----:B----4-:R-:W4:Y:S01]  /*3ceb0*/  LDC R47, c[0x0][0x3a0] ;  /* 0x0000e800ff2f7b82 */ /* 0x010f220000000800 */
[----:B------:R0:W-:Y:S04]  /*3cec0*/  STS.U8 [R38+UR4+0x5f80], R40 ;  /* 0x005f802826007988 */ /* 0x0001e80008000004 */
[----:B------:R0:W-:Y:S03]  /*3ced0*/  STS.U8 [R38+UR4+0xdf80], R43 ;  /* 0x00df802b26007988 */ /* 0x0001e60008000004 */
[----:B0-----:R-:W0:Y:S08]  /*3cee0*/  LDC R40, c[0x0][0x3ac] ;  /* 0x0000eb00ff287b82 */ /* 0x001e300000000800 */
[----:B------:R-:W0:Y:S01]  /*3cef0*/  LDC.64 R42, c[0x0][0x388] ;  /* 0x0000e200ff2a7b82 */ /* 0x000e220000000a00 */
[----:B------:R0:W-:Y:S07]  /*3cf00*/  STS.U8 [R38+UR4+0x15f80], R44 ;  /* 0x015f802c26007988 */ /* 0x0001ee0008000004 */
[----:B0-----:R-:W0:Y:S01]  /*3cf10*/  LDC.64 R44, c[0x0][0x388] ;  /* 0x0000e200ff2c7b82 */ /* 0x001e220000000a00 */
[----:B---3--:R3:W-:Y:S07]  /*3cf20*/  STS.U8 [R38+UR4+0x1df80], R39 ;  /* 0x01df802726007988 */ /* 0x0087ee0008000004 */
[----:B---3--:R-:W3:Y:S01]  /*3cf30*/  LDC R39, c[0x0][0x3ac] ;  /* 0x0000eb00ff277b82 */ /* 0x008ee20000000800 */
[----:B------:R-:W-:-:S02]  /*3cf40*/  VIADD R105, R68, 0xff ;  /* 0x000000ff44697836 */ /* 0x000fc40000000000 */
[----:B------:R-:W-:Y:S01]  /*3cf50*/  IMAD R40, R0, R40, RZ ;  /* 0x0000002800287224 */ /* 0x000fe200078e02ff */
[----:B------:R-:W-:Y:S04]  /*3cf60*/  STS.U8 [R38+UR4+0xd780], R155 ;  /* 0x00d7809b26007988 */ /* 0x000fe80008000004 */
[----:B------:R-:W-:Y:S01]  /*3cf70*/  STS.U8 [R38+UR4+0x15780], R156 ;  /* 0x0157809c26007988 */ /* 0x000fe20008000004 */
[----:B------:R-:W-:-:S03]  /*3cf80*/  ISETP.GT.AND P1, PT, R105, 0xff, PT ;  /* 0x000000ff6900780c */ /* 0x000fc60003f24270 */
[----:B------:R-:W-:Y:S04]  /*3cf90*/  STS.U8 [R38+UR4+0x6380], R157 ;  /* 0x0063809d26007988 */ /* 0x000fe80008000004 */
[----:B------:R-:W-:Y:S04]  /*3cfa0*/  STS.U8 [R38+UR4+0xe380], R158 ;  /* 0x00e3809e26007988 */ /* 0x000fe80008000004 */
[----:B------:R-:W-:Y:S04]  /*3cfb0*/  STS.U8 [R38+UR4+0x16380], R159 ;  /* 0x0163809f26007988 */ /* 0x000fe80008000004 */
[----:B------:R-:W-:Y:S04]  /*3cfc0*/  STS.U8 [R38+UR4+0x1e380], R160 ;  /* 0x01e380a026007988 */ /* 0x000fe80008000004 */
[----:B------:R-:W-:Y:S04]  /*3cfd0*/  STS.U8 [R38+UR4+0x6780], R161 ;  /* 0x006780a126007988 */ /* 0x000fe80008000004 */
[----:B------:R-:W-:Y:S01]  /*3cfe0*/  STS.U8 [R38+UR4+0xe780], R162 ;  /* 0x00e780a226007988 */ /* 0x000fe20008000004 */
[----:B------:R-:W-:Y:S01]  /*3cff0*/  IMAD R46, R67, R46, RZ ;  /* 0x0000002e432e7224 */ /* 0x000fe200078e02ff */
[----:B------:R-:W-:-:S02]  /*3d000*/  IADD3 R42, P4, PT, R40, R42, RZ ;  /* 0x0000002a282a7210 */ /* 0x000fc40007f9e0ff */
[----:B------:R-:W-:Y:S04]  /*3d010*/  STS.U8 [R38+UR4+0x16780], R163 ;  /* 0x016780a326007988 */ /* 0x000fe80008000004 */
[----:B------:R-:W-:Y:S04]  /*3d020*/  STS.U8 [R38+UR4+0x1e780], R164 ;  /* 0x01e780a426007988 */ /* 0x000fe80008000004 */
[----:B------:R0:W-:Y:S04]  /*3d030*/  STS.U8 [R38+UR4+0xeb80], R49 ;  /* 0x00eb803126007988 */ /* 0x0001e80008000004 */
[----:B------:R-:W-:Y:S04]  /*3d040*/  STS.U8 [R38+UR4+0x6b80], R165 ;  /* 0x006b80a526007988 */ /* 0x000fe80008000004 */
[----:B------:R4:W-:Y:S01]  /*3d050*/  STS.U8 [R38+UR4+0x16b80], R54 ;  /* 0x016b803626007988 */ /* 0x0009e20008000004 */
[----:B-1----:R-:W-:Y:S01]  /*3d060*/  ISETP.LT.AND P2, PT, R0, R48, P1 ;  /* 0x000000300000720c */ /* 0x002fe20000f41270 */
[----:B---3--:R-:W-:Y:S01]  /*3d070*/  IMAD R39, R39, 0x80, R40 ;  /* 0x0000008027277824 */ /* 0x008fe200078e0228 */
[----:B0-----:R-:W0:Y:S08]  /*3d080*/  LDC R49, c[0x0][0x3b0] ;  /* 0x0000ec00ff317b82 */ /* 0x001e300000000800 */
[----:B----4-:R-:W1:Y:S01]  /*3d090*/  LDC R54, c[0x0][0x3b0] ;  /* 0x0000ec00ff367b82 */ /* 0x010e620000000800 */
[----:B------:R-:W-:-:S02]  /*3d0a0*/  LEA.HI.X.SX32 R40, R40, R43, 0x1, P4 ;  /* 0x0000002b28287211 */ /* 0x000fc400020f0eff */
[----:B------:R-:W-:Y:S02]  /*3d0b0*/  SHF.R.S32.HI R43, RZ, 0x1f, R46 ;  /* 0x0000001fff2b7819 */ /* 0x000fe4000001142e */
[----:B------:R-:W-:Y:S02]  /*3d0c0*/  IADD3 R108, P4, PT, R46, R42, RZ ;  /* 0x0000002a2e6c7210 */ /* 0x000fe40007f9e0ff */
[----:B------:R-:W-:-:S03]  /*3d0d0*/  PRMT R104, RZ, 0x7610, R104 ;  /* 0x00007610ff687816 */ /* 0x000fc60000000068 */
[----:B------:R-:W-:Y:S01]  /*3d0e0*/  IMAD.X R109, R43, 0x1, R40, P4 ;  /* 0x000000012b6d7824 */ /* 0x000fe200020e0628 */
[----:B------:R-:W-:Y:S01]  /*3d0f0*/  PRMT R103, RZ, 0x7610, R103 ;  /* 0x00007610ff677816 */ /* 0x000fe20000000067 */
[----:B------:R-:W-:Y:S01]  /*3d100*/  STL [R1+0xf98], R108 ;  /* 0x000f986c01007387 */ /* 0x000fe20000100800 */
        /* <DEDUP_REMOVED lines=17> */
[----:B------:R-:W-:Y:S01]  /*3d220*/  PRMT R85, RZ, 0x7610, R85 ;  /* 0x00007610ff557816 */ /* 0x000fe20000000055 */
[----:B--2---:R2:W-:Y:S02]  /*3d230*/  STS.U8 [R38+UR4+0x1eb80], R41 ;  /* 0x01eb802926007988 */ /* 0x0045e40008000004 */
[----:B--2---:R-:W-:-:S04]  /*3d240*/  LOP3.LUT R41, R0, 0x80, RZ, 0xfc, !PT ;  /* 0x0000008000297812 */ /* 0x004fc800078efcff */
[----:B------:R-:W-:Y:S02]  /*3d250*/  ISETP.LT.AND P1, PT, R41, R47, P1 ;  /* 0x0000002f2900720c */ /* 0x000fe40000f21270 */
[C---:B------:R-:W-:Y:S01]  /*3d260*/  IADD3 R41, P5, PT, R39.reuse, R44, RZ ;  /* 0x0000002c27297210 */ /* 0x040fe20007fbe0ff */
[----:B------:R-:W2:Y:S03]  /*3d270*/  LDC R47, c[0x0][0x3b0] ;  /* 0x0000ec00ff2f7b82 */ /* 0x000ea60000000800 */
[----:B------:R-:W-:Y:S02]  /*3d280*/  LEA.HI.X.SX32 R39, R39, R45, 0x1, P5 ;  /* 0x0000002d27277211 */ /* 0x000fe400028f0eff */
[----:B------:R-:W-:Y:S01]  /*3d290*/  IADD3 R106, P5, PT, R46, R41, RZ ;  /* 0x000000292e6a7210 */ /* 0x000fe20007fbe0ff */
[----:B------:R-:W-:Y:S02]  /*3d2a0*/  @P2 IMAD.MOV.U32 R44, RZ, RZ, R108 ;  /* 0x000000ffff2c2224 */ /* 0x000fe400078e006c */
[----:B------:R-:W-:-:S02]  /*3d2b0*/  @P2 IMAD.MOV.U32 R45, RZ, RZ, R109 ;  /* 0x000000ffff2d2224 */ /* 0x000fc400078e006d */
[----:B------:R-:W-:-:S03]  /*3d2c0*/  IMAD.X R107, R43, 0x1, R39, P5 ;  /* 0x000000012b6b7824 */ /* 0x000fc600028e0627 */
[----:B------:R3:W4:Y:S01]  /*3d2d0*/  @P2 LDG.E.U8 R104, desc[UR6][R44.64] ;  /* 0x000000062c682981 */ /* 0x000722000c1e1100 */
[----:B0-----:R-:W-:Y:S02]  /*3d2e0*/  IMAD R43, R75, R49, RZ ;  /* 0x000000314b2b7224 */ /* 0x001fe400078e02ff */
[----:B---3--:R-:W-:Y:S02]  /*3d2f0*/  @P1 IMAD.MOV.U32 R44, RZ, RZ, R106 ;  /* 0x000000ffff2c1224 */ /* 0x008fe400078e006a */
[----:B------:R-:W-:Y:S01]  /*3d300*/  @P1 IMAD.MOV.U32 R45, RZ, RZ, R107 ;  /* 0x000000ffff2d1224 */ /* 0x000fe200078e006b */
[----:B------:R-:W-:-:S04]  /*3d310*/  IADD3 R48, P4, PT, R43, R42, RZ ;  /* 0x0000002a2b307210 */ /* 0x000fc80007f9e0ff */
[----:B------:R0:W3:Y:S04]  /*3d320*/  @P1 LDG.E.U8 R103, desc[UR6][R44.64] ;  /* 0x000000062c671981 */ /* 0x0000e8000c1e1100 */
[----:B------:R1:W-:Y:S04]  /*3d330*/  STL [R1+0xfa0], R106 ;  /* 0x000fa06a01007387 */ /* 0x0003e80000100800 */
[----:B------:R-:W-:Y:S04]  /*3d340*/  STL [R1+0xf94], R109 ;  /* 0x000f946d01007387 */ /* 0x000fe80000100800 */
[----:B------:R2:W-:Y:S01]  /*3d350*/  STL [R1+0xf9c], R107 ;  /* 0x000f9c6b01007387 */ /* 0x0005e20000100800 */
[----:B0-----:R-:W-:Y:S01]  /*3d360*/  SHF.R.S32.HI R45, RZ, 0x1f, R43 ;  /* 0x0000001fff2d7819 */ /* 0x001fe2000001142b */
[----:B-1----:R-:W-:Y:S01]  /*3d370*/  IMAD R44, R76, R54, RZ ;  /* 0x000000364c2c7224 */ /* 0x002fe200078e02ff */
[----:B------:R-:W-:Y:S01]  /*3d380*/  IADD3 R106, P5, PT, R43, R41, RZ ;  /* 0x000000292b6a7210 */ /* 0x000fe20007fbe0ff */
[----:B------:R-:W0:Y:S02]  /*3d390*/  LDC R54, c[0x0][0x3b0] ;  /* 0x0000ec00ff367b82 */ /* 0x000e240000000800 */
[----:B------:R-:W-:Y:S01]  /*3d3a0*/  IMAD.X R49, R45, 0x1, R40, P4 ;  /* 0x000000012d317824 */ /* 0x000fe200020e0628 */
[----:B------:R-:W-:-:S02]  /*3d3b0*/  SHF.R.S32.HI R46, RZ, 0x1f, R44 ;  /* 0x0000001fff2e7819 */ /* 0x000fc4000001142c */
[----:B--2---:R-:W-:Y:S01]  /*3d3c0*/  IADD3 R107, P4, PT, R44, R42, RZ ;  /* 0x0000002a2c6b7210 */ /* 0x004fe20007f9e0ff */
[----:B------:R1:W-:Y:S01]  /*3d3d0*/  STL [R1+0xfa8], R48 ;  /* 0x000fa83001007387 */ /* 0x0003e20000100800 */
[----:B------:R-:W-:-:S03]  /*3d3e0*/  IMAD.X R108, R45, 0x1, R39, P5 ;  /* 0x000000012d6c7824 */ /* 0x000fc600028e0627 */
[----:B------:R1:W2:Y:S04]  /*3d3f0*/  @P2 LDG.E.U8 R102, desc[UR6][R48.64] ;  /* 0x0000000630662981 */ /* 0x0002a8000c1e1100 */
[----:B------:R1:W-:Y:S01]  /*3d400*/  STL [R1+0xfb0], R106 ;  /* 0x000fb06a01007387 */ /* 0x0003e20000100800 */
[----:B------:R-:W-:-:S03]  /*3d410*/  IMAD.X R45, R46, 0x1, R40, P4 ;  /* 0x000000012e2d7824 */ /* 0x000fc600020e0628 */
[----:B------:R1:W-:Y:S02]  /*3d420*/  STL [R1+0xfa4], R49 ;  /* 0x000fa43101007387 */ /* 0x0003e40000100800 */
[----:B-1----:R-:W-:Y:S01]  /*3d430*/  @P1 IMAD.MOV.U32 R48, RZ, RZ, R106 ;  /* 0x000000ffff301224 */ /* 0x002fe200078e006a */
[----:B------:R-:W-:Y:S01]  /*3d440*/  IADD3 R106, P4, PT, R44, R41, RZ ;  /* 0x000000292c6a7210 */ /* 0x000fe20007f9e0ff */
[----:B------:R1:W-:Y:S01]  /*3d450*/  STL [R1+0xfb8], R107 ;  /* 0x000fb86b01007387 */ /* 0x0003e20000100800 */
[----:B------:R-:W-:-:S03]  /*3d460*/  @P2 IMAD.MOV.U32 R44, RZ, RZ, R107 ;  /* 0x000000ffff2c2224 */ /* 0x000fc600078e006b */
[----:B------:R-:W-:Y:S01]  /*3d470*/  STL [R1+0xfac], R108 ;  /* 0x000fac6c01007387 */ /* 0x000fe20000100800 */
[----:B------:R-:W-:Y:S02]  /*3d480*/  IMAD.X R46, R46, 0x1, R39, P4 ;  /* 0x000000012e2e7824 */ /* 0x000fe400020e0627 */
[----:B------:R-:W-:Y:S02]  /*3d490*/  @P1 IMAD.MOV.U32 R49, RZ, RZ, R108 ;  /* 0x000000ffff311224 */ /* 0x000fe400078e006c */
[----:B------:R-:W-:Y:S01]  /*3d4a0*/  IMAD R43, R77, R47, RZ ;  /* 0x0000002f4d2b7224 */ /* 0x000fe200078e02ff */
[----:B------:R-:W-:Y:S04]  /*3d4b0*/  STL [R1+0xfb4], R45 ;  /* 0x000fb42d01007387 */ /* 0x000fe80000100800 */
[----:B------:R-:W-:Y:S04]  /*3d4c0*/  STL [R1+0xfc0], R106 ;  /* 0x000fc06a01007387 */ /* 0x000fe80000100800 */
[----:B------:R0:W-:Y:S01]  /*3d4d0*/  STL [R1+0xfbc], R46 ;  /* 0x000fbc2e01007387 */ /* 0x0001e20000100800 */
[----:B------:R-:W-:-:S03]  /*3d4e0*/  @P1 IMAD.MOV.U32 R47, RZ, RZ, R46 ;  /* 0x000000ffff2f1224 */ /* 0x000fc600078e002e */
[----:B------:R0:W2:Y:S04]  /*3d4f0*/  @P2 LDG.E.U8 R100, desc[UR6][R44.64] ;  /* 0x000000062c642981 */ /* 0x0000a8000c1e1100 */
[----:B------:R0:W2:Y:S01]  /*3d500*/  @P1 LDG.E.U8 R101, desc[UR6][R48.64] ;  /* 0x0000000630651981 */ /* 0x0000a2000c1e1100 */
[C---:B-1----:R-:W-:Y:S01]  /*3d510*/  IADD3 R107, P4, PT, R43.reuse, R42, RZ ;  /* 0x0000002a2b6b7210 */ /* 0x042fe20007f9e0ff */
[----:B0-----:R-:W-:Y:S01]  /*3d520*/  @P1 IMAD.MOV.U32 R46, RZ, RZ, R106 ;  /* 0x000000ffff2e1224 */ /* 0x001fe200078e006a */
[----:B------:R-:W-:Y:S02]  /*3d530*/  IADD3 R106, P5, PT, R43, R41, RZ ;  /* 0x000000292b6a7210 */ /* 0x000fe40007fbe0ff */
[----:B------:R-:W-:Y:S01]  /*3d540*/  SHF.R.S32.HI R44, RZ, 0x1f, R43 ;  /* 0x0000001fff2c7819 */ /* 0x000fe2000001142b */
[----:B------:R-:W0:Y:S01]  /*3d550*/  LDC R48, c[0x0][0x3b0] ;  /* 0x0000ec00ff307b82 */ /* 0x000e220000000800 */
[----:B------:R-:W-:-:S07]  /*3d560*/  IMAD R43, R78, R54, RZ ;  /* 0x000000364e2b7224 */ /* 0x000fce00078e02ff */
[----:B------:R-:W1:Y:S01]  /*3d570*/  LDC R49, c[0x0][0x3b0] ;  /* 0x0000ec00ff317b82 */ /* 0x000e620000000800 */
[----:B------:R0:W-:Y:S01]  /*3d580*/  STL [R1+0xfc8], R107 ;  /* 0x000fc86b01007387 */ /* 0x0001e20000100800 */
[C---:B------:R-:W-:Y:S02]  /*3d590*/  IMAD.X R45, R44.reuse, 0x1, R40, P4 ;  /* 0x000000012c2d7824 */ /* 0x040fe400020e0628 */
[----:B------:R-:W-:Y:S02]  /*3d5a0*/  IMAD.X R108, R44, 0x1, R39, P5 ;  /* 0x000000012c6c7824 */ /* 0x000fe400028e0627 */
[----:B------:R-:W-:Y:S01]  /*3d5b0*/  @P2 IMAD.MOV.U32 R44, RZ, RZ, R107 ;  /* 0x000000ffff2c2224 */ /* 0x000fe200078e006b */
[C---:B------:R-:W-:Y:S01]  /*3d5c0*/  IADD3 R54, P5, PT, R43.reuse, R41, RZ ;  /* 0x000000292b367210 */ /* 0x040fe20007fbe0ff */
[----:B------:R-:W2:Y:S04]  /*3d5d0*/  @P1 LDG.E.U8 R99, desc[UR6][R46.64] ;  /* 0x000000062e631981 */ /* 0x000ea8000c1e1100 */
[----:B------:R0:W2:Y:S04]  /*3d5e0*/  @P2 LDG.E.U8 R98, desc[UR6][R44.64] ;  /* 0x000000062c622981 */ /* 0x0000a8000c1e1100 */
[----:B------:R-:W-:Y:S01]  /*3d5f0*/  STL [R1+0xfd0], R106 ;  /* 0x000fd06a01007387 */ /* 0x000fe20000100800 */
[----:B0-----:R-:W-:-:S03]  /*3d600*/  IADD3 R107, P4, PT, R43, R42, RZ ;  /* 0x0000002a2b6b7210 */ /* 0x001fc60007f9e0ff */
[----:B------:R0:W-:Y:S01]  /*3d610*/  STL [R1+0xfc4], R45 ;  /* 0x000fc42d01007387 */ /* 0x0001e20000100800 */
[----:B------:R-:W-:Y:S01]  /*3d620*/  SHF.R.S32.HI R44, RZ, 0x1f, R43 ;  /* 0x0000001fff2c7819 */ /* 0x000fe2000001142b */
[----:B------:R-:W-:Y:S02]  /*3d630*/  @P1 IMAD.MOV.U32 R46, RZ, RZ, R106 ;  /* 0x000000ffff2e1224 */ /* 0x000fe400078e006a */
[----:B------:R-:W-:Y:S02]  /*3d640*/  STL [R1+0xfcc], R108 ;  /* 0x000fcc6c01007387 */ /* 0x000fe40000100800 */
[C---:B0-----:R-:W-:Y:S02]  /*3d650*/  IMAD.X R45, R44.reuse, 0x1, R40, P4 ;  /* 0x000000012c2d7824 */ /* 0x041fe400020e0628 */
[----:B------:R-:W-:Y:S02]  /*3d660*/  IMAD.X R106, R44, 0x1, R39, P5 ;  /* 0x000000012c6a7824 */ /* 0x000fe400028e0627 */
[----:B------:R-:W-:Y:S01]  /*3d670*/  @P2 IMAD.MOV.U32 R44, RZ, RZ, R107 ;  /* 0x000000ffff2c2224 */ /* 0x000fe200078e006b */
[----:B------:R-:W-:Y:S04]  /*3d680*/  STL [R1+0xfd8], R107 ;  /* 0x000fd86b01007387 */ /* 0x000fe80000100800 */
[----:B------:R-:W-:Y:S01]  /*3d690*/  STL [R1+0xfe0], R54 ;  /* 0x000fe03601007387 */ /* 0x000fe20000100800 */
[----:B------:R-:W-:-:S03]  /*3d6a0*/  @P1 IMAD.MOV.U32 R47, RZ, RZ, R108 ;  /* 0x000000ffff2f1224 */ /* 0x000fc600078e006c */
[----:B------:R0:W-:Y:S04]  /*3d6b0*/  STL [R1+0xfd4], R45 ;  /* 0x000fd42d01007387 */ /* 0x0001e80000100800 */
[----:B------:R0:W2:Y:S01]  /*3d6c0*/  @P2 LDG.E.U8 R96, desc[UR6][R44.64] ;  /* 0x000000062c602981 */ /* 0x0000a2000c1e1100 */
[----:B------:R-:W-:-:S03]  /*3d6d0*/  IMAD R43, R79, R48, RZ ;  /* 0x000000304f2b7224 */ /* 0x000fc600078e02ff */
[----:B------:R1:W2:Y:S01]  /*3d6e0*/  @P1 LDG.E.U8 R97, desc[UR6][R46.64] ;  /* 0x000000062e611981 */ /* 0x0002a2000c1e1100 */
[----:B0-----:R-:W-:Y:S02]  /*3d6f0*/  @P1 IMAD.MOV.U32 R44, RZ, RZ, R54 ;  /* 0x000000ffff2c1224 */ /* 0x001fe400078e0036 */
[----:B------:R-:W-:Y:S01]  /*3d700*/  @P1 IMAD.MOV.U32 R45, RZ, RZ, R106 ;  /* 0x000000ffff2d1224 */ /* 0x000fe200078e006a */
[----:B-1----:R-:W0:Y:S01]  /*3d710*/  LDC R47, c[0x0][0x3b0] ;  /* 0x0000ec00ff2f7b82 */ /* 0x002e220000000800 */
[----:B------:R-:W-:Y:S01]  /*3d720*/  IADD3 R48, P4, PT, R43, R42, RZ ;  /* 0x0000002a2b307210 */ /* 0x000fe20007f9e0ff */
[----:B------:R1:W-:Y:S04]  /*3d730*/  STL [R1+0xfdc], R106 ;  /* 0x000fdc6a01007387 */ /* 0x0003e80000100800 */
[----:B------:R1:W2:Y:S02]  /*3d740*/  @P1 LDG.E.U8 R95, desc[UR6][R44.64] ;  /* 0x000000062c5f1981 */ /* 0x0002a4000c1e1100 */
[----:B------:R-:W0:Y:S01]  /*3d750*/  LDC R54, c[0x0][0x3b0] ;  /* 0x0000ec00ff367b82 */ /* 0x000e220000000800 */
[----:B-1----:R-:W-:Y:S01]  /*3d760*/  SHF.R.S32.HI R45, RZ, 0x1f, R43 ;  /* 0x0000001fff2d7819 */ /* 0x002fe2000001142b */
[----:B------:R-:W-:-:S04]  /*3d770*/  IMAD R44, R80, R49, RZ ;  /* 0x00000031502c7224 */ /* 0x000fc800078e02ff */
[----:B------:R-:W-:Y:S01]  /*3d780*/  IMAD.X R109, R45, 0x1, R40, P4 ;  /* 0x000000012d6d7824 */ /* 0x000fe200020e0628 */
[----:B------:R-:W-:Y:S02]  /*3d790*/  IADD3 R106, P5, PT, R43, R41, RZ ;  /* 0x000000292b6a7210 */ /* 0x000fe40007fbe0ff */
[----:B------:R-:W-:Y:S02]  /*3d7a0*/  SHF.R.S32.HI R46, RZ, 0x1f, R44 ;  /* 0x0000001fff2e7819 */ /* 0x000fe4000001142c */
[----:B------:R-:W-:Y:S01]  /*3d7b0*/  IADD3 R107, P4, PT, R44, R42, RZ ;  /* 0x0000002a2c6b7210 */ /* 0x000fe20007f9e0ff */
[----:B------:R-:W-:Y:S01]  /*3d7c0*/  @P2 IMAD.MOV.U32 R49, RZ, RZ, R109 ;  /* 0x000000ffff312224 */ /* 0x000fe200078e006d */
[----:B------:R1:W-:Y:S01]  /*3d7d0*/  STL [R1+0xfe8], R48 ;  /* 0x000fe83001007387 */ /* 0x0003e20000100800 */
[----:B------:R-:W-:-:S03]  /*3d7e0*/  IMAD.X R108, R45, 0x1, R39, P5 ;  /* 0x000000012d6c7824 */ /* 0x000fc600028e0627 */
[----:B------:R1:W-:Y:S01]  /*3d7f0*/  STL [R1+0xff0], R106 ;  /* 0x000ff06a01007387 */ /* 0x0003e20000100800 */
[----:B------:R-:W-:-:S03]  /*3d800*/  IMAD.X R45, R46, 0x1, R40, P4 ;  /* 0x000000012e2d7824 */ /* 0x000fc600020e0628 */
[----:B------:R1:W2:Y:S04]  /*3d810*/  @P2 LDG.E.U8 R94, desc[UR6][R48.64] ;  /* 0x00000006305e2981 */ /* 0x0002a8000c1e1100 */
[----:B------:R-:W-:Y:S04]  /*3d820*/  STL [R1+0xfe4], R109 ;  /* 0x000fe46d01007387 */ /* 0x000fe80000100800 */
[----:B------:R0:W-:Y:S01]  /*3d830*/  STL [R1+0xff8], R107 ;  /* 0x000ff86b01007387 */ /* 0x0001e20000100800 */
[----:B-1----:R-:W-:Y:S01]  /*3d840*/  @P1 IMAD.MOV.U32 R48, RZ, RZ, R106 ;  /* 0x000000ffff301224 */ /* 0x002fe200078e006a */
[----:B------:R-:W-:Y:S01]  /*3d850*/  IADD3 R106, P4, PT, R44, R41, RZ ;  /* 0x000000292c6a7210 */ /* 0x000fe20007f9e0ff */
[----:B------:R-:W-:Y:S01]  /*3d860*/  @P2 IMAD.MOV.U32 R44, RZ, RZ, R107 ;  /* 0x000000ffff2c2224 */ /* 0x000fe200078e006b */
[----:B------:R-:W-:Y:S01]  /*3d870*/  STL [R1+0xfec], R108 ;  /* 0x000fec6c01007387 */ /* 0x000fe20000100800 */
[----:B------:R-:W-:-:S02]  /*3d880*/  @P1 IMAD.MOV.U32 R49, RZ, RZ, R108 ;  /* 0x000000ffff311224 */ /* 0x000fc400078e006c */
[----:B------:R-:W-:Y:S02]  /*3d890*/  IMAD.X R46, R46, 0x1, R39, P4 ;  /* 0x000000012e2e7824 */ /* 0x000fe400020e0627 */
[----:B0-----:R-:W-:Y:S01]  /*3d8a0*/  IMAD R43, R81, R47, RZ ;  /* 0x0000002f512b7224 */ /* 0x001fe200078e02ff */
[----:B------:R-:W-:Y:S04]  /*3d8b0*/  STL [R1+0xff4], R45 ;  /* 0x000ff42d01007387 */ /* 0x000fe80000100800 */
[----:B------:R-:W-:Y:S04]  /*3d8c0*/  STL [R1+0x1000], R106 ;  /* 0x0010006a01007387 */ /* 0x000fe80000100800 */
[----:B------:R0:W-:Y:S01]  /*3d8d0*/  STL [R1+0xffc], R46 ;  /* 0x000ffc2e01007387 */ /* 0x0001e20000100800 */
[----:B------:R-:W-:-:S03]  /*3d8e0*/  @P1 IMAD.MOV.U32 R47, RZ, RZ, R46 ;  /* 0x000000ffff2f1224 */ /* 0x000fc600078e002e */
[----:B------:R1:W2:Y:S04]  /*3d8f0*/  @P2 LDG.E.U8 R92, desc[UR6][R44.64] ;  /* 0x000000062c5c2981 */ /* 0x0002a8000c1e1100 */
[----:B------:R1:W2:Y:S01]  /*3d900*/  @P1 LDG.E.U8 R93, desc[UR6][R48.64] ;  /* 0x00000006305d1981 */ /* 0x0002a2000c1e1100 */
[C---:B------:R-:W-:Y:S01]  /*3d910*/  IADD3 R107, P4, PT, R43.reuse, R42, RZ ;  /* 0x0000002a2b6b7210 */ /* 0x040fe20007f9e0ff */
[----:B0-----:R-:W-:Y:S01]  /*3d920*/  @P1 IMAD.MOV.U32 R46, RZ, RZ, R106 ;  /* 0x000000ffff2e1224 */ /* 0x001fe200078e006a */
[----:B------:R-:W-:Y:S02]  /*3d930*/  IADD3 R106, P5, PT, R43, R41, RZ ;  /* 0x000000292b6a7210 */ /* 0x000fe40007fbe0ff */
[----:B-1----:R-:W-:Y:S01]  /*3d940*/  SHF.R.S32.HI R44, RZ, 0x1f, R43 ;  /* 0x0000001fff2c7819 */ /* 0x002fe2000001142b */
        /* <DEDUP_REMOVED lines=19> */
[----:B------:R-:W-:Y:S01]  /*3da80*/  STL [R1+0x1018], R107 ;  /* 0x0010186b01007387 */ /* 0x000fe20000100800 */
[----:B------:R-:W-:-:S03]  /*3da90*/  @P1 IMAD.MOV.U32 R47, RZ, RZ, R108 ;  /* 0x000000ffff2f1224 */ /* 0x000fc600078e006c */
[----:B------:R-:W-:Y:S04]  /*3daa0*/  STL [R1+0x1020], R54 ;  /* 0x0010203601007387 */ /* 0x000fe80000100800 */
        /* <DEDUP_REMOVED lines=10> */
[----:B------:R-:W3:Y:S01]  /*3db50*/  LDC R54, c[0x0][0x3b0] ;  /* 0x0000ec00ff367b82 */ /* 0x000ee20000000800 */
        /* <DEDUP_REMOVED lines=12> */
[----:B------:R-:W-:Y:S01]  /*3dc20*/  STL [R1+0x1024], R109 ;  /* 0x0010246d01007387 */ /* 0x000fe20000100800 */
[----:B------:R-:W-:-:S03]  /*3dc30*/  PRMT R84, RZ, 0x7610, R84 ;  /* 0x00007610ff547816 */ /* 0x000fc60000000054 */
[----:B------:R3:W-:Y:S01]  /*3dc40*/  STL [R1+0x1038], R107 ;  /* 0x0010386b01007387 */ /* 0x0007e20000100800 */
[----:B-1----:R-:W-:Y:S01]  /*3dc50*/  @P1 IMAD.MOV.U32 R48, RZ, RZ, R106 ;  /* 0x000000ffff301224 */ /* 0x002fe200078e006a */
[----:B------:R-:W-:Y:S01]  /*3dc60*/  IADD3 R106, P4, PT, R44, R41, RZ ;  /* 0x000000292c6a7210 */ /* 0x000fe20007f9e0ff */
[----:B------:R-:W-:Y:S01]  /*3dc70*/  @P2 IMAD.MOV.U32 R44, RZ, RZ, R107 ;  /* 0x000000ffff2c2224 */ /* 0x000fe200078e006b */
[----:B------:R-:W-:Y:S01]  /*3dc80*/  STL [R1+0x102c], R108 ;  /* 0x00102c6c01007387 */ /* 0x000fe20000100800 */
[----:B0-----:R-:W-:Y:S02]  /*3dc90*/  IMAD R43, R25, R47, RZ ;  /* 0x0000002f192b7224 */ /* 0x001fe400078e02ff */
[----:B------:R-:W-:Y:S02]  /*3dca0*/  IMAD.X R46, R46, 0x1, R39, P4 ;  /* 0x000000012e2e7824 */ /* 0x000fe400020e0627 */
[----:B------:R-:W-:Y:S01]  /*3dcb0*/  @P1 IMAD.MOV.U32 R49, RZ, RZ, R108 ;  /* 0x000000ffff311224 */ /* 0x000fe200078e006c */
[----:B------:R-:W-:Y:S04]  /*3dcc0*/  STL [R1+0x1034], R45 ;  /* 0x0010342d01007387 */ /* 0x000fe80000100800 */
[----:B------:R-:W2:Y:S04]  /*3dcd0*/  LDL.LU R25, [R1+0x302c] ;  /* 0x00302c0001197983 */ /* 0x000ea80000300800 */
[----:B------:R-:W-:Y:S04]  /*3dce0*/  STL [R1+0x1040], R106 ;  /* 0x0010406a01007387 */ /* 0x000fe80000100800 */
[----:B------:R0:W2:Y:S01]  /*3dcf0*/  @P2 LDG.E.U8 R84, desc[UR6][R44.64] ;  /* 0x000000062c542981 */ /* 0x0000a2000c1e1100 */
[----:B------:R-:W-:-:S03]  /*3dd00*/  PRMT R83, RZ, 0x7610, R83 ;  /* 0x00007610ff537816 */ /* 0x000fc60000000053 */
[----:B------:R1:W-:Y:S01]  /*3dd10*/  STL [R1+0x103c], R46 ;  /* 0x00103c2e01007387 */ /* 0x0003e20000100800 */
[----:B------:R-:W-:Y:S01]  /*3dd20*/  @P1 IMAD.MOV.U32 R47, RZ, RZ, R46 ;  /* 0x000000ffff2f1224 */ /* 0x000fe200078e002e */
[C---:B---3--:R-:W-:Y:S02]  /*3dd30*/  IADD3 R107, P4, PT, R43.reuse, R42, RZ ;  /* 0x0000002a2b6b7210 */ /* 0x048fe40007f9e0ff */
[----:B------:R3:W2:Y:S01]  /*3dd40*/  @P1 LDG.E.U8 R85, desc[UR6][R48.64] ;  /* 0x0000000630551981 */ /* 0x0006a2000c1e1100 */
[----:B0-----:R-:W-:Y:S01]  /*3dd50*/  SHF.R.S32.HI R44, RZ, 0x1f, R43 ;  /* 0x0000001fff2c7819 */ /* 0x001fe2000001142b */
[----:B-1----:R-:W-:Y:S01]  /*3dd60*/  @P1 IMAD.MOV.U32 R46, RZ, RZ, R106 ;  /* 0x000000ffff2e1224 */ /* 0x002fe200078e006a */
[----:B------:R-:W-:Y:S01]  /*3dd70*/  IADD3 R106, P5, PT, R43, R41, RZ ;  /* 0x000000292b6a7210 */ /* 0x000fe20007fbe0ff */
[----:B---3--:R-:W0:Y:S02]  /*3dd80*/  LDC R48, c[0x0][0x3b0] ;  /* 0x0000ec00ff307b82 */ /* 0x008e240000000800 */
[----:B------:R-:W-:Y:S01]  /*3dd90*/  IMAD.X R45, R44, 0x1, R40, P4 ;  /* 0x000000012c2d7824 */ /* 0x000fe200020e0628 */
[----:B------:R1:W3:Y:S01]  /*3dda0*/  @P1 LDG.E.U8 R83, desc[UR6][R46.64] ;  /* 0x000000062e531981 */ /* 0x0002e2000c1e1100 */
[----:B------:R-:W-:-:S03]  /*3ddb0*/  PRMT R82, RZ, 0x7610, R82 ;  /* 0x00007610ff527816 */ /* 0x000fc60000000052 */
[----:B------:R-:W-:Y:S01]  /*3ddc0*/  STL [R1+0x1048], R107 ;  /* 0x0010486b01007387 */ /* 0x000fe20000100800 */
[----:B------:R-:W-:-:S03]  /*3ddd0*/  IMAD R43, R29, R54, RZ ;  /* 0x000000361d2b7224 */ /* 0x000fc600078e02ff */
[----:B------:R-:W2:Y:S04]  /*3dde0*/  LDL.LU R29, [R1+0x3028] ;  /* 0x00302800011d7983 */ /* 0x000ea80000300800 */
[----:B------:R-:W-:Y:S01]  /*3ddf0*/  STL [R1+0x1050], R106 ;  /* 0x0010506a01007387 */ /* 0x000fe20000100800 */
[----:B------:R-:W4:Y:S01]  /*3de00*/  LDC R49, c[0x0][0x3b0] ;  /* 0x0000ec00ff317b82 */ /* 0x000f220000000800 */
[----:B-1----:R-:W-:Y:S02]  /*3de10*/  IMAD.X R46, R44, 0x1, R39, P5 ;  /* 0x000000012c2e7824 */ /* 0x002fe400028e0627 */
[----:B------:R-:W-:Y:S01]  /*3de20*/  @P2 IMAD.MOV.U32 R44, RZ, RZ, R107 ;  /* 0x000000ffff2c2224 */ /* 0x000fe200078e006b */
[----:B------:R-:W-:Y:S04]  /*3de30*/  STL [R1+0x1044], R45 ;  /* 0x0010442d01007387 */ /* 0x000fe80000100800 */
[----:B------:R1:W-:Y:S01]  /*3de40*/  STL [R1+0x104c], R46 ;  /* 0x00104c2e01007387 */ /* 0x0003e20000100800 */
[----:B------:R-:W-:Y:S01]  /*3de50*/  @P1 IMAD.MOV.U32 R47, RZ, RZ, R46 ;  /* 0x000000ffff2f1224 */ /* 0x000fe200078e002e */
[----:B------:R-:W-:-:S02]  /*3de60*/  IADD3 R108, P4, PT, R43, R42, RZ ;  /* 0x0000002a2b6c7210 */ /* 0x000fc40007f9e0ff */
[----:B------:R1:W2:Y:S01]  /*3de70*/  @P2 LDG.E.U8 R82, desc[UR6][R44.64] ;  /* 0x000000062c522981 */ /* 0x0002a2000c1e1100 */
[----:B------:R-:W-:Y:S01]  /*3de80*/  PRMT R80, RZ, 0x7610, R80 ;  /* 0x00007610ff507816 */ /* 0x000fe20000000050 */
[----:B------:R-:W4:Y:S01]  /*3de90*/  LDC R54, c[0x0][0x3b0] ;  /* 0x0000ec00ff367b82 */ /* 0x000f220000000800 */
[----:B-1----:R-:W-:Y:S01]  /*3dea0*/  @P1 IMAD.MOV.U32 R46, RZ, RZ, R106 ;  /* 0x000000ffff2e1224 */ /* 0x002fe200078e006a */
[----:B------:R-:W-:Y:S02]  /*3deb0*/  IADD3 R106, P5, PT, R43, R41, RZ ;  /* 0x000000292b6a7210 */ /* 0x000fe40007fbe0ff */
[----:B------:R-:W-:Y:S01]  /*3dec0*/  SHF.R.S32.HI R44, RZ, 0x1f, R43 ;  /* 0x0000001fff2c7819 */ /* 0x000fe2000001142b */
[----:B------:R-:W-:Y:S04]  /*3ded0*/  STL [R1+0x1058], R108 ;  /* 0x0010586c01007387 */ /* 0x000fe80000100800 */
[----:B------:R-:W-:-:S02]  /*3dee0*/  IMAD.X R45, R44, 0x1, R40, P4 ;  /* 0x000000012c2d7824 */ /* 0x000fc400020e0628 */
[----:B------:R-:W-:Y:S02]  /*3def0*/  IMAD.X R107, R44, 0x1, R39, P5 ;  /* 0x000000012c6b7824 */ /* 0x000fe400028e0627 */
[----:B------:R-:W-:Y:S01]  /*3df00*/  @P2 IMAD.MOV.U32 R44, RZ, RZ, R108 ;  /* 0x000000ffff2c2224 */ /* 0x000fe200078e006c */
[----:B------:R-:W-:Y:S01]  /*3df10*/  STL [R1+0x1060], R106 ;  /* 0x0010606a01007387 */ /* 0x000fe20000100800 */
[----:B------:R-:W-:-:S03]  /*3df20*/  PRMT R81, RZ, 0x7610, R81 ;  /* 0x00007610ff517816 */ /* 0x000fc60000000051 */
[----:B------:R1:W-:Y:S01]  /*3df30*/  STL [R1+0x1054], R45 ;  /* 0x0010542d01007387 */ /* 0x0003e20000100800 */
[----:B------:R-:W-:-:S03]  /*3df40*/  PRMT R79, RZ, 0x7610, R79 ;  /* 0x00007610ff4f7816 */ /* 0x000fc6000000004f */
[----:B------:R1:W2:Y:S01]  /*3df50*/  @P2 LDG.E.U8 R80, desc[UR6][R44.64] ;  /* 0x000000062c502981 */ /* 0x0002a2000c1e1100 */
[----:B0-----:R-:W-:-:S03]  /*3df60*/  IMAD R43, R52, R48, RZ ;  /* 0x00000030342b7224 */ /* 0x001fc600078e02ff */
[----:B------:R0:W2:Y:S01]  /*3df70*/  @P1 LDG.E.U8 R81, desc[UR6][R46.64] ;  /* 0x000000062e511981 */ /* 0x0000a2000c1e1100 */
[----:B------:R-:W4:Y:S01]  /*3df80*/  LDC R48, c[0x0][0x3b0] ;  /* 0x0000ec00ff307b82 */ /* 0x000f220000000800 */
[----:B-1----:R-:W-:Y:S02]  /*3df90*/  @P1 IMAD.MOV.U32 R44, RZ, RZ, R106 ;  /* 0x000000ffff2c1224 */ /* 0x002fe400078e006a */
[----:B------:R-:W-:Y:S01]  /*3dfa0*/  @P1 IMAD.MOV.U32 R45, RZ, RZ, R107 ;  /* 0x000000ffff2d1224 */ /* 0x000fe200078e006b */
[C---:B0-----:R-:W-:Y:S02]  /*3dfb0*/  IADD3 R46, P4, PT, R43.reuse, R42, RZ ;  /* 0x0000002a2b2e7210 */ /* 0x041fe40007f9e0ff */
[----:B------:R-:W-:Y:S02]  /*3dfc0*/  IADD3 R106, P5, PT, R43, R41, RZ ;  /* 0x000000292b6a7210 */ /* 0x000fe40007fbe0ff */
[----:B------:R0:W2:Y:S01]  /*3dfd0*/  @P1 LDG.E.U8 R79, desc[UR6][R44.64] ;  /* 0x000000062c4f1981 */ /* 0x0000a2000c1e1100 */
[----:B------:R-:W-:-:S03]  /*3dfe0*/  PRMT R78, RZ, 0x7610, R78 ;  /* 0x00007610ff4e7816 */ /* 0x000fc6000000004e */
[----:B------:R1:W-:Y:S01]  /*3dff0*/  STL [R1+0x105c], R107 ;  /* 0x00105c6b01007387 */ /* 0x0003e20000100800 */
[----:B0-----:R-:W-:Y:S01]  /*3e000*/  SHF.R.S32.HI R45, RZ, 0x1f, R43 ;  /* 0x0000001fff2d7819 */ /* 0x001fe2000001142b */
[----:B----4-:R-:W-:Y:S02]  /*3e010*/  IMAD R44, R51, R49, RZ ;  /* 0x00000031332c7224 */ /* 0x010fe400078e02ff */
[----:B------:R0:W-:Y:S02]  /*3e020*/  STL [R1+0x1068], R46 ;  /* 0x0010682e01007387 */ /* 0x0001e40000100800 */
[C---:B------:R-:W-:Y:S02]  /*3e030*/  IMAD.X R47, R45.reuse, 0x1, R40, P4 ;  /* 0x000000012d2f7824 */ /* 0x040fe400020e0628 */
[----:B-1----:R-:W-:Y:S01]  /*3e040*/  IMAD.X R107, R45, 0x1, R39, P5 ;  /* 0x000000012d6b7824 */ /* 0x002fe200028e0627 */
[----:B------:R-:W-:Y:S02]  /*3e050*/  SHF.R.S32.HI R43, RZ, 0x1f, R44 ;  /* 0x0000001fff2b7819 */ /* 0x000fe4000001142c */
[----:B------:R-:W-:Y:S01]  /*3e060*/  IADD3 R52, P4, PT, R44, R42, RZ ;  /* 0x0000002a2c347210 */ /* 0x000fe20007f9e0ff */
[----:B------:R-:W-:Y:S01]  /*3e070*/  STL [R1+0x1070], R106 ;  /* 0x0010706a01007387 */ /* 0x000fe20000100800 */
[----:B------:R-:W-:-:S03]  /*3e080*/  PRMT R77, RZ, 0x7610, R77 ;  /* 0x00007610ff4d7816 */ /* 0x000fc6000000004d */
[----:B------:R1:W-:Y:S04]  /*3e090*/  STL [R1+0x1064], R47 ;  /* 0x0010642f01007387 */ /* 0x0003e80000100800 */
[----:B------:R0:W4:Y:S01]  /*3e0a0*/  @P2 LDG.E.U8 R78, desc[UR6][R46.64] ;  /* 0x000000062e4e2981 */ /* 0x000122000c1e1100 */
[----:B------:R-:W-:Y:S02]  /*3e0b0*/  IMAD.X R51, R43, 0x1, R40, P4 ;  /* 0x000000012b337824 */ /* 0x000fe400020e0628 */
[----:B------:R-:W-:Y:S01]  /*3e0c0*/  IMAD R45, R50, R54, RZ ;  /* 0x00000036322d7224 */ /* 0x000fe200078e02ff */
[----:B------:R-:W-:Y:S01]  /*3e0d0*/  IADD3 R44, P4, PT, R44, R41, RZ ;  /* 0x000000292c2c7210 */ /* 0x000fe20007f9e0ff */
[----:B------:R-:W-:Y:S01]  /*3e0e0*/  STL [R1+0x1078], R52 ;  /* 0x0010783401007387 */ /* 0x000fe20000100800 */
[----:B------:R-:W-:Y:S01]  /*3e0f0*/  PRMT R76, RZ, 0x7610, R76 ;  /* 0x00007610ff4c7816 */ /* 0x000fe2000000004c */
[----:B------:R-:W1:Y:S01]  /*3e100*/  LDC R49, c[0x0][0x3b0] ;  /* 0x0000ec00ff317b82 */ /* 0x000e620000000800 */
[----:B0-----:R-:W-:-:S02]  /*3e110*/  @P1 IMAD.MOV.U32 R46, RZ, RZ, R106 ;  /* 0x000000ffff2e1224 */ /* 0x001fc400078e006a */
[----:B-1----:R-:W-:Y:S01]  /*3e120*/  @P1 IMAD.MOV.U32 R47, RZ, RZ, R107 ;  /* 0x000000ffff2f1224 */ /* 0x002fe200078e006b */
[----:B------:R-:W-:Y:S04]  /*3e130*/  STL [R1+0x106c], R107 ;  /* 0x00106c6b01007387 */ /* 0x000fe80000100800 */
[----:B------:R0:W-:Y:S01]  /*3e140*/  STL [R1+0x1074], R51 ;  /* 0x0010743301007387 */ /* 0x0001e20000100800 */
[----:B------:R-:W-:Y:S01]  /*3e150*/  PRMT R75, RZ, 0x7610, R75 ;  /* 0x00007610ff4b7816 */ /* 0x000fe2000000004b */
[----:B------:R-:W1:Y:S02]  /*3e160*/  LDC R50, c[0x0][0x3b0] ;  /* 0x0000ec00ff327b82 */ /* 0x000e640000000800 */
[----:B------:R0:W2:Y:S01]  /*3e170*/  @P1 LDG.E.U8 R77, desc[UR6][R46.64] ;  /* 0x000000062e4d1981 */ /* 0x0000a2000c1e1100 */
[----:B------:R-:W-:Y:S01]  /*3e180*/  IMAD.X R106, R43, 0x1, R39, P4 ;  /* 0x000000012b6a7824 */ /* 0x000fe200020e0627 */
[----:B------:R-:W-:Y:S01]  /*3e190*/  SHF.R.S32.HI R54, RZ, 0x1f, R45 ;  /* 0x0000001fff367819 */ /* 0x000fe2000001142d */
[----:B------:R-:W-:Y:S01]  /*3e1a0*/  IMAD R43, R55, R48, RZ ;  /* 0x00000030372b7224 */ /* 0x000fe200078e02ff */
[----:B------:R0:W-:Y:S02]  /*3e1b0*/  STL [R1+0x1080], R44 ;  /* 0x0010802c01007387 */ /* 0x0001e40000100800 */
[----:B0-----:R-:W-:-:S02]  /*3e1c0*/  @P2 IMAD.MOV.U32 R46, RZ, RZ, R52 ;  /* 0x000000ffff2e2224 */ /* 0x001fc400078e0034 */
[----:B------:R-:W-:Y:S01]  /*3e1d0*/  @P2 IMAD.MOV.U32 R47, RZ, RZ, R51 ;  /* 0x000000ffff2f2224 */ /* 0x000fe200078e0033 */
[----:B------:R-:W-:-:S04]  /*3e1e0*/  IADD3 R51, P5, PT, R45, R42, RZ ;  /* 0x0000002a2d337210 */ /* 0x000fc80007fbe0ff */
[----:B------:R0:W2:Y:S04]  /*3e1f0*/  @P2 LDG.E.U8 R76, desc[UR6][R46.64] ;  /* 0x000000062e4c2981 */ /* 0x0000a8000c1e1100 */
[----:B------:R-:W-:Y:S04]  /*3e200*/  STL [R1+0x1088], R51 ;  /* 0x0010883301007387 */ /* 0x000fe80000100800 */
[----:B------:R0:W-:Y:S01]  /*3e210*/  STL [R1+0x107c], R106 ;  /* 0x00107c6a01007387 */ /* 0x0001e20000100800 */
[----:B------:R-:W-:Y:S01]  /*3e220*/  IMAD.X R52, R54, 0x1, R40, P5 ;  /* 0x0000000136347824 */ /* 0x000fe200028e0628 */
[----:B------:R-:W-:Y:S01]  /*3e230*/  PRMT R74, RZ, 0x7610, R74 ;  /* 0x00007610ff4a7816 */ /* 0x000fe2000000004a */
[----:B0-----:R-:W-:-:S02]  /*3e240*/  @P1 IMAD.MOV.U32 R46, RZ, RZ, R44 ;  /* 0x000000ffff2e1224 */ /* 0x001fc400078e002c */
[----:B------:R-:W-:Y:S01]  /*3e250*/  @P1 IMAD.MOV.U32 R47, RZ, RZ, R106 ;  /* 0x000000ffff2f1224 */ /* 0x000fe200078e006a */
[----:B------:R-:W-:Y:S02]  /*3e260*/  SHF.R.S32.HI R44, RZ, 0x1f, R43 ;  /* 0x0000001fff2c7819 */ /* 0x000fe4000001142b */
[C---:B------:R-:W-:Y:S02]  /*3e270*/  IADD3 R106, P4, PT, R43.reuse, R42, RZ ;  /* 0x0000002a2b6a7210 */ /* 0x040fe40007f9e0ff */
[----:B------:R0:W2:Y:S01]  /*3e280*/  @P1 LDG.E.U8 R75, desc[UR6][R46.64] ;  /* 0x000000062e4b1981 */ /* 0x0000a2000c1e1100 */
[----:B------:R-:W-:Y:S02]  /*3e290*/  IADD3 R48, P5, PT, R43, R41, RZ ;  /* 0x000000292b307210 */ /* 0x000fe40007fbe0ff */
[----:B------:R-:W-:Y:S01]  /*3e2a0*/  IMAD.X R107, R44, 0x1, R40, P4 ;  /* 0x000000012c6b7824 */ /* 0x000fe200020e0628 */
[----:B------:R-:W-:Y:S01]  /*3e2b0*/  PRMT R73, RZ, 0x7610, R73 ;  /* 0x00007610ff497816 */ /* 0x000fe20000000049 */
[----:B0-----:R-:W-:-:S02]  /*3e2c0*/  @P2 IMAD.MOV.U32 R46, RZ, RZ, R51 ;  /* 0x000000ffff2e2224 */ /* 0x001fc400078e0033 */
[----:B------:R-:W-:Y:S01]  /*3e2d0*/  @P2 IMAD.MOV.U32 R47, RZ, RZ, R52 ;  /* 0x000000ffff2f2224 */ /* 0x000fe200078e0034 */
[----:B------:R0:W-:Y:S01]  /*3e2e0*/  STL [R1+0x1084], R52 ;  /* 0x0010843401007387 */ /* 0x0001e20000100800 */
[----:B------:R-:W1:Y:S03]  /*3e2f0*/  LDC R51, c[0x0][0x3b0] ;  /* 0x0000ec00ff337b82 */ /* 0x000e660000000800 */
[----:B------:R0:W2:Y:S01]  /*3e300*/  @P2 LDG.E.U8 R74, desc[UR6][R46.64] ;  /* 0x000000062e4a2981 */ /* 0x0000a2000c1e1100 */
[----:B------:R-:W-:Y:S01]  /*3e310*/  PRMT R72, RZ, 0x7610, R72 ;  /* 0x00007610ff487816 */ /* 0x000fe20000000048 */
[----:B0-----:R-:W-:Y:S02]  /*3e320*/  IMAD.X R52, R44, 0x1, R39, P5 ;  /* 0x000000012c347824 */ /* 0x001fe400028e0627 */
[----:B------:R-:W-:Y:S02]  /*3e330*/  @P2 IMAD.MOV.U32 R46, RZ, RZ, R106 ;  /* 0x000000ffff2e2224 */ /* 0x000fe400078e006a */
[----:B------:R-:W-:-:S02]  /*3e340*/  @P2 IMAD.MOV.U32 R47, RZ, RZ, R107 ;  /* 0x000000ffff2f2224 */ /* 0x000fc400078e006b */
[----:B------:R-:W-:-:S03]  /*3e350*/  IMAD R43, R11, R49, RZ ;  /* 0x000000310b2b7224 */ /* 0x000fc600078e02ff */
[----:B------:R0:W2:Y:S04]  /*3e360*/  @P2 LDG.E.U8 R73, desc[UR6][R46.64] ;  /* 0x000000062e492981 */ /* 0x0000a8000c1e1100 */
[----:B------:R-:W-:Y:S04]  /*3e370*/  STL [R1+0x1098], R106 ;  /* 0x0010986a01007387 */ /* 0x000fe80000100800 */
[----:B------:R0:W-:Y:S04]  /*3e380*/  STL [R1+0x10a0], R48 ;  /* 0x0010a03001007387 */ /* 0x0001e80000100800 */
[----:B------:R-:W-:Y:S04]  /*3e390*/  STL [R1+0x1094], R107 ;  /* 0x0010946b01007387 */ /* 0x000fe80000100800 */
[----:B------:R-:W2:Y:S01]  /*3e3a0*/  LDL.LU R11, [R1+0x3024] ;  /* 0x00302400010b7983 */ /* 0x000ea20000300800 */
[----:B0-----:R-:W-:-:S02]  /*3e3b0*/  @P1 IMAD.MOV.U32 R46, RZ, RZ, R48 ;  /* 0x000000ffff2e1224 */ /* 0x001fc400078e0030 */
[----:B------:R-:W-:Y:S01]  /*3e3c0*/  @P1 IMAD.MOV.U32 R47, RZ, RZ, R52 ;  /* 0x000000ffff2f1224 */ /* 0x000fe200078e0034 */
[C---:B------:R-:W-:Y:S01]  /*3e3d0*/  IADD3 R48, P4, PT, R43.reuse, R42, RZ ;  /* 0x0000002a2b307210 */ /* 0x040fe20007f9e0ff */
[----:B------:R0:W-:Y:S04]  /*3e3e0*/  STL [R1+0x109c], R52 ;  /* 0x00109c3401007387 */ /* 0x0001e80000100800 */
[----:B------:R0:W2:Y:S01]  /*3e3f0*/  @P1 LDG.E.U8 R72, desc[UR6][R46.64] ;  /* 0x000000062e481981 */ /* 0x0000a2000c1e1100 */
[----:B------:R-:W-:Y:S01]  /*3e400*/  IADD3 R106, P5, PT, R43, R41, RZ ;  /* 0x000000292b6a7210 */ /* 0x000fe20007fbe0ff */
[----:B-1----:R-:W-:Y:S01]  /*3e410*/  IMAD R44, R53, R50, RZ ;  /* 0x00000032352c7224 */ /* 0x002fe200078e02ff */
[----:B------:R-:W-:Y:S01]  /*3e420*/  PRMT R69, RZ, 0x7610, R69 ;  /* 0x00007610ff457816 */ /* 0x000fe20000000045 */
[----:B------:R1:W-:Y:S01]  /*3e430*/  STL [R1+0x10a8], R48 ;  /* 0x0010a83001007387 */ /* 0x0003e20000100800 */
[----:B0-----:R-:W0:Y:S01]  /*3e440*/  LDC R52, c[0x0][0x3b0] ;  /* 0x0000ec00ff347b82 */ /* 0x001e220000000800 */
[----:B------:R-:W-:-:S02]  /*3e450*/  SHF.R.S32.HI R46, RZ, 0x1f, R43 ;  /* 0x0000001fff2e7819 */ /* 0x000fc4000001142b */
[----:B------:R-:W-:Y:S01]  /*3e460*/  STL [R1+0x10b0], R106 ;  /* 0x0010b06a01007387 */ /* 0x000fe20000100800 */
[----:B------:R-:W-:-:S04]  /*3e470*/  PRMT R68, RZ, 0x7610, R68 ;  /* 0x00007610ff447816 */ /* 0x000fc80000000044 */
[----:B------:R-:W0:Y:S01]  /*3e480*/  LDC R50, c[0x0][0x3b0] ;  /* 0x0000ec00ff327b82 */ /* 0x000e220000000800 */
[C---:B------:R-:W-:Y:S02]  /*3e490*/  IMAD.X R49, R46.reuse, 0x1, R40, P4 ;  /* 0x000000012e317824 */ /* 0x040fe400020e0628 */
[----:B------:R-:W-:Y:S01]  /*3e4a0*/  IMAD.X R108, R46, 0x1, R39, P5 ;  /* 0x000000012e6c7824 */ /* 0x000fe200028e0627 */
[----:B------:R-:W-:Y:S02]  /*3e4b0*/  SHF.R.S32.HI R46, RZ, 0x1f, R44 ;  /* 0x0000001fff2e7819 */ /* 0x000fe4000001142c */
[----:B------:R-:W-:Y:S01]  /*3e4c0*/  IADD3 R107, P4, PT, R44, R42, RZ ;  /* 0x0000002a2c6b7210 */ /* 0x000fe20007f9e0ff */
[----:B------:R1:W-:Y:S04]  /*3e4d0*/  STL [R1+0x10a4], R49 ;  /* 0x0010a43101007387 */ /* 0x0003e80000100800 */
[----:B------:R1:W2:Y:S01]  /*3e4e0*/  @P2 LDG.E.U8 R69, desc[UR6][R48.64] ;  /* 0x0000000630452981 */ /* 0x0002a2000c1e1100 */
[----:B------:R-:W-:-:S02]  /*3e4f0*/  IMAD R43, R66, R51, RZ ;  /* 0x00000033422b7224 */ /* 0x000fc400078e02ff */
[----:B------:R-:W-:Y:S01]  /*3e500*/  IMAD.X R47, R46, 0x1, R40, P4 ;  /* 0x000000012e2f7824 */ /* 0x000fe200020e0628 */
[----:B------:R-:W-:Y:S01]  /*3e510*/  STL [R1+0x10ac], R108 ;  /* 0x0010ac6c01007387 */ /* 0x000fe20000100800 */
[----:B------:R-:W-:Y:S01]  /*3e520*/  PRMT R67, RZ, 0x7610, R67 ;  /* 0x00007610ff437816 */ /* 0x000fe20000000043 */
[----:B-1----:R-:W-:Y:S02]  /*3e530*/  @P1 IMAD.MOV.U32 R48, RZ, RZ, R106 ;  /* 0x000000ffff301224 */ /* 0x002fe400078e006a */
[----:B------:R-:W-:Y:S01]  /*3e540*/  @P1 IMAD.MOV.U32 R49, RZ, RZ, R108 ;  /* 0x000000ffff311224 */ /* 0x000fe200078e006c */
[----:B------:R-:W-:Y:S01]  /*3e550*/  IADD3 R106, P4, PT, R44, R41, RZ ;  /* 0x000000292c6a7210 */ /* 0x000fe20007f9e0ff */
[----:B------:R-:W-:Y:S04]  /*3e560*/  STL [R1+0x10b8], R107 ;  /* 0x0010b86b01007387 */ /* 0x000fe80000100800 */
[----:B------:R1:W2:Y:S04]  /*3e570*/  @P1 LDG.E.U8 R68, desc[UR6][R48.64] ;  /* 0x0000000630441981 */ /* 0x0002a8000c1e1100 */
[----:B------:R1:W-:Y:S01]  /*3e580*/  STL [R1+0x10b4], R47 ;  /* 0x0010b42f01007387 */ /* 0x0003e20000100800 */
[----:B------:R-:W-:Y:S01]  /*3e590*/  IADD3 R51, P5, PT, R43, R42, RZ ;  /* 0x0000002a2b337210 */ /* 0x000fe20007fbe0ff */
[----:B------:R-:W-:Y:S01]  /*3e5a0*/  IMAD.X R46, R46, 0x1, R39, P4 ;  /* 0x000000012e2e7824 */ /* 0x000fe200020e0627 */
[----:B------:R-:W-:Y:S01]  /*3e5b0*/  PRMT R66, RZ, 0x7610, R66 ;  /* 0x00007610ff427816 */ /* 0x000fe20000000042 */
[----:B-1----:R-:W-:-:S02]  /*3e5c0*/  @P2 IMAD.MOV.U32 R48, RZ, RZ, R107 ;  /* 0x000000ffff302224 */ /* 0x002fc400078e006b */
[----:B------:R-:W-:Y:S01]  /*3e5d0*/  @P2 IMAD.MOV.U32 R49, RZ, RZ, R47 ;  /* 0x000000ffff312224 */ /* 0x000fe200078e002f */
[----:B------:R-:W-:-:S04]  /*3e5e0*/  SHF.R.S32.HI R47, RZ, 0x1f, R43 ;  /* 0x0000001fff2f7819 */ /* 0x000fc8000001142b */
[----:B------:R1:W2:Y:S01]  /*3e5f0*/  @P2 LDG.E.U8 R67, desc[UR6][R48.64] ;  /* 0x0000000630432981 */ /* 0x0002a2000c1e1100 */
[----:B------:R-:W-:-:S03]  /*3e600*/  IMAD.X R53, R47, 0x1, R40, P5 ;  /* 0x000000012f357824 */ /* 0x000fc600028e0628 */
[----:B------:R-:W-:Y:S01]  /*3e610*/  STL [R1+0x10c0], R106 ;  /* 0x0010c06a01007387 */ /* 0x000fe20000100800 */
[----:B0-----:R-:W-:-:S03]  /*3e620*/  IMAD R44, R65, R52, RZ ;  /* 0x00000034412c7224 */ /* 0x001fc600078e02ff */
[----:B------:R-:W-:Y:S01]  /*3e630*/  STL [R1+0x10c8], R51 ;  /* 0x0010c83301007387 */ /* 0x000fe20000100800 */
[----:B------:R-:W-:Y:S01]  /*3e640*/  IADD3 R43, P4, PT, R43, R41, RZ ;  /* 0x000000292b2b7210 */ /* 0x000fe20007f9e0ff */
[----:B-1----:R-:W-:Y:S02]  /*3e650*/  @P1 IMAD.MOV.U32 R48, RZ, RZ, R106 ;  /* 0x000000ffff301224 */ /* 0x002fe400078e006a */
[----:B------:R-:W-:Y:S01]  /*3e660*/  @P1 IMAD.MOV.U32 R49, RZ, RZ, R46 ;  /* 0x000000ffff311224 */ /* 0x000fe200078e002e */
[----:B------:R0:W-:Y:S01]  /*3e670*/  STL [R1+0x10bc], R46 ;  /* 0x0010bc2e01007387 */ /* 0x0001e20000100800 */
[----:B------:R-:W-:-:S03]  /*3e680*/  PRMT R65, RZ, 0x7610, R65 ;  /* 0x00007610ff417816 */ /* 0x000fc60000000041 */
[----:B------:R1:W-:Y:S04]  /*3e690*/  STL [R1+0x10c4], R53 ;  /* 0x0010c43501007387 */ /* 0x0003e80000100800 */
[----:B------:R1:W2:Y:S01]  /*3e6a0*/  @P1 LDG.E.U8 R66, desc[UR6][R48.64] ;  /* 0x0000000630421981 */ /* 0x0002a2000c1e1100 */
[----:B------:R-:W-:Y:S01]  /*3e6b0*/  IMAD.X R47, R47, 0x1, R39, P4 ;  /* 0x000000012f2f7824 */ /* 0x000fe200020e0627 */
[----:B------:R-:W-:Y:S02]  /*3e6c0*/  PRMT R64, RZ, 0x7610, R64 ;  /* 0x00007610ff407816 */ /* 0x000fe40000000040 */
[----:B0-----:R-:W-:Y:S01]  /*3e6d0*/  SHF.R.S32.HI R46, RZ, 0x1f, R44 ;  /* 0x0000001fff2e7819 */ /* 0x001fe2000001142c */
[----:B-1----:R-:W-:Y:S02]  /*3e6e0*/  @P2 IMAD.MOV.U32 R49, RZ, RZ, R53 ;  /* 0x000000ffff312224 */ /* 0x002fe400078e0035 */
[----:B------:R-:W-:Y:S01]  /*3e6f0*/  @P2 IMAD.MOV.U32 R48, RZ, RZ, R51 ;  /* 0x000000ffff302224 */ /* 0x000fe200078e0033 */
[----:B------:R-:W0:Y:S01]  /*3e700*/  LDC R53, c[0x0][0x3b0] ;  /* 0x0000ec00ff357b82 */ /* 0x000e220000000800 */
[----:B------:R-:W-:Y:S01]  /*3e710*/  IADD3 R51, P5, PT, R44, R42, RZ ;  /* 0x0000002a2c337210 */ /* 0x000fe20007fbe0ff */
[----:B------:R1:W-:Y:S04]  /*3e720*/  STL [R1+0x10d0], R43 ;  /* 0x0010d02b01007387 */ /* 0x0003e80000100800 */
[----:B------:R1:W2:Y:S04]  /*3e730*/  @P2 LDG.E.U8 R65, desc[UR6][R48.64] ;  /* 0x0000000630412981 */ /* 0x0002a8000c1e1100 */
[----:B------:R-:W-:Y:S01]  /*3e740*/  STL [R1+0x10d8], R51 ;  /* 0x0010d83301007387 */ /* 0x000fe20000100800 */
[----:B------:R-:W-:-:S03]  /*3e750*/  IMAD.X R52, R46, 0x1, R40, P5 ;  /* 0x000000012e347824 */ /* 0x000fc600028e0628 */
[----:B------:R3:W-:Y:S01]  /*3e760*/  STL [R1+0x10cc], R47 ;  /* 0x0010cc2f01007387 */ /* 0x0007e20000100800 */
[----:B-1----:R-:W-:Y:S02]  /*3e770*/  @P1 IMAD.MOV.U32 R48, RZ, RZ, R43 ;  /* 0x000000ffff301224 */ /* 0x002fe400078e002b */
[----:B------:R-:W-:Y:S02]  /*3e780*/  @P1 IMAD.MOV.U32 R49, RZ, RZ, R47 ;  /* 0x000000ffff311224 */ /* 0x000fe400078e002f */
[----:B------:R-:W-:Y:S01]  /*3e790*/  IMAD R43, R15, R50, RZ ;  /* 0x000000320f2b7224 */ /* 0x000fe200078e02ff */
[----:B------:R1:W-:Y:S04]  /*3e7a0*/  STL [R1+0x10d4], R52 ;  /* 0x0010d43401007387 */ /* 0x0003e80000100800 */
[----:B------:R1:W2:Y:S01]  /*3e7b0*/  @P1 LDG.E.U8 R64, desc[UR6][R48.64] ;  /* 0x0000000630401981 */ /* 0x0002a2000c1e1100 */
[----:B---3--:R-:W-:-:S03]  /*3e7c0*/  IADD3 R47, P4, PT, R44, R41, RZ ;  /* 0x000000292c2f7210 */ /* 0x008fc60007f9e0ff */
[----:B------:R-:W3:Y:S01]  /*3e7d0*/  LDL.LU R15, [R1+0x3020] ;  /* 0x00302000010f7983 */ /* 0x000ee20000300800 */
[----:B------:R-:W-:Y:S02]  /*3e7e0*/  SHF.R.S32.HI R44, RZ, 0x1f, R43 ;  /* 0x0000001fff2c7819 */ /* 0x000fe4000001142b */
[C---:B------:R-:W-:Y:S01]  /*3e7f0*/  IADD3 R50, P6, PT, R43.reuse, R41, RZ ;  /* 0x000000292b327210 */ /* 0x040fe20007fde0ff */
[----:B------:R-:W-:Y:S02]  /*3e800*/  IMAD.X R46, R46, 0x1, R39, P4 ;  /* 0x000000012e2e7824 */ /* 0x000fe400020e0627 */
[----:B-1----:R-:W-:Y:S01]  /*3e810*/  @P2 IMAD.MOV.U32 R49, RZ, RZ, R52 ;  /* 0x000000ffff312224 */ /* 0x002fe200078e0034 */
[----:B------:R-:W-:Y:S01]  /*3e820*/  IADD3 R52, P5, PT, R43, R42, RZ ;  /* 0x0000002a2b347210 */ /* 0x000fe20007fbe0ff */
[----:B------:R-:W-:Y:S01]  /*3e830*/  @P2 IMAD.MOV.U32 R48, RZ, RZ, R51 ;  /* 0x000000ffff302224 */ /* 0x000fe200078e0033 */
[----:B------:R1:W-:Y:S01]  /*3e840*/  STL [R1+0x10e0], R47 ;  /* 0x0010e02f01007387 */ /* 0x0003e20000100800 */
[----:B------:R-:W-:-:S02]  /*3e850*/  IMAD.X R51, R44, 0x1, R39, P6 ;  /* 0x000000012c337824 */ /* 0x000fc400030e0627 */
[----:B------:R-:W-:Y:S01]  /*3e860*/  IMAD.X R106, R44, 0x1, R40, P5 ;  /* 0x000000012c6a7824 */ /* 0x000fe200028e0628 */
[----:B------:R-:W-:Y:S04]  /*3e870*/  STL [R1+0x10e8], R52 ;  /* 0x0010e83401007387 */ /* 0x000fe80000100800 */
[----:B------:R1:W-:Y:S04]  /*3e880*/  STL [R1+0x10dc], R46 ;  /* 0x0010dc2e01007387 */ /* 0x0003e80000100800 */
[----:B------:R1:W-:Y:S01]  /*3e890*/  STL [R1+0x10f0], R50 ;  /* 0x0010f03201007387 */ /* 0x0003e20000100800 */
[----:B0-----:R-:W-:-:S03]  /*3e8a0*/  IMAD R43, R14, R53, RZ ;  /* 0x000000350e2b7224 */ /* 0x001fc600078e02ff */
[----:B------:R-:W-:Y:S04]  /*3e8b0*/  STL [R1+0x10e4], R106 ;  /* 0x0010e46a01007387 */ /* 0x000fe80000100800 */
[----:B------:R0:W-:Y:S04]  /*3e8c0*/  STL [R1+0x10ec], R51 ;  /* 0x0010ec3301007387 */ /* 0x0001e80000100800 */
[----:B------:R-:W2:Y:S01]  /*3e8d0*/  LDL.LU R14, [R1+0x301c] ;  /* 0x00301c00010e7983 */ /* 0x000ea20000300800 */
[----:B------:R-:W-:-:S03]  /*3e8e0*/  IMAD R44, R17, R53, RZ ;  /* 0x00000035112c7224 */ /* 0x000fc600078e02ff */
[----:B------:R-:W2:Y:S01]  /*3e8f0*/  LDL.LU R17, [R1+0x3018] ;  /* 0x0030180001117983 */ /* 0x000ea20000300800 */
[-C--:B-1----:R-:W-:Y:S02]  /*3e900*/  @P1 LOP3.LUT R47, R47, R46.reuse, RZ, 0x3c, !PT ;  /* 0x0000002e2f2f1212 */ /* 0x082fe400078e3cff */
[----:B------:R-:W-:Y:S02]  /*3e910*/  PRMT R62, RZ, 0x7610, R62 ;  /* 0x00007610ff3e7816 */ /* 0x000fe4000000003e */
[----:B------:R-:W-:-:S04]  /*3e920*/  @P1 LOP3.LUT R46, R47, R46, RZ, 0x3c, !PT ;  /* 0x0000002e2f2e1212 */ /* 0x000fc800078e3cff */
[----:B------:R-:W-:Y:S02]  /*3e930*/  @P1 LOP3.LUT R47, R47, R46, RZ, 0x3c, !PT ;  /* 0x0000002e2f2f1212 */ /* 0x000fe400078e3cff */
[----:B------:R-:W-:-:S03]  /*3e940*/  PRMT R61, RZ, 0x7610, R61 ;  /* 0x00007610ff3d7816 */ /* 0x000fc6000000003d */
[----:B------:R1:W2:Y:S01]  /*3e950*/  @P1 LDG.E.U8 R62, desc[UR6][R46.64] ;  /* 0x000000062e3e1981 */ /* 0x0002a2000c1e1100 */
[----:B------:R-:W-:Y:S02]  /*3e960*/  IADD3 R112, P4, PT, R45, R41, RZ ;  /* 0x000000292d707210 */ /* 0x000fe40007f9e0ff */
[----:B------:R-:W-:Y:S02]  /*3e970*/  PRMT R60, RZ, 0x7610, R60 ;  /* 0x00007610ff3c7816 */ /* 0x000fe4000000003c */
[----:B------:R-:W-:Y:S02]  /*3e980*/  SHF.R.S32.HI R45, RZ, 0x1f, R43 ;  /* 0x0000001fff2d7819 */ /* 0x000fe4000001142b */
[----:B------:R-:W-:Y:S01]  /*3e990*/  IADD3 R139, P5, PT, R43, R42, RZ ;  /* 0x0000002a2b8b7210 */ /* 0x000fe20007fbe0ff */
[----:B-1----:R-:W-:Y:S02]  /*3e9a0*/  @P2 IMAD.MOV.U32 R46, RZ, RZ, R52 ;  /* 0x000000ffff2e2224 */ /* 0x002fe400078e0034 */
[----:B------:R-:W-:-:S05]  /*3e9b0*/  @P2 IMAD.MOV.U32 R47, RZ, RZ, R106 ;  /* 0x000000ffff2f2224 */ /* 0x000fca00078e006a */
[----:B------:R1:W2:Y:S01]  /*3e9c0*/  @P2 LDG.E.U8 R61, desc[UR6][R46.64] ;  /* 0x000000062e3d2981 */ /* 0x0002a2000c1e1100 */
[-C--:B------:R-:W-:Y:S01]  /*3e9d0*/  IADD3 R133, P6, PT, R43, R41.reuse, RZ ;  /* 0x000000292b857210 */ /* 0x080fe20007fde0ff */
[----:B------:R-:W-:Y:S01]  /*3e9e0*/  IMAD.X R140, R45, 0x1, R40, P5 ;  /* 0x000000012d8c7824 */ /* 0x000fe200028e0628 */
[----:B------:R-:W-:Y:S02]  /*3e9f0*/  PRMT R63, RZ, 0x7610, R63 ;  /* 0x00007610ff3f7816 */ /* 0x000fe4000000003f */
[----:B------:R-:W-:Y:S02]  /*3ea00*/  SHF.R.S32.HI R43, RZ, 0x1f, R44 ;  /* 0x0000001fff2b7819 */ /* 0x000fe4000001142c */
[----:B------:R-:W-:Y:S01]  /*3ea10*/  IADD3 R116, P5, PT, R44, R41, RZ ;  /* 0x000000292c747210 */ /* 0x000fe20007fbe0ff */
[----:B-1----:R-:W-:Y:S02]  /*3ea20*/  @P1 IMAD.MOV.U32 R46, RZ, RZ, R50 ;  /* 0x000000ffff2e1224 */ /* 0x002fe400078e0032 */
[----:B------:R-:W-:-:S02]  /*3ea30*/  @P1 IMAD.MOV.U32 R47, RZ, RZ, R51 ;  /* 0x000000ffff2f1224 */ /* 0x000fc400078e0033 */
[--C-:B------:R-:W-:Y:S02]  /*3ea40*/  IMAD.X R113, R54, 0x1, R39.reuse, P4 ;  /* 0x0000000136717824 */ /* 0x100fe400020e0627 */
[--C-:B------:R-:W-:Y:S01]  /*3ea50*/  IMAD.X R134, R45, 0x1, R39.reuse, P6 ;  /* 0x000000012d867824 */ /* 0x100fe200030e0627 */
[----:B------:R-:W2:Y:S04]  /*3ea60*/  @P2 LDG.E.U8 R63, desc[UR6][R48.64] ;  /* 0x00000006303f2981 */ /* 0x000ea8000c1e1100 */
[----:B------:R1:W2:Y:S01]  /*3ea70*/  @P1 LDG.E.U8 R60, desc[UR6][R46.64] ;  /* 0x000000062e3c1981 */ /* 0x0002a2000c1e1100 */
[----:B------:R-:W-:Y:S01]  /*3ea80*/  IADD3 R122, P4, PT, R44, R42, RZ ;  /* 0x0000002a2c7a7210 */ /* 0x000fe20007f9e0ff */
[----:B------:R-:W-:Y:S02]  /*3ea90*/  IMAD.X R117, R43, 0x1, R39, P5 ;  /* 0x000000012b757824 */ /* 0x000fe400028e0627 */
[----:B-1----:R-:W-:-:S02]  /*3eaa0*/  IMAD R46, R30, R53, RZ ;  /* 0x000000351e2e7224 */ /* 0x002fc400078e02ff */
[-C--:B------:R-:W-:Y:S02]  /*3eab0*/  IMAD R47, R31, R53.reuse, RZ ;  /* 0x000000351f2f7224 */ /* 0x080fe400078e02ff */
[-C--:B------:R-:W-:Y:S02]  /*3eac0*/  IMAD R48, R28, R53.reuse, RZ ;  /* 0x000000351c307224 */ /* 0x080fe400078e02ff */
[----:B------:R-:W-:Y:S02]  /*3ead0*/  IMAD.X R123, R43, 0x1, R40, P4 ;  /* 0x000000012b7b7824 */ /* 0x000fe400020e0628 */
[----:B------:R-:W-:Y:S01]  /*3eae0*/  IMAD R49, R71, R53, RZ ;  /* 0x0000003547317224 */ /* 0x000fe200078e02ff */
[----:B------:R-:W-:Y:S02]  /*3eaf0*/  SHF.R.S32.HI R44, RZ, 0x1f, R46 ;  /* 0x0000001fff2c7819 */ /* 0x000fe4000001142e */
[----:B------:R-:W-:Y:S02]  /*3eb00*/  IADD3 R147, P6, PT, R46, R42, RZ ;  /* 0x0000002a2e937210 */ /* 0x000fe40007fde0ff */
[----:B------:R-:W-:-:S02]  /*3eb10*/  SHF.R.S32.HI R45, RZ, 0x1f, R47 ;  /* 0x0000001fff2d7819 */ /* 0x000fc4000001142f */
[C---:B------:R-:W-:Y:S02]  /*3eb20*/  IADD3 R143, P5, PT, R47.reuse, R42, RZ ;  /* 0x0000002a2f8f7210 */ /* 0x040fe40007fbe0ff */
[-C--:B------:R-:W-:Y:S02]  /*3eb30*/  IADD3 R145, P4, PT, R46, R41.reuse, RZ ;  /* 0x000000292e917210 */ /* 0x080fe40007f9e0ff */
[----:B------:R-:W-:Y:S01]  /*3eb40*/  SHF.R.S32.HI R43, RZ, 0x1f, R48 ;  /* 0x0000001fff2b7819 */ /* 0x000fe20000011430 */
[--C-:B------:R-:W-:Y:S01]  /*3eb50*/  IMAD.X R148, R44, 0x1, R40.reuse, P6 ;  /* 0x000000012c947824 */ /* 0x100fe200030e0628 */
[-C--:B------:R-:W-:Y:S01]  /*3eb60*/  IADD3 R141, P6, PT, R47, R41.reuse, RZ ;  /* 0x000000292f8d7210 */ /* 0x080fe20007fde0ff */
[----:B------:R-:W-:Y:S01]  /*3eb70*/  IMAD.X R144, R45, 0x1, R40, P5 ;  /* 0x000000012d907824 */ /* 0x000fe200028e0628 */
[----:B------:R-:W-:Y:S01]  /*3eb80*/  IADD3 R135, P5, PT, R48, R41, RZ ;  /* 0x0000002930877210 */ /* 0x000fe20007fbe0ff */
[----:B------:R-:W-:Y:S02]  /*3eb90*/  IMAD R50, R59, R53, RZ ;  /* 0x000000353b327224 */ /* 0x000fe400078e02ff */
[----:B------:R-:W-:-:S02]  /*3eba0*/  IMAD.X R146, R44, 0x1, R39, P4 ;  /* 0x000000012c927824 */ /* 0x000fc400020e0627 */
[--C-:B------:R-:W-:Y:S01]  /*3ebb0*/  IMAD.X R142, R45, 0x1, R39.reuse, P6 ;  /* 0x000000012d8e7824 */ /* 0x100fe200030e0627 */
[-C--:B------:R-:W-:Y:S01]  /*3ebc0*/  IADD3 R137, P4, PT, R48, R42.reuse, RZ ;  /* 0x0000002a30897210 */ /* 0x080fe20007f9e0ff */
[----:B------:R-:W-:Y:S01]  /*3ebd0*/  IMAD.X R136, R43, 0x1, R39, P5 ;  /* 0x000000012b887824 */ /* 0x000fe200028e0627 */
[----:B------:R-:W-:Y:S02]  /*3ebe0*/  SHF.R.S32.HI R44, RZ, 0x1f, R49 ;  /* 0x0000001fff2c7819 */ /* 0x000fe40000011431 */
[-C--:B------:R-:W-:Y:S02]  /*3ebf0*/  IADD3 R130, P6, PT, R49, R42.reuse, RZ ;  /* 0x0000002a31827210 */ /* 0x080fe40007fde0ff */
[----:B------:R-:W-:Y:S02]  /*3ec00*/  SHF.R.S32.HI R45, RZ, 0x1f, R50 ;  /* 0x0000001fff2d7819 */ /* 0x000fe40000011432 */
[----:B------:R-:W-:Y:S01]  /*3ec10*/  IADD3 R126, P5, PT, R50, R42, RZ ;  /* 0x0000002a327e7210 */ /* 0x000fe20007fbe0ff */
[----:B0-----:R-:W-:-:S02]  /*3ec20*/  IMAD R51, R58, R53, RZ ;  /* 0x000000353a337224 */ /* 0x001fc400078e02ff */
[--C-:B------:R-:W-:Y:S02]  /*3ec30*/  IMAD.X R138, R43, 0x1, R40.reuse, P4 ;  /* 0x000000012b8a7824 */ /* 0x100fe400020e0628 */
[--C-:B------:R-:W-:Y:S02]  /*3ec40*/  IMAD.X R131, R44, 0x1, R40.reuse, P6 ;  /* 0x000000012c837824 */ /* 0x100fe400030e0628 */
[----:B------:R-:W-:Y:S02]  /*3ec50*/  IMAD R52, R57, R53, RZ ;  /* 0x0000003539347224 */ /* 0x000fe400078e02ff */
[----:B------:R-:W-:Y:S01]  /*3ec60*/  IMAD.X R127, R45, 0x1, R40, P5 ;  /* 0x000000012d7f7824 */ /* 0x000fe200028e0628 */
[-C--:B------:R-:W-:Y:S02]  /*3ec70*/  IADD3 R128, P4, PT, R49, R41.reuse, RZ ;  /* 0x0000002931807210 */ /* 0x080fe40007f9e0ff */
[----:B------:R-:W-:Y:S02]  /*3ec80*/  IADD3 R124, P6, PT, R50, R41, RZ ;  /* 0x00000029327c7210 */ /* 0x000fe40007fde0ff */
[----:B------:R-:W-:-:S02]  /*3ec90*/  SHF.R.S32.HI R43, RZ, 0x1f, R51 ;  /* 0x0000001fff2b7819 */ /* 0x000fc40000011433 */
[----:B------:R-:W-:Y:S01]  /*3eca0*/  IADD3 R118, P5, PT, R51, R41, RZ ;  /* 0x0000002933767210 */ /* 0x000fe20007fbe0ff */
[----:B------:R-:W-:Y:S02]  /*3ecb0*/  IMAD R53, R56, R53, RZ ;  /* 0x0000003538357224 */ /* 0x000fe400078e02ff */
[--C-:B------:R-:W-:Y:S02]  /*3ecc0*/  IMAD.X R129, R44, 0x1, R39.reuse, P4 ;  /* 0x000000012c817824 */ /* 0x100fe400020e0627 */
[--C-:B------:R-:W-:Y:S01]  /*3ecd0*/  IMAD.X R125, R45, 0x1, R39.reuse, P6 ;  /* 0x000000012d7d7824 */ /* 0x100fe200030e0627 */
[-C--:B------:R-:W-:Y:S01]  /*3ece0*/  IADD3 R120, P4, PT, R51, R42.reuse, RZ ;  /* 0x0000002a33787210 */ /* 0x080fe20007f9e0ff */
[----:B------:R-:W-:Y:S01]  /*3ecf0*/  IMAD.X R119, R43, 0x1, R39, P5 ;  /* 0x000000012b777824 */ /* 0x000fe200028e0627 */
[----:B------:R-:W-:Y:S02]  /*3ed00*/  SHF.R.S32.HI R44, RZ, 0x1f, R52 ;  /* 0x0000001fff2c7819 */ /* 0x000fe40000011434 */
[----:B------:R-:W-:-:S02]  /*3ed10*/  IADD3 R106, P6, PT, R52, R42, RZ ;  /* 0x0000002a346a7210 */ /* 0x000fc40007fde0ff */
[----:B------:R-:W-:Y:S02]  /*3ed20*/  IADD3 R110, P5, PT, R53, R42, RZ ;  /* 0x0000002a356e7210 */ /* 0x000fe40007fbe0ff */
[----:B------:R-:W-:Y:S01]  /*3ed30*/  SHF.R.S32.HI R42, RZ, 0x1f, R53 ;  /* 0x0000001fff2a7819 */ /* 0x000fe20000011435 */
[--C-:B------:R-:W-:Y:S01]  /*3ed40*/  IMAD.X R121, R43, 0x1, R40.reuse, P4 ;  /* 0x000000012b797824 */ /* 0x100fe200020e0628 */
[-C--:B------:R-:W-:Y:S01]  /*3ed50*/  IADD3 R114, P4, PT, R52, R41.reuse, RZ ;  /* 0x0000002934727210 */ /* 0x080fe20007f9e0ff */
[--C-:B------:R-:W-:Y:S01]  /*3ed60*/  IMAD.X R107, R44, 0x1, R40.reuse, P6 ;  /* 0x000000012c6b7824 */ /* 0x100fe200030e0628 */
[----:B------:R-:W-:Y:S02]  /*3ed70*/  IADD3 R108, P6, PT, R53, R41, RZ ;  /* 0x00000029356c7210 */ /* 0x000fe40007fde0ff */
[----:B------:R-:W-:Y:S01]  /*3ed80*/  PRMT R59, RZ, 0x7610, R59 ;  /* 0x00007610ff3b7816 */ /* 0x000fe2000000003b */
[----:B------:R-:W-:Y:S02]  /*3ed90*/  IMAD.X R111, R42, 0x1, R40, P5 ;  /* 0x000000012a6f7824 */ /* 0x000fe400028e0628 */
[----:B------:R-:W-:-:S02]  /*3eda0*/  @P2 IMAD.MOV.U32 R40, RZ, RZ, R147 ;  /* 0x000000ffff282224 */ /* 0x000fc400078e0093 */
[----:B------:R-:W-:Y:S01]  /*3edb0*/  @P2 IMAD.MOV.U32 R41, RZ, RZ, R148 ;  /* 0x000000ffff292224 */ /* 0x000fe200078e0094 */
[----:B------:R-:W-:Y:S01]  /*3edc0*/  PRMT R53, RZ, 0x7610, R53 ;  /* 0x00007610ff357816 */ /* 0x000fe20000000035 */
[----:B------:R-:W5:Y:S04]  /*3edd0*/  LDL.LU R30, [R1+0x3014] ;  /* 0x00301400011e7983 */ /* 0x000f680000300800 */
[----:B------:R0:W2:Y:S01]  /*3ede0*/  @P2 LDG.E.U8 R59, desc[UR6][R40.64] ;  /* 0x00000006283b2981 */ /* 0x0000a2000c1e1100 */
[----:B------:R-:W-:Y:S02]  /*3edf0*/  PRMT R52, RZ, 0x7610, R52 ;  /* 0x00007610ff347816 */ /* 0x000fe40000000034 */
[----:B------:R-:W-:Y:S02]  /*3ee00*/  PRMT R51, RZ, 0x7610, R51 ;  /* 0x00007610ff337816 */ /* 0x000fe40000000033 */
[----:B------:R-:W-:-:S02]  /*3ee10*/  PRMT R57, RZ, 0x7610, R57 ;  /* 0x00007610ff397816 */ /* 0x000fc40000000039 */
[----:B------:R-:W-:Y:S02]  /*3ee20*/  PRMT R50, RZ, 0x7610, R50 ;  /* 0x00007610ff327816 */ /* 0x000fe40000000032 */
[----:B------:R-:W-:Y:S02]  /*3ee30*/  PRMT R49, RZ, 0x7610, R49 ;  /* 0x00007610ff317816 */ /* 0x000fe40000000031 */
[----:B------:R-:W-:Y:S02]  /*3ee40*/  PRMT R56, RZ, 0x7610, R56 ;  /* 0x00007610ff387816 */ /* 0x000fe40000000038 */
[----:B------:R-:W-:Y:S02]  /*3ee50*/  PRMT R48, RZ, 0x7610, R48 ;  /* 0x00007610ff307816 */ /* 0x000fe40000000030 */
[----:B------:R-:W-:Y:S01]  /*3ee60*/  PRMT R47, RZ, 0x7610, R47 ;  /* 0x00007610ff2f7816 */ /* 0x000fe2000000002f */
[----:B------:R-:W5:Y:S01]  /*3ee70*/  LDL.LU R31, [R1+0x3010] ;  /* 0x00301000011f7983 */ /* 0x000f620000300800 */
[----:B0-----:R-:W-:-:S02]  /*3ee80*/  @P1 IMAD.MOV.U32 R40, RZ, RZ, R145 ;  /* 0x000000ffff281224 */ /* 0x001fc400078e0091 */
[----:B------:R-:W-:Y:S01]  /*3ee90*/  @P1 IMAD.MOV.U32 R41, RZ, RZ, R146 ;  /* 0x000000ffff291224 */ /* 0x000fe200078e0092 */
[----:B------:R-:W5:Y:S04]  /*3eea0*/  LDL.LU R28, [R1+0x300c] ;  /* 0x00300c00011c7983 */ /* 0x000f680000300800 */
[----:B------:R0:W2:Y:S02]  /*3eeb0*/  @P1 LDG.E.U8 R53, desc[UR6][R40.64] ;  /* 0x0000000628351981 */ /* 0x0000a4000c1e1100 */
[----:B0-----:R-:W-:Y:S02]  /*3eec0*/  @P2 IMAD.MOV.U32 R40, RZ, RZ, R143 ;  /* 0x000000ffff282224 */ /* 0x001fe400078e008f */
[----:B------:R-:W-:-:S05]  /*3eed0*/  @P2 IMAD.MOV.U32 R41, RZ, RZ, R144 ;  /* 0x000000ffff292224 */ /* 0x000fca00078e0090 */
        /* <DEDUP_REMOVED lines=15> */
[----:B------:R0:W3:Y:S02]  /*3efd0*/  @P1 LDG.E.U8 R56, desc[UR6][R40.64] ;  /* 0x0000000628381981 */ /* 0x0000e4000c1e1100 */
[----:B0-----:R-:W-:Y:S02]  /*3efe0*/  @P2 IMAD.MOV.U32 R40, RZ, RZ, R130 ;  /* 0x000000ffff282224 */ /* 0x001fe400078e0082 */
[----:B------:R-:W-:-:S05]  /*3eff0*/  @P2 IMAD.MOV.U32 R41, RZ, RZ, R131 ;  /* 0x000000ffff292224 */ /* 0x000fca00078e0083 */
[----:B------:R0:W3:Y:S04]  /*3f000*/  @P2 LDG.E.U8 R48, desc[UR6][R40.64] ;  /* 0x0000000628302981 */ /* 0x0000e8000c1e1100 */
[----:B------:R-:W-:Y:S01]  /*3f010*/  STL [R1+0x1090], R112 ;  /* 0x0010907001007387 */ /* 0x000fe20000100800 */
[----:B------:R-:W-:-:S03]  /*3f020*/  PRMT R46, RZ, 0x7610, R46 ;  /* 0x00007610ff2e7816 */ /* 0x000fc6000000002e */
[----:B------:R-:W-:Y:S01]  /*3f030*/  STL [R1+0x10f8], R139 ;  /* 0x0010f88b01007387 */ /* 0x000fe20000100800 */
[----:B0-----:R-:W-:Y:S02]  /*3f040*/  @P1 IMAD.MOV.U32 R40, RZ, RZ, R128 ;  /* 0x000000ffff281224 */ /* 0x001fe400078e0080 */
[----:B------:R-:W-:Y:S01]  /*3f050*/  @P1 IMAD.MOV.U32 R41, RZ, RZ, R129 ;  /* 0x000000ffff291224 */ /* 0x000fe200078e0081 */
[----:B------:R-:W-:Y:S04]  /*3f060*/  STL [R1+0x1100], R133 ;  /* 0x0011008501007387 */ /* 0x000fe80000100800 */
[----:B------:R-:W-:Y:S04]  /*3f070*/  STL [R1+0x108c], R113 ;  /* 0x00108c7101007387 */ /* 0x000fe80000100800 */
[----:B------:R0:W3:Y:S04]  /*3f080*/  @P1 LDG.E.U8 R47, desc[UR6][R40.64] ;  /* 0x00000006282f1981 */ /* 0x0000e8000c1e1100 */
[----:B------:R-:W-:Y:S04]  /*3f090*/  STL [R1+0x1108], R122 ;  /* 0x0011087a01007387 */ /* 0x000fe80000100800 */
[----:B------:R-:W-:Y:S04]  /*3f0a0*/  STL [R1+0x10f4], R140 ;  /* 0x0010f48c01007387 */ /* 0x000fe80000100800 */
[----:B------:R-:W-:Y:S01]  /*3f0b0*/  STL [R1+0x1110], R116 ;  /* 0x0011107401007387 */ /* 0x000fe20000100800 */
[----:B------:R-:W-:Y:S01]  /*3f0c0*/  PRMT R45, RZ, 0x7610, R45 ;  /* 0x00007610ff2d7816 */ /* 0x000fe2000000002d */
[----:B0-----:R-:W-:-:S02]  /*3f0d0*/  @P2 IMAD.MOV.U32 R40, RZ, RZ, R126 ;  /* 0x000000ffff282224 */ /* 0x001fc400078e007e */
[----:B------:R-:W-:Y:S01]  /*3f0e0*/  @P2 IMAD.MOV.U32 R41, RZ, RZ, R127 ;  /* 0x000000ffff292224 */ /* 0x000fe200078e007f */
[----:B------:R-:W-:Y:S04]  /*3f0f0*/  STL [R1+0x10fc], R134 ;  /* 0x0010fc8601007387 */ /* 0x000fe80000100800 */
[----:B------:R-:W-:Y:S04]  /*3f100*/  STL [R1+0x1118], R147 ;  /* 0x0011189301007387 */ /* 0x000fe80000100800 */
[----:B------:R0:W3:Y:S04]  /*3f110*/  @P2 LDG.E.U8 R46, desc[UR6][R40.64] ;  /* 0x00000006282e2981 */ /* 0x0000e8000c1e1100 */
[----:B------:R-:W-:Y:S04]  /*3f120*/  STL [R1+0x1104], R123 ;  /* 0x0011047b01007387 */ /* 0x000fe80000100800 */
        /* <DEDUP_REMOVED lines=11> */
[----:B------:R-:W-:Y:S01]  /*3f1e0*/  STL [R1+0x1124], R144 ;  /* 0x0011249001007387 */ /* 0x000fe20000100800 */
[----:B------:R-:W-:-:S03]  /*3f1f0*/  IMAD.X R115, R44, 0x1, R39, P4 ;  /* 0x000000012c737824 */ /* 0x000fc600020e0627 */
[----:B------:R-:W-:Y:S01]  /*3f200*/  STL [R1+0x1140], R135 ;  /* 0x0011408701007387 */ /* 0x000fe20000100800 */
[----:B0-----:R-:W-:Y:S02]  /*3f210*/  @P2 IMAD.MOV.U32 R40, RZ, RZ, R122 ;  /* 0x000000ffff282224 */ /* 0x001fe400078e007a */
[----:B------:R-:W-:Y:S01]  /*3f220*/  @P2 IMAD.MOV.U32 R41, RZ, RZ, R123 ;  /* 0x000000ffff292224 */ /* 0x000fe200078e007b */
[----:B------:R-:W-:Y:S01]  /*3f230*/  PRMT R44, RZ, 0x7610, R44 ;  /* 0x00007610ff2c7816 */ /* 0x000fe2000000002c */
[----:B------:R-:W-:Y:S04]  /*3f240*/  STL [R1+0x112c], R142 ;  /* 0x00112c8e01007387 */ /* 0x000fe80000100800 */
[----:B------:R0:W4:Y:S04]  /*3f250*/  @P2 LDG.E.U8 R55, desc[UR6][R40.64] ;  /* 0x0000000628372981 */ /* 0x000128000c1e1100 */
[----:B------:R-:W-:Y:S04]  /*3f260*/  STL [R1+0x1148], R130 ;  /* 0x0011488201007387 */ /* 0x000fe80000100800 */
[----:B------:R-:W-:Y:S04]  /*3f270*/  STL [R1+0x1134], R138 ;  /* 0x0011348a01007387 */ /* 0x000fe80000100800 */
[----:B------:R-:W-:Y:S04]  /*3f280*/  STL [R1+0x1150], R128 ;  /* 0x0011508001007387 */ /* 0x000fe80000100800 */
[----:B------:R-:W-:Y:S04]  /*3f290*/  STL [R1+0x113c], R136 ;  /* 0x00113c8801007387 */ /* 0x000fe80000100800 */
[----:B------:R-:W-:Y:S01]  /*3f2a0*/  STL [R1+0x1158], R126 ;  /* 0x0011587e01007387 */ /* 0x000fe20000100800 */
[----:B0-----:R-:W-:-:S02]  /*3f2b0*/  @P2 IMAD.MOV.U32 R40, RZ, RZ, R120 ;  /* 0x000000ffff282224 */ /* 0x001fc400078e0078 */
        /* <DEDUP_REMOVED lines=10> */
[----:B------:R-:W-:Y:S02]  /*3f360*/  @P1 IMAD.MOV.U32 R41, RZ, RZ, R119 ;  /* 0x000000ffff291224 */ /* 0x000fe400078e0077 */
[----:B------:R-:W-:Y:S01]  /*3f370*/  IMAD.X R109, R42, 0x1, R39, P6 ;  /* 0x000000012a6d7824 */ /* 0x000fe200030e0627 */
[----:B------:R-:W-:Y:S01]  /*3f380*/  PRMT R54, RZ, 0x7610, R54 ;  /* 0x00007610ff367816 */ /* 0x000fe20000000036 */
[----:B------:R-:W-:Y:S04]  /*3f390*/  STL [R1+0x115c], R125 ;  /* 0x00115c7d01007387 */ /* 0x000fe80000100800 */
[----:B------:R0:W4:Y:S01]  /*3f3a0*/  @P1 LDG.E.U8 R43, desc[UR6][R40.64] ;  /* 0x00000006282b1981 */ /* 0x000122000c1e1100 */
[----:B------:R-:W-:-:S03]  /*3f3b0*/  PRMT R42, RZ, 0x7610, R42 ;  /* 0x00007610ff2a7816 */ /* 0x000fc6000000002a */
[----:B------:R1:W-:Y:S04]  /*3f3c0*/  STL [R1+0x1174], R106 ;  /* 0x0011746a01007387 */ /* 0x0003e80000100800 */
[----:B------:R-:W-:Y:S04]  /*3f3d0*/  STL [R1+0x1164], R121 ;  /* 0x0011647901007387 */ /* 0x000fe80000100800 */
[----:B------:R-:W-:Y:S04]  /*3f3e0*/  STL [R1+0x116c], R119 ;  /* 0x00116c7701007387 */ /* 0x000fe80000100800 */
[----:B------:R-:W-:Y:S01]  /*3f3f0*/  STL [R1+0x1178], R114 ;  /* 0x0011787201007387 */ /* 0x000fe20000100800 */
[----:B0-----:R-:W-:-:S02]  /*3f400*/  @P1 IMAD.MOV.U32 R40, RZ, RZ, R116 ;  /* 0x000000ffff281224 */ /* 0x001fc400078e0074 */
[----:B------:R-:W-:Y:S01]  /*3f410*/  @P1 IMAD.MOV.U32 R41, RZ, RZ, R117 ;  /* 0x000000ffff291224 */ /* 0x000fe200078e0075 */
[----:B------:R-:W-:Y:S04]  /*3f420*/  STL [R1+0xf2c], R110 ;  /* 0x000f2c6e01007387 */ /* 0x000fe80000100800 */
[----:B------:R0:W-:Y:S04]  /*3f430*/  STL [R1+0xf18], R107 ;  /* 0x000f186b01007387 */ /* 0x0001e80000100800 */
[----:B------:R1:W4:Y:S04]  /*3f440*/  @P2 LDG.E.U8 R42, desc[UR6][R106.64] ;  /* 0x000000066a2a2981 */ /* 0x000328000c1e1100 */
[----:B------:R0:W4:Y:S01]  /*3f450*/  @P1 LDG.E.U8 R54, desc[UR6][R40.64] ;  /* 0x0000000628361981 */ /* 0x000122000c1e1100 */
[----:B------:R-:W-:Y:S01]  /*3f460*/  PRMT R58, RZ, 0x7610, R58 ;  /* 0x00007610ff3a7816 */ /* 0x000fe2000000003a */
[----:B-1----:R-:W-:Y:S01]  /*3f470*/  @P1 IMAD.MOV.U32 R106, RZ, RZ, R114 ;  /* 0x000000ffff6a1224 */ /* 0x002fe200078e0072 */
[----:B0-----:R-:W-:Y:S01]  /*3f480*/  PRMT R41, RZ, 0x7610, R41 ;  /* 0x00007610ff297816 */ /* 0x001fe20000000029 */
[----:B------:R-:W-:-:S05]  /*3f490*/  @P1 IMAD.MOV.U32 R107, RZ, RZ, R115 ;  /* 0x000000ffff6b1224 */ /* 0x000fca00078e0073 */
[----:B------:R0:W4:Y:S01]  /*3f4a0*/  @P1 LDG.E.U8 R41, desc[UR6][R106.64] ;  /* 0x000000066a291981 */ /* 0x000122000c1e1100 */
[----:B------:R-:W-:Y:S01]  /*3f4b0*/  PRMT R40, RZ, 0x7610, R40 ;  /* 0x00007610ff287816 */ /* 0x000fe20000000028 */
[----:B0-----:R-:W-:Y:S02]  /*3f4c0*/  @P1 IMAD.MOV.U32 R106, RZ, RZ, R112 ;  /* 0x000000ffff6a1224 */ /* 0x001fe400078e0070 */
[----:B------:R-:W-:-:S05]  /*3f4d0*/  @P1 IMAD.MOV.U32 R107, RZ, RZ, R113 ;  /* 0x000000ffff6b1224 */ /* 0x000fca00078e0071 */
[----:B------:R0:W4:Y:S01]  /*3f4e0*/  @P1 LDG.E.U8 R58, desc[UR6][R106.64] ;  /* 0x000000066a3a1981 */ /* 0x000122000c1e1100 */
[----:B------:R-:W-:Y:S01]  /*3f4f0*/  PRMT R39, RZ, 0x7610, R39 ;  /* 0x00007610ff277816 */ /* 0x000fe20000000027 */
[----:B0-----:R-:W-:Y:S02]  /*3f500*/  @P2 IMAD.MOV.U32 R106, RZ, RZ, R110 ;  /* 0x000000ffff6a2224 */ /* 0x001fe400078e006e */
[----:B------:R-:W-:-:S05]  /*3f510*/  @P2 IMAD.MOV.U32 R107, RZ, RZ, R111 ;  /* 0x000000ffff6b2224 */ /* 0x000fca00078e006f */
[----:B------:R0:W4:Y:S02]  /*3f520*/  @P2 LDG.E.U8 R40, desc[UR6][R106.64] ;  /* 0x000000066a282981 */ /* 0x000124000c1e1100 */
[----:B0-----:R-:W-:Y:S02]  /*3f530*/  @P1 IMAD.MOV.U32 R106, RZ, RZ, R108 ;  /* 0x000000ffff6a1224 */ /* 0x001fe400078e006c */
[----:B------:R-:W-:-:S05]  /*3f540*/  @P1 IMAD.MOV.U32 R107, RZ, RZ, R109 ;  /* 0x000000ffff6b1224 */ /* 0x000fca00078e006d */
[----:B------:R-:W4:Y:S04]  /*3f550*/  @P1 LDG.E.U8 R39, desc[UR6][R106.64] ;  /* 0x000000066a271981 */ /* 0x000f28000c1e1100 */
[----:B------:R-:W-:Y:S04]  /*3f560*/  STL [R1+0xf28], R108 ;  /* 0x000f286c01007387 */ /* 0x000fe80000100800 */
[----:B------:R-:W-:Y:S04]  /*3f570*/  STL [R1+0xf1c], R115 ;  /* 0x000f1c7301007387 */ /* 0x000fe80000100800 */
[----:B------:R-:W-:Y:S04]  /*3f580*/  STL [R1+0xf20], R111 ;  /* 0x000f206f01007387 */ /* 0x000fe80000100800 */
[----:B------:R-:W-:Y:S04]  /*3f590*/  STL [R1+0xf24], R109 ;  /* 0x000f246d01007387 */ /* 0x000fe80000100800 */
[----:B--2---:R0:W-:Y:S04]  /*3f5a0*/  STS.U8 [R38+UR4+0x6f80], R29 ;  /* 0x006f801d26007988 */ /* 0x0041e80008000004 */
[----:B------:R1:W-:Y:S04]  /*3f5b0*/  STS.U8 [R38+UR4+0xef80], R25 ;  /* 0x00ef801926007988 */ /* 0x0003e80008000004 */
[----:B------:R2:W-:Y:S04]  /*3f5c0*/  STS.U8 [R38+UR4+0x16f80], R27 ;  /* 0x016f801b26007988 */ /* 0x0005e80008000004 */
[----:B------:R0:W-:Y:S04]  /*3f5d0*/  STS.U8 [R38+UR4+0x1ef80], R24 ;  /* 0x01ef801826007988 */ /* 0x0001e80008000004 */
[----:B------:R1:W-:Y:S04]  /*3f5e0*/  STS.U8 [R38+UR4+0x7380], R26 ;  /* 0x0073801a26007988 */ /* 0x0003e80008000004 */
[----:B------:R2:W-:Y:S04]  /*3f5f0*/  STS.U8 [R38+UR4+0xf380], R22 ;  /* 0x00f3801626007988 */ /* 0x0005e80008000004 */
[----:B0-----:R0:W5:Y:S04]  /*3f600*/  LDL.LU R29, [R1+0x3008] ;  /* 0x00300800011d7983 */ /* 0x0011680000300800 */
[----:B-1----:R0:W5:Y:S04]  /*3f610*/  LDL.LU R25, [R1+0x3004] ;  /* 0x0030040001197983 */ /* 0x0021680000300800 */
[----:B--2---:R0:W5:Y:S04]  /*3f620*/  LDL.LU R27, [R1+0x3000] ;  /* 0x00300000011b7983 */ /* 0x0041680000300800 */
[----:B------:R0:W5:Y:S04]  /*3f630*/  LDL.LU R24, [R1+0x2ffc] ;  /* 0x002ffc0001187983 */ /* 0x0001680000300800 */
[----:B------:R0:W5:Y:S04]  /*3f640*/  LDL.LU R26, [R1+0x2ff8] ;  /* 0x002ff800011a7983 */ /* 0x0001680000300800 */
[----:B------:R0:W5:Y:S04]  /*3f650*/  LDL.LU R22, [R1+0x2ff4] ;  /* 0x002ff40001167983 */ /* 0x0001680000300800 */
[----:B------:R1:W-:Y:S04]  /*3f660*/  STS.U8 [R38+UR4+0x17380], R23 ;  /* 0x0173801726007988 */ /* 0x0003e80008000004 */
[----:B------:R2:W-:Y:S04]  /*3f670*/  STS.U8 [R38+UR4+0x1f380], R19 ;  /* 0x01f3801326007988 */ /* 0x0005e80008000004 */
[----:B------:R0:W-:Y:S04]  /*3f680*/  STS.U8 [R38+UR4+0x7780], R21 ;  /* 0x0077801526007988 */ /* 0x0001e80008000004 */
[----:B------:R0:W-:Y:S04]  /*3f690*/  STS.U8 [R38+UR4+0xf780], R18 ;  /* 0x00f7801226007988 */ /* 0x0001e80008000004 */
[----:B------:R0:W-:Y:S04]  /*3f6a0*/  STS.U8 [R38+UR4+0x17780], R20 ;  /* 0x0177801426007988 */ /* 0x0001e80008000004 */
[----:B------:R0:W-:Y:S04]  /*3f6b0*/  STS.U8 [R38+UR4+0x1f780], R16 ;  /* 0x01f7801026007988 */ /* 0x0001e80008000004 */
[----:B-1----:R1:W5:Y:S04]  /*3f6c0*/  LDL.LU R23, [R1+0x2ff0] ;  /* 0x002ff00001177983 */ /* 0x0023680000300800 */
[----:B--2---:R1:W5:Y:S04]  /*3f6d0*/  LDL.LU R19, [R1+0x2fec] ;  /* 0x002fec0001137983 */ /* 0x0043680000300800 */
[----:B0-----:R1:W5:Y:S04]  /*3f6e0*/  LDL.LU R21, [R1+0x2fe8] ;  /* 0x002fe80001157983 */ /* 0x0013680000300800 */
[----:B------:R1:W5:Y:S04]  /*3f6f0*/  LDL.LU R18, [R1+0x2fe4] ;  /* 0x002fe40001127983 */ /* 0x0003680000300800 */
[----:B------:R1:W5:Y:S04]  /*3f700*/  LDL.LU R20, [R1+0x2fe0] ;  /* 0x002fe00001147983 */ /* 0x0003680000300800 */
[----:B------:R1:W5:Y:S04]  /*3f710*/  LDL.LU R16, [R1+0x2fdc] ;  /* 0x002fdc0001107983 */ /* 0x0003680000300800 */
[----:B------:R0:W-:Y:S04]  /*3f720*/  STS.U8 [R38+UR4+0x7b80], R17 ;  /* 0x007b801126007988 */ /* 0x0001e80008000004 */
[----:B------:R2:W-:Y:S04]  /*3f730*/  STS.U8 [R38+UR4+0xfb80], R14 ;  /* 0x00fb800e26007988 */ /* 0x0005e80008000004 */
[----:B---3--:R3:W-:Y:S04]  /*3f740*/  STS.U8 [R38+UR4+0x17b80], R15 ;  /* 0x017b800f26007988 */ /* 0x0087e80008000004 */
[----:B------:R0:W-:Y:S04]  /*3f750*/  STS.U8 [R38+UR4+0x1fb80], R11 ;  /* 0x01fb800b26007988 */ /* 0x0001e80008000004 */
[----:B------:R1:W-:Y:S04]  /*3f760*/  STS.U8 [R38+UR4+0x7f80], R13 ;  /* 0x007f800d26007988 */ /* 0x0003e80008000004 */
[----:B------:R1:W-:Y:S04]  /*3f770*/  STS.U8 [R38+UR4+0xff80], R10 ;  /* 0x00ff800a26007988 */ /* 0x0003e80008000004 */
[----:B0-----:R0:W5:Y:S04]  /*3f780*/  LDL.LU R17, [R1+0x2fd8] ;  /* 0x002fd80001117983 */ /* 0x0011680000300800 */
[----:B--2---:R0:W5:Y:S04]  /*3f790*/  LDL.LU R14, [R1+0x2fd4] ;  /* 0x002fd400010e7983 */ /* 0x0041680000300800 */
[----:B---3--:R0:W5:Y:S04]  /*3f7a0*/  LDL.LU R15, [R1+0x2fd0] ;  /* 0x002fd000010f7983 */ /* 0x0081680000300800 */
[----:B------:R0:W5:Y:S04]  /*3f7b0*/  LDL.LU R11, [R1+0x2fcc] ;  /* 0x002fcc00010b7983 */ /* 0x0001680000300800 */
[----:B-1----:R0:W5:Y:S04]  /*3f7c0*/  LDL.LU R13, [R1+0x2fc8] ;  /* 0x002fc800010d7983 */ /* 0x0021680000300800 */
[----:B------:R0:W5:Y:S04]  /*3f7d0*/  LDL.LU R10, [R1+0x2fc4] ;  /* 0x002fc400010a7983 */ /* 0x0001680000300800 */
[----:B------:R1:W-:Y:S04]  /*3f7e0*/  STS.U8 [R38+UR4+0x17f80], R12 ;  /* 0x017f800c26007988 */ /* 0x0003e80008000004 */
[----:B------:R2:W-:Y:S04]  /*3f7f0*/  STS.U8 [R38+UR4+0x1ff80], R70 ;  /* 0x01ff804626007988 */ /* 0x0005e80008000004 */
[----:B-1----:R0:W5:Y:S04]  /*3f800*/  LDL.LU R12, [R1+0x2fc0] ;  /* 0x002fc000010c7983 */ /* 0x0021680000300800 */
[----:B--2---:R0:W5:Y:S01]  /*3f810*/  LDL.LU R70, [R1+0x2fbc] ;  /* 0x002fbc0001467983 */ /* 0x0041620000300800 */
[----:B------:R-:W1:Y:S03]  /*3f820*/  S2R R71, SR_TID.X ;  /* 0x0000000000477919 */ /* 0x000e660000002100 */
[----:B------:R0:W-:Y:S04]  /*3f830*/  STS.U8 [R0+UR4+0x40000], R104 ;  /* 0x0400006800007988 */ /* 0x0001e80008000004 */
        /* <DEDUP_REMOVED lines=28> */
[----:B------:R0:W-:Y:S01]  /*3fa00*/  STS.U8 [R34+UR4+0x41180], R97 ;  /* 0x0411806122007988 */ /* 0x0001e20008000004 */
[----:B-1----:R-:W-:-:S04]  /*3fa10*/  SHF.R.U32.HI R71, RZ, 0x5, R71 ;  /* 0x00000005ff477819 */ /* 0x002fc80000011647 */
[----:B------:R-:W-:-:S04]  /*3fa20*/  ISETP.NE.U32.AND P1, PT, R71, RZ, PT ;  /* 0x000000ff4700720c */ /* 0x000fc80003f25070 */
[C---:B------:R-:W-:Y:S01]  /*3fa30*/  ISETP.LT.OR P4, PT, R105.reuse, 0x100, P1 ;  /* 0x000001006900780c */ /* 0x040fe20000f81670 */
        /* <DEDUP_REMOVED lines=13> */
[----:B----4-:R0:W-:Y:S04]  /*3fb10*/  STS.U8 [R36+UR4+0x40680], R78 ;  /* 0x0406804e24007988 */ /* 0x0101e80008000004 */
        /* <DEDUP_REMOVED lines=20> */
[----:B------:R1:W-:Y:S06]  /*3fc60*/  MEMBAR.ALL.CTA ;  /* 0x0000000000007992 */ /* 0x0003ec0000008000 */
[----:B-1----:R-:W1:Y:S01]  /*3fc70*/  FENCE.VIEW.ASYNC.S ;  /* 0x00000000000073c6 */ /* 0x002e620000000000 */
[----:B------:R-:W-:Y:S01]  /*3fc80*/  IMAD.U32 R165, RZ, RZ, UR4 ;  /* 0x00000004ffa57e24 */ /* 0x000fe2000f8e00ff */
[----:B-1----:R-:W-:Y:S01]  /*3fc90*/  BAR.SYNC.DEFER_BLOCKING 0x0 ;  /* 0x0000000000007b1d */ /* 0x002fe20000010000 */
[----:B------:R-:W-:-:S05]  /*3fca0*/  ISETP.GE.AND P2, PT, R105, 0x100, PT ;  /* 0x000001006900780c */ /* 0x000fca0003f46270 */
[----:B------:R-:W-:Y:S08]  /*3fcb0*/  @P4 BRA `(.L_x_6) ;  /* 0x0000000800944947 */ /* 0x000ff00003800000 */
[----:B0-----:R-:W-:Y:S01]  /*3fcc0*/  IMAD.U32 R39, RZ, RZ, UR4 ;  /* 0x00000004ff277e24 */ /* 0x001fe2000f8e00ff */
[----:B------:R-:W-:Y:S01]  /*3fcd0*/  ELECT P4, URZ, PT ;  /* 0x0000000000ff782f */ /* 0x000fe20003880000 */
[----:B------:R-:W-:Y:S01]  /*3fce0*/  IMAD.MOV.U32 R71, RZ, RZ, RZ ;  /* 0x000000ffff477224 */ /* 0x000fe200078e00ff */
[----:B------:R-:W-:Y:S01]  /*3fcf0*/  UMOV UR50, 0x0 ;  /* 0x0000000000327882 */ /* 0x000fe20000000000 */
[----:B------:R-:W-:Y:S01]  /*3fd00*/  UMOV UR51, 0x8088010 ;  /* 0x0808801000337882 */ /* 0x000fe20000000000 */
[----:B------:R-:W-:Y:S01]  /*3fd10*/  SHF.R.U32.HI R39, RZ, 0x4, R39 ;  /* 0x00000004ff277819 */ /* 0x000fe20000011627 */
[----:B------:R-:W-:Y:S01]  /*3fd20*/  UMOV UR57, 0x40004040 ;  /* 0x4000404000397882 */ /* 0x000fe20000000000 */
[----:B------:R-:W-:Y:S01]  /*3fd30*/  UMOV UR44, 0x0 ;  /* 0x00000000002c7882 */ /* 0x000fe20000000000 */
[----:B------:R-:W-:Y:S01]  /*3fd40*/  UMOV UR45, 0x8088010 ;  /* 0x08088010002d7882 */ /* 0x000fe20000000000 */
[----:B------:R-:W-:Y:S01]  /*3fd50*/  SGXT.U32 R39, R39, 0xe ;  /* 0x0000000e2727781a */ /* 0x000fe20000000000 */
[----:B------:R-:W-:Y:S01]  /*3fd60*/  UMOV UR68, 0x0 ;  /* 0x0000000000447882 */ /* 0x000fe20000000000 */
[----:B------:R-:W-:Y:S01]  /*3fd70*/  UMOV UR69, 0x8088010 ;  /* 0x0808801000457882 */ /* 0x000fe20000000000 */
[----:B------:R-:W-:Y:S01]  /*3fd80*/  UMOV UR34, 0x0 ;  /* 0x0000000000227882 */ /* 0x000fe20000000000 */
[----:B------:R-:W-:Y:S01]  /*3fd90*/  R2UR UR8, R39 ;  /* 0x00000000270872ca */ /* 0x000fe200000e0000 */
[----:B------:R-:W-:Y:S01]  /*3fda0*/  @P4 IMAD.MOV.U32 R41, RZ, RZ, 0x40004040 ;  /* 0x40004040ff294424 */ /* 0x000fe200078e00ff */
[----:B------:R-:W-:Y:S01]  /*3fdb0*/  UMOV UR35, 0x8088010 ;  /* 0x0808801000237882 */ /* 0x000fe20000000000 */
[----:B------:R-:W-:Y:S01]  /*3fdc0*/  UIADD3 UR13, UPT, UPT, UR5, 0x20, URZ ;  /* 0x00000020050d7890 */ /* 0x000fe2000fffe0ff */
[----:B------:R-:W-:-:S02]  /*3fdd0*/  UMOV UR28, 0x0 ;  /* 0x00000000001c7882 */ /* 0x000fc40000000000 */
[----:B------:R-:W-:Y:S01]  /*3fde0*/  @P4 R2UR UR19, R41 ;  /* 0x00000000291342ca */ /* 0x000fe200000e0000 */
[----:B------:R-:W-:Y:S01]  /*3fdf0*/  UMOV UR29, 0x8088010 ;  /* 0x08088010001d7882 */ /* 0x000fe20000000000 */
[----:B-----5:R-:W-:Y:S01]  /*3fe00*/  @P4 MOV R41, R70 ;  /* 0x0000004600294202 */ /* 0x020fe20000000f00 */
[----:B------:R-:W-:Y:S01]  /*3fe10*/  UIADD3 UR14, UPT, UPT, UR5, 0x20, URZ ;  /* 0x00000020050e7890 */ /* 0x000fe2000fffe0ff */
[----:B------:R-:W-:Y:S01]  /*3fe20*/  UMOV UR10, 0x0 ;  /* 0x00000000000a7882 */ /* 0x000fe20000000000 */
[----:B------:R-:W-:Y:S02]  /*3fe30*/  UMOV UR11, 0x8088010 ;  /* 0x08088010000b7882 */ /* 0x000fe40000000000 */
[----:B------:R-:W-:Y:S01]  /*3fe40*/  IMAD.U32 R40, RZ, RZ, UR8 ;  /* 0x00000008ff287e24 */ /* 0x000fe2000f8e00ff */
[----:B------:R-:W-:Y:S01]  /*3fe50*/  @P4 R2UR UR8, R41 ;  /* 0x00000000290842ca */ /* 0x000fe200000e0000 */
[----:B------:R-:W-:Y:S01]  /*3fe60*/  UMOV UR54, 0x0 ;  /* 0x0000000000367882 */ /* 0x000fe20000000000 */
[----:B------:R-:W-:Y:S01]  /*3fe70*/  UMOV UR55, 0x8088010 ;  /* 0x0808801000377882 */ /* 0x000fe20000000000 */
[----:B------:R-:W-:Y:S01]  /*3fe80*/  UIADD3 UR15, UPT, UPT, UR5, 0x20, URZ ;  /* 0x00000020050f7890 */ /* 0x000fe2000fffe0ff */
[----:B------:R-:W-:Y:S01]  /*3fe90*/  @P4 R2UR UR18, R40 ;  /* 0x00000000281242ca */ /* 0x000fe200000e0000 */
[----:B------:R-:W-:Y:S01]  /*3fea0*/  VIADD R40, R165, 0x40000 ;  /* 0x00040000a5287836 */ /* 0x000fe20000000000 */
[----:B------:R-:W-:Y:S01]  /*3feb0*/  IADD3 R39, P4, PT, R39, 0x100, RZ ;  /* 0x0000010027277810 */ /* 0x000fe20007f9e0ff */
[----:B------:R-:W-:Y:S01]  /*3fec0*/  UIADD3 UR16, UPT, UPT, UR5, 0x20, URZ ;  /* 0x0000002005107890 */ /* 0x000fe2000fffe0ff */
[----:B------:R-:W-:-:S02]  /*3fed0*/  UMOV UR46, 0x0 ;  /* 0x00000000002e7882 */ /* 0x000fc40000000000 */
[----:B------:R-:W-:Y:S01]  /*3fee0*/  SHF.R.U32.HI R40, RZ, 0x4, R40 ;  /* 0x00000004ff287819 */ /* 0x000fe20000011628 */
[----:B------:R-:W-:Y:S01]  /*3fef0*/  UMOV UR47, 0x8088010 ;  /* 0x08088010002f7882 */ /* 0x000fe20000000000 */
[----:B------:R-:W-:Y:S01]  /*3ff00*/  R2UR UR62, R39 ;  /* 0x00000000273e72ca */ /* 0x000fe200000e0000 */
[----:B------:R-:W-:Y:S01]  /*3ff10*/  IMAD.MOV.U32 R39, RZ, RZ, RZ ;  /* 0x000000ffff277224 */ /* 0x000fe200078e00ff */
[----:B------:R-:W-:Y:S01]  /*3ff20*/  SGXT.U32 R40, R40, 0xe ;  /* 0x0000000e2828781a */ /* 0x000fe20000000000 */
[----:B------:R-:W-:Y:S01]  /*3ff30*/  UIADD3 UR21, UPT, UPT, UR5, 0x20, URZ ;  /* 0x0000002005157890 */ /* 0x000fe2000fffe0ff */
[----:B------:R-:W-:Y:S02]  /*3ff40*/  UMOV UR38, 0x0 ;  /* 0x0000000000267882 */ /* 0x000fe40000000000 */
[C---:B------:R-:W-:Y:S01]  /*3ff50*/  R2UR UR56, R40.reuse ;  /* 0x00000000283872ca */ /* 0x040fe200000e0000 */
[----:B------:R-:W-:Y:S01]  /*3ff60*/  UMOV UR39, 0x8088010 ;  /* 0x0808801000277882 */ /* 0x000fe20000000000 */
[----:B------:R-:W-:Y:S01]  /*3ff70*/  IADD3 R40, P5, PT, R40, 0x2, RZ ;  /* 0x0000000228287810 */ /* 0x000fe20007fbe0ff */
[----:B------:R-:W-:Y:S01]  /*3ff80*/  UIADD3 UR17, UPT, UPT, UR5, 0x20, URZ ;  /* 0x0000002005117890 */ /* 0x000fe2000fffe0ff */
[----:B------:R-:W-:-:S02]  /*3ff90*/  UMOV UR32, 0x0 ;  /* 0x0000000000207882 */ /* 0x000fc40000000000 */
[----:B------:R-:W-:Y:S01]  /*3ffa0*/  R2UR UR52, R40 ;  /* 0x00000000283472ca */ /* 0x000fe200000e0000 */
[----:B------:R-:W-:Y:S01]  /*3ffb0*/  IMAD.MOV.U32 R40, RZ, RZ, RZ ;  /* 0x000000ffff287224 */ /* 0x000fe200078e00ff */
[----:B------:R-:W-:Y:S01]  /*3ffc0*/  IADD3.X R39, PT, PT, R39, 0x40004040, RZ, P5, !PT ;  /* 0x4000404027277810 */ /* 0x000fe20002ffe4ff */
[----:B------:R-:W-:Y:S01]  /*3ffd0*/  UMOV UR33, 0x8088010 ;  /* 0x0808801000217882 */ /* 0x000fe20000000000 */
[----:B------:R-:W-:Y:S02]  /*3ffe0*/  UIADD3 UR20, UPT, UPT, UR5, 0x20, URZ ;  /* 0x0000002005147890 */ /* 0x000fe4000fffe0ff */
[----:B------:R-:W-:Y:S01]  /*3fff0*/  IADD3.X R40, PT, PT, R40, 0x40004040, RZ, P4, !PT ;  /* 0x4000404028287810 */ /* 0x000fe200027fe4ff */
[----:B------:R0:W-:Y:S01]  /*40000*/  UTCQMMA gdesc[UR18], gdesc[UR56], tmem[UR5], tmem[UR50], idesc[UR51], !UPT ;  /* 0x00ff3238120075ea */ /* 0x0001e2000f800305 */
[----:B------:R-:W-:Y:S01]  /*40010*/  R2UR UR53, R39 ;  /* 0x00000000273572ca */ /* 0x000fe200000e0000 */
[----:B------:R-:W-:Y:S01]  /*40020*/  UIADD3 UR41, UPT, UPT, UR5, 0x20, URZ ;  /* 0x0000002005297890 */ /* 0x000fe2000fffe0ff */
[----:B------:R-:W-:Y:S01]  /*40030*/  R2UR UR63, R40 ;  /* 0x00000000283f72ca */ /* 0x000fe200000e0000 */
[----:B------:R-:W-:Y:S01]  /*40040*/  UIADD3 UR40, UPT, UPT, UR5, 0x40, URZ ;  /* 0x0000004005287890 */ /* 0x000fe2000fffe0ff */
[----:B------:R-:W-:Y:S01]  /*40050*/  UMOV UR26, 0x0 ;  /* 0x00000000001a7882 */ /* 0x000fe20000000000 */
[----:B------:R-:W-:Y:S01]  /*40060*/  UMOV UR27, 0x8088010 ;  /* 0x08088010001b7882 */ /* 0x000fe20000000000 */
[----:B------:R-:W-:Y:S01]  /*40070*/  UIADD3 UR23, UPT, UPT, UR5, 0x40, URZ ;  /* 0x0000004005177890 */ /* 0x000fe2000fffe0ff */
[----:B------:R-:W-:Y:S01]  /*40080*/  UMOV UR74, 0x0 ;  /* 0x00000000004a7882 */ /* 0x000fe20000000000 */
[----:B------:R-:W-:Y:S01]  /*40090*/  UMOV UR75, 0x8088010 ;  /* 0x08088010004b7882 */ /* 0x000fe20000000000 */
[----:B------:R-:W-:-:S04]  /*400a0*/  UIADD3 UR22, UPT, UPT, UR5, 0x40, URZ ;  /* 0x0000004005167890 */ /* 0x000fc8000fffe0ff */
[----:B------:R-:W-:Y:S02]  /*400b0*/  UIADD3.64 UR48, UPT, UPT, UR52, 0x2, URZ ;  /* 0x0000000234307897 */ /* 0x000fe4000fffe0ff */
[----:B------:R-:W-:Y:S02]  /*400c0*/  UIADD3.64 UR72, UPT, UPT, UR62, 0x100, URZ ;  /* 0x000001003e487897 */ /* 0x000fe4000fffe0ff */
[----:B------:R1:W-:Y:S01]  /*400d0*/  UTCQMMA gdesc[UR62], gdesc[UR52], tmem[UR5], tmem[UR44], idesc[UR45], UPT ;  /* 0x00ff2c343e0075ea */ /* 0x0003e2000b800305 */
[----:B------:R-:W-:Y:S02]  /*400e0*/  UIADD3.64 UR42, UPT, UPT, UR52, 0x4, URZ ;  /* 0x00000004342a7897 */ /* 0x000fe4000fffe0ff */
[----:B------:R-:W-:Y:S02]  /*400f0*/  UIADD3.64 UR66, UPT, UPT, UR62, 0x200, URZ ;  /* 0x000002003e427897 */ /* 0x000fe4000fffe0ff */
[----:B------:R-:W-:Y:S02]  /*40100*/  UIADD3.64 UR36, UPT, UPT, UR52, 0xfe, URZ ;  /* 0x000000fe34247897 */ /* 0x000fe4000fffe0ff */
[----:B------:R-:W-:Y:S01]  /*40110*/  UIADD3.64 UR64, UPT, UPT, UR62, 0x300, URZ ;  /* 0x000003003e407897 */ /* 0x000fe2000fffe0ff */
[----:B------:R-:W-:Y:S01]  /*40120*/  UTCQMMA gdesc[UR72], gdesc[UR48], tmem[UR5], tmem[UR68], idesc[UR69], UPT ;  /* 0x00ff4430480075ea */ /* 0x000fe2000b800305 */
[----:B------:R-:W-:-:S02]  /*40130*/  UIADD3.64 UR30, UPT, UPT, UR52, 0x100, URZ ;  /* 0x00000100341e7897 */ /* 0x000fc4000fffe0ff */
[----:B------:R-:W-:Y:S01]  /*40140*/  UIADD3.64 UR60, UPT, UPT, UR62, 0x400, URZ ;  /* 0x000004003e3c7897 */ /* 0x000fe2000fffe0ff */
[----:B------:R2:W-:Y:S01]  /*40150*/  UTCQMMA gdesc[UR66], gdesc[UR42], tmem[UR5], tmem[UR34], idesc[UR35], UPT ;  /* 0x00ff222a420075ea */ /* 0x0005e2000b800305 */
[----:B------:R-:W-:Y:S02]  /*40160*/  UIADD3.64 UR24, UPT, UPT, UR52, 0x102, URZ ;  /* 0x0000010234187897 */ /* 0x000fe4000fffe0ff */
[----:B------:R-:W-:Y:S01]  /*40170*/  UIADD3.64 UR58, UPT, UPT, UR62, 0x500, URZ ;  /* 0x000005003e3a7897 */ /* 0x000fe2000fffe0ff */
[----:B------:R3:W-:Y:S01]  /*40180*/  UTCQMMA gdesc[UR64], gdesc[UR36], tmem[UR5], tmem[UR28], idesc[UR29], UPT ;  /* 0x00ff1c24400075ea */ /* 0x0007e2000b800305 */
[----:B0-----:R-:W-:Y:S02]  /*40190*/  UIADD3.64 UR18, UPT, UPT, UR52, 0x104, URZ ;  /* 0x0000010434127897 */ /* 0x001fe4000fffe0ff */
[----:B------:R-:W-:Y:S01]  /*401a0*/  UIADD3.64 UR50, UPT, UPT, UR62, 0x600, URZ ;  /* 0x000006003e327897 */ /* 0x000fe2000fffe0ff */
[----:B------:R0:W-:Y:S01]  /*401b0*/  UTCQMMA gdesc[UR60], gdesc[UR30], tmem[UR5], tmem[UR10], idesc[UR11], UPT ;  /* 0x00ff0a1e3c0075ea */ /* 0x0001e2000b800305 */
[----:B-1----:R-:W-:-:S02]  /*401c0*/  UIADD3.64 UR44, UPT, UPT, UR62, 0x700, URZ ;  /* 0x000007003e2c7897 */ /* 0x002fc4000fffe0ff */
[----:B--2---:R-:W-:Y:S01]  /*401d0*/  UIADD3.64 UR34, UPT, UPT, UR62, 0x800, URZ ;  /* 0x000008003e227897 */ /* 0x004fe2000fffe0ff */
[----:B------:R1:W-:Y:S01]  /*401e0*/  UTCQMMA gdesc[UR58], gdesc[UR24], tmem[UR5], tmem[UR54], idesc[UR55], UPT ;  /* 0x00ff36183a0075ea */ /* 0x0003e2000b800305 */
[----:B------:R-:W-:Y:S02]  /*401f0*/  UIADD3 UR71, UPT, UPT, UR5, 0x40, URZ ;  /* 0x0000004005477890 */ /* 0x000fe4000fffe0ff */
[----:B---3--:R-:W-:Y:S01]  /*40200*/  UIADD3.64 UR28, UPT, UPT, UR62, 0x900, URZ ;  /* 0x000009003e1c7897 */ /* 0x008fe2000fffe0ff */
[----:B------:R2:W-:Y:S01]  /*40210*/  UTCQMMA gdesc[UR50], gdesc[UR18], tmem[UR5], tmem[UR46], idesc[UR47], UPT ;  /* 0x00ff2e12320075ea */ /* 0x0005e2000b800305 */
[----:B------:R-:W-:Y:S01]  /*40220*/  UIADD3.64 UR64, UPT, UPT, UR62, 0xc00, URZ ;  /* 0x00000c003e407897 */ /* 0x000fe2000fffe0ff */
[----:B------:R-:W-:Y:S01]  /*40230*/  UTCQMMA gdesc[UR44], gdesc[UR56], tmem[UR13], tmem[UR38], idesc[UR39], !UPT ;  /* 0x00ff26382c0075ea */ /* 0x000fe2000f80030d */
[----:B0-----:R-:W-:Y:S01]  /*40240*/  UIADD3.64 UR60, UPT, UPT, UR62, 0xa00, URZ ;  /* 0x00000a003e3c7897 */ /* 0x001fe2000fffe0ff */
[----:B------:R0:W-:Y:S01]  /*40250*/  UTCQMMA gdesc[UR34], gdesc[UR52], tmem[UR14], tmem[UR32], idesc[UR33], UPT ;  /* 0x00ff2034220075ea */ /* 0x0001e2000b80030e */
[----:B------:R-:W-:-:S02]  /*40260*/  UIADD3.64 UR72, UPT, UPT, UR62, 0x1200, URZ ;  /* 0x000012003e487897 */ /* 0x000fc4000fffe0ff */
[----:B-1----:R-:W-:Y:S01]  /*40270*/  UIADD3.64 UR54, UPT, UPT, UR62, 0xb00, URZ ;  /* 0x00000b003e367897 */ /* 0x002fe2000fffe0ff */
[----:B------:R1:W-:Y:S01]  /*40280*/  UTCQMMA gdesc[UR28], gdesc[UR48], tmem[UR15], tmem[UR26], idesc[UR27], UPT ;  /* 0x00ff1a301c0075ea */ /* 0x0003e2000b80030f */
[----:B------:R-:W-:Y:S02]  /*40290*/  UIADD3.64 UR58, UPT, UPT, UR62, 0xd00, URZ ;  /* 0x00000d003e3a7897 */ /* 0x000fe4000fffe0ff */
[----:B--2---:R-:W-:Y:S01]  /*402a0*/  UIADD3.64 UR50, UPT, UPT, UR62, 0xe00, URZ ;  /* 0x00000e003e327897 */ /* 0x004fe2000fffe0ff */
[----:B------:R2:W-:Y:S01]  /*402b0*/  UTCQMMA gdesc[UR60], gdesc[UR42], tmem[UR16], tmem[UR74], idesc[UR75], UPT ;  /* 0x00ff4a2a3c0075ea */ /* 0x0005e2000b800310 */
[----:B------:R-:W-:Y:S02]  /*402c0*/  UIADD3.64 UR46, UPT, UPT, UR62, 0xf00, URZ ;  /* 0x00000f003e2e7897 */ /* 0x000fe4000fffe0ff */
[----:B0-----:R-:W-:Y:S01]  /*402d0*/  UIADD3.64 UR34, UPT, UPT, UR62, 0x1000, URZ ;  /* 0x000010003e227897 */ /* 0x001fe2000fffe0ff */
[----:B------:R-:W-:Y:S01]  /*402e0*/  UTCQMMA gdesc[UR54], gdesc[UR36], tmem[UR21], tmem[UR68], idesc[UR69], UPT ;  /* 0x00ff4424360075ea */ /* 0x000fe2000b800315 */
[----:B------:R0:W-:Y:S01]  /*402f0*/  UTCQMMA gdesc[UR64], gdesc[UR30], tmem[UR17], tmem[UR68], idesc[UR69], UPT ;  /* 0x00ff441e400075ea */ /* 0x0001e2000b800311 */
[----:B-1----:R-:W-:Y:S01]  /*40300*/  UIADD3.64 UR28, UPT, UPT, UR62, 0x1100, URZ ;  /* 0x000011003e1c7897 */ /* 0x002fe2000fffe0ff */
[----:B------:R-:W-:Y:S01]  /*40310*/  UTCQMMA gdesc[UR58], gdesc[UR24], tmem[UR20], tmem[UR68], idesc[UR69], UPT ;  /* 0x00ff44183a0075ea */ /* 0x000fe2000b800314 */
[----:B------:R-:W-:Y:S01]  /*40320*/  UTCQMMA gdesc[UR50], gdesc[UR18], tmem[UR41], tmem[UR68], idesc[UR69], UPT ;  /* 0x00ff4412320075ea */ /* 0x000fe2000b800329 */
[----:B------:R-:W-:Y:S01]  /*40330*/  UIADD3 UR70, UPT, UPT, UR5, 0x40, URZ ;  /* 0x0000004005467890 */ /* 0x000fe2000fffe0ff */
[----:B------:R-:W-:Y:S01]  /*40340*/  UTCQMMA gdesc[UR46], gdesc[UR56], tmem[UR40], tmem[UR68], idesc[UR69], !UPT ;  /* 0x00ff44382e0075ea */ /* 0x000fe2000f800328 */
[----:B------:R-:W-:Y:S01]  /*40350*/  UIADD3 UR67, UPT, UPT, UR5, 0x40, URZ ;  /* 0x0000004005437890 */ /* 0x000fe2000fffe0ff */
[----:B------:R1:W-:Y:S01]  /*40360*/  UTCQMMA gdesc[UR34], gdesc[UR52], tmem[UR23], tmem[UR68], idesc[UR69], UPT ;  /* 0x00ff4434220075ea */ /* 0x0003e2000b800317 */
[----:B--2---:R-:W-:Y:S01]  /*40370*/  UMOV UR60, 0x0 ;  /* 0x00000000003c7882 */ /* 0x004fe20000000000 */
[----:B------:R-:W-:Y:S01]  /*40380*/  UMOV UR61, 0x8088010 ;  /* 0x08088010003d7882 */ /* 0x000fe20000000000 */
[----:B0-----:R-:W-:Y:S01]  /*40390*/  UIADD3.64 UR64, UPT, UPT, UR62, 0x1400, URZ ;  /* 0x000014003e407897 */ /* 0x001fe2000fffe0ff */
[----:B------:R0:W-:Y:S01]  /*403a0*/  UTCQMMA gdesc[UR28], gdesc[UR48], tmem[UR22], tmem[UR60], idesc[UR61], UPT ;  /* 0x00ff3c301c0075ea */ /* 0x0001e2000b800316 */
[----:B------:R-:W-:Y:S01]  /*403b0*/  UMOV UR54, 0x0 ;  /* 0x0000000000367882 */ /* 0x000fe20000000000 */
[----:B------:R-:W-:Y:S01]  /*403c0*/  UMOV UR55, 0x8088010 ;  /* 0x0808801000377882 */ /* 0x000fe20000000000 */
[----:B------:R-:W-:Y:S01]  /*403d0*/  UIADD3 UR9, UPT, UPT, UR5, 0x40, URZ ;  /* 0x0000004005097890 */ /* 0x000fe2000fffe0ff */
[----:B------:R2:W-:Y:S01]  /*403e0*/  UTCQMMA gdesc[UR72], gdesc[UR42], tmem[UR71], tmem[UR54], idesc[UR55], UPT ;  /* 0x00ff362a480075ea */ /* 0x0005e2000b800347 */
[----:B------:R-:W-:-:S02]  /*403f0*/  UIADD3 UR10, UPT, UPT, UR5, 0x40, URZ ;  /* 0x00000040050a7890 */ /* 0x000fc4000fffe0ff */
[----:B-1----:R-:W-:Y:S02]  /*40400*/  UIADD3.64 UR68, UPT, UPT, UR62, 0x1300, URZ ;  /* 0x000013003e447897 */ /* 0x002fe4000fffe0ff */
[----:B------:R-:W-:Y:S02]  /*40410*/  UIADD3.64 UR58, UPT, UPT, UR62, 0x1600, URZ ;  /* 0x000016003e3a7897 */ /* 0x000fe4000fffe0ff */
[----:B0-----:R-:W-:Y:S02]  /*40420*/  UIADD3.64 UR60, UPT, UPT, UR62, 0x1500, URZ ;  /* 0x000015003e3c7897 */ /* 0x001fe4000fffe0ff */
[----:B------:R-:W-:Y:S01]  /*40430*/  UIADD3 UR11, UPT, UPT, UR5, 0x60, URZ ;  /* 0x00000060050b7890 */ /* 0x000fe2000fffe0ff */
[----:B------:R-:W-:Y:S01]  /*40440*/  UMOV UR40, 0x0 ;  /* 0x0000000000287882 */ /* 0x000fe20000000000 */
[----:B------:R-:W-:Y:S01]  /*40450*/  UMOV UR41, 0x8088010 ;  /* 0x0808801000297882 */ /* 0x000fe20000000000 */
[----:B--2---:R-:W-:Y:S01]  /*40460*/  UIADD3.64 UR54, UPT, UPT, UR62, 0x1700, URZ ;  /* 0x000017003e367897 */ /* 0x004fe2000fffe0ff */
[----:B------:R0:W-:Y:S01]  /*40470*/  UTCQMMA gdesc[UR68], gdesc[UR36], tmem[UR70], tmem[UR40], idesc[UR41], UPT ;  /* 0x00ff2824440075ea */ /* 0x0001e2000b800346 */
[----:B------:R-:W-:-:S02]  /*40480*/  UIADD3 UR12, UPT, UPT, UR5, 0x60, URZ ;  /* 0x00000060050c7890 */ /* 0x000fc4000fffe0ff */
[----:B------:R-:W-:Y:S02]  /*40490*/  UIADD3.64 UR50, UPT, UPT, UR62, 0x1800, URZ ;  /* 0x000018003e327897 */ /* 0x000fe4000fffe0ff */
[----:B------:R-:W-:Y:S01]  /*404a0*/  UIADD3 UR13, UPT, UPT, UR5, 0x60, URZ ;  /* 0x00000060050d7890 */ /* 0x000fe2000fffe0ff */
[----:B------:R-:W-:Y:S01]  /*404b0*/  UMOV UR22, 0x0 ;  /* 0x0000000000167882 */ /* 0x000fe20000000000 */
[----:B------:R-:W-:Y:S01]  /*404c0*/  UMOV UR23, 0x8088010 ;  /* 0x0808801000177882 */ /* 0x000fe20000000000 */
[----:B------:R-:W-:Y:S01]  /*404d0*/  UIADD3.64 UR46, UPT, UPT, UR62, 0x1900, URZ ;  /* 0x000019003e2e7897 */ /* 0x000fe2000fffe0ff */
[----:B------:R1:W-:Y:S01]  /*404e0*/  UTCQMMA gdesc[UR64], gdesc[UR30], tmem[UR67], tmem[UR22], idesc[UR23], UPT ;  /* 0x00ff161e400075ea */ /* 0x0003e2000b800343 */
[----:B------:R-:W-:Y:S02]  /*404f0*/  UIADD3 UR14, UPT, UPT, UR5, 0x60, URZ ;  /* 0x00000060050e7890 */ /* 0x000fe4000fffe0ff */
[----:B0-----:R-:W-:Y:S02]  /*40500*/  UIADD3.64 UR40, UPT, UPT, UR62, 0x1a00, URZ ;  /* 0x00001a003e287897 */ /* 0x001fe4000fffe0ff */
[----:B------:R-:W-:-:S02]  /*40510*/  UIADD3 UR15, UPT, UPT, UR5, 0x60, URZ ;  /* 0x00000060050f7890 */ /* 0x000fc4000fffe0ff */
[----:B------:R-:W-:Y:S02]  /*40520*/  UIADD3.64 UR34, UPT, UPT, UR62, 0x1b00, URZ ;  /* 0x00001b003e227897 */ /* 0x000fe4000fffe0ff */
[----:B------:R-:W-:Y:S02]  /*40530*/  UIADD3 UR16, UPT, UPT, UR5, 0x60, URZ ;  /* 0x0000006005107890 */ /* 0x000fe4000fffe0ff */
[----:B------:R-:W-:Y:S01]  /*40540*/  UIADD3.64 UR28, UPT, UPT, UR62, 0x1c00, URZ ;  /* 0x00001c003e1c7897 */ /* 0x000fe2000fffe0ff */
[----:B-1----:R-:W-:Y:S01]  /*40550*/  UMOV UR64, 0x0 ;  /* 0x0000000000407882 */ /* 0x002fe20000000000 */
[----:B------:R-:W-:Y:S01]  /*40560*/  UMOV UR65, 0x8088010 ;  /* 0x0808801000417882 */ /* 0x000fe20000000000 */
[----:B------:R-:W-:Y:S01]  /*40570*/  UIADD3 UR17, UPT, UPT, UR5, 0x60, URZ ;  /* 0x0000006005117890 */ /* 0x000fe2000fffe0ff */
[----:B------:R1:W-:Y:S01]  /*40580*/  UTCQMMA gdesc[UR60], gdesc[UR24], tmem[UR9], tmem[UR64], idesc[UR65], UPT ;  /* 0x00ff40183c0075ea */ /* 0x0003e2000b800309 */
[----:B------:R-:W-:Y:S01]  /*40590*/  UIADD3.64 UR22, UPT, UPT, UR62, 0x1d00, URZ ;  /* 0x00001d003e167897 */ /* 0x000fe2000fffe0ff */
[----:B------:R-:W-:Y:S01]  /*405a0*/  UMOV UR68, 0x0 ;  /* 0x0000000000447882 */ /* 0x000fe20000000000 */
[----:B------:R-:W-:Y:S01]  /*405b0*/  UMOV UR69, 0x8088010 ;  /* 0x0808801000457882 */ /* 0x000fe20000000000 */
[----:B------:R-:W-:Y:S01]  /*405c0*/  UIADD3 UR66, UPT, UPT, UR5, 0x60, URZ ;  /* 0x0000006005427890 */ /* 0x000fe2000fffe0ff */
[----:B------:R1:W-:Y:S01]  /*405d0*/  UTCQMMA gdesc[UR58], gdesc[UR18], tmem[UR10], tmem[UR68], idesc[UR69], UPT ;  /* 0x00ff44123a0075ea */ /* 0x0003e2000b80030a */
[----:B------:R-:W-:Y:S01]  /*405e0*/  UIADD3.64 UR62, UPT, UPT, UR62, 0x1e00, URZ ;  /* 0x00001e003e3e7897 */ /* 0x000fe2000fffe0ff */
[----:B------:R-:W-:Y:S01]  /*405f0*/  UMOV UR70, 0x0 ;  /* 0x0000000000467882 */ /* 0x000fe20000000000 */
[----:B------:R-:W-:Y:S01]  /*40600*/  UMOV UR71, 0x8088010 ;  /* 0x0808801000477882 */ /* 0x000fe20000000000 */
[----:B------:R-:W-:Y:S01]  /*40610*/  UMOV UR72, 0x0 ;  /* 0x0000000000487882 */ /* 0x000fe20000000000 */
[----:B------:R-:W-:Y:S01]  /*40620*/  UMOV UR73, 0x8088010 ;  /* 0x0808801000497882 */ /* 0x000fe20000000000 */
[----:B------:R1:W-:Y:S01]  /*40630*/  UTCQMMA gdesc[UR54], gdesc[UR56], tmem[UR11], tmem[UR70], idesc[UR71], !UPT ;  /* 0x00ff4638360075ea */ /* 0x0003e2000f80030b */
[----:B------:R-:W-:Y:S01]  /*40640*/  UMOV UR44, 0x0 ;  /* 0x00000000002c7882 */ /* 0x000fe20000000000 */
[----:B------:R-:W-:Y:S01]  /*40650*/  UMOV UR45, 0x8088010 ;  /* 0x08088010002d7882 */ /* 0x000fe20000000000 */
[----:B------:R1:W-:Y:S01]  /*40660*/  UTCQMMA gdesc[UR50], gdesc[UR52], tmem[UR12], tmem[UR72], idesc[UR73], UPT ;  /* 0x00ff4834320075ea */ /* 0x0003e2000b80030c */
[----:B------:R1:W-:Y:S01]  /*40670*/  UTCQMMA gdesc[UR46], gdesc[UR48], tmem[UR13], tmem[UR74], idesc[UR75], UPT ;  /* 0x00ff4a302e0075ea */ /* 0x0003e2000b80030d */
[----:B------:R1:W-:Y:S01]  /*40680*/  UTCQMMA gdesc[UR40], gdesc[UR42], tmem[UR14], tmem[UR44], idesc[UR45], UPT ;  /* 0x00ff2c2a280075ea */ /* 0x0003e2000b80030e */
[----:B------:R1:W-:Y:S01]  /*40690*/  UTCQMMA gdesc[UR34], gdesc[UR36], tmem[UR15], tmem[UR38], idesc[UR39], UPT ;  /* 0x00ff2624220075ea */ /* 0x0003e2000b80030f */
[----:B------:R-:W-:Y:S01]  /*406a0*/  UMOV UR20, 0x0 ;  /* 0x0000000000147882 */ /* 0x000fe20000000000 */
[----:B------:R-:W-:Y:S01]  /*406b0*/  UMOV UR21, 0x8088010 ;  /* 0x0808801000157882 */ /* 0x000fe20000000000 */
[----:B------:R1:W-:Y:S01]  /*406c0*/  UTCQMMA gdesc[UR28], gdesc[UR30], tmem[UR16], tmem[UR32], idesc[UR33], UPT ;  /* 0x00ff201e1c0075ea */ /* 0x0003e2000b800310 */
[----:B------:R1:W-:Y:S01]  /*406d0*/  UTCQMMA gdesc[UR22], gdesc[UR24], tmem[UR17], tmem[UR26], idesc[UR27], UPT ;  /* 0x00ff1a18160075ea */ /* 0x0003e2000b800311 */
[----:B------:R1:W-:Y:S01]  /*406e0*/  UTCQMMA gdesc[UR62], gdesc[UR18], tmem[UR66], tmem[UR20], idesc[UR21], UPT ;  /* 0x00ff14123e0075ea */ /* 0x0003e2000b800342 */
[----:B------:R1:W-:Y:S01]  /*406f0*/  UTCBAR [UR8], URZ ;  /* 0x000000ff080073e9 */ /* 0x0003e200080000ff */
[----:B------:R-:W-:Y:S01]  /*40700*/  NOP ;  /* 0x0000000000007918 */ /* 0x000fe20000000000 */
.L_x_6:
[----:B------:R-:W-:Y:S01]  /*40710*/  ISETP.GE.AND P4, PT, R105, 0x200, PT ;  /* 0x000002006900780c */ /* 0x000fe20003f86270 */
[----:B0-----:R-:W-:-:S12]  /*40720*/  IMAD.MOV.U32 R41, RZ, RZ, RZ ;  /* 0x000000ffff297224 */ /* 0x001fd800078e00ff */
[----:B------:R-:W-:Y:S05]  /*40730*/  @!P4 BRA `(.L_x_7) ;  /* 0x0000048c00f8c947 */ /* 0x000fea0003800000 */
[----:B------:R-:W-:Y:S01]  /*40740*/  VIADD R39, R165, 0x20000 ;  /* 0x00020000a5277836 */ /* 0x000fe20000000000 */
[----:B-----5:R-:W-:Y:S01]  /*40750*/  R2UR UR76, R70 ;  /* 0x00000000464c72ca */ /* 0x020fe200000e0000 */
[----:B------:R-:W-:Y:S01]  /*40760*/  IMAD.MOV.U32 R42, RZ, RZ, RZ ;  /* 0x000000ffff2a7224 */ /* 0x000fe200078e00ff */
[----:B-1----:R-:W-:Y:S02]  /*40770*/  UMOV UR11, 0x40004040 ;  /* 0x40004040000b7882 */ /* 0x002fe40000000000 */
[----:B------:R-:W-:-:S04]  /*40780*/  SHF.R.U32.HI R39, RZ, 0x4, R39 ;  /* 0x00000004ff277819 */ /* 0x000fc80000011627 */
[----:B------:R-:W-:-:S04]  /*40790*/  SGXT.U32 R40, R39, 0xe ;  /* 0x0000000e2728781a */ /* 0x000fc80000000000 */
[----:B------:R-:W-:Y:S01]  /*407a0*/  IADD3 R39, P4, PT, R40, 0x100, RZ ;  /* 0x0000010028277810 */ /* 0x000fe20007f9e0ff */
[----:B------:R-:W-:-:S03]  /*407b0*/  IMAD.MOV.U32 R40, RZ, RZ, RZ ;  /* 0x000000ffff287224 */ /* 0x000fc600078e00ff */
[----:B------:R-:W-:Y:S01]  /*407c0*/  R2UR UR8, R39 ;  /* 0x00000000270872ca */ /* 0x000fe200000e0000 */
[----:B------:R-:W-:Y:S01]  /*407d0*/  VIADD R39, R165, 0x42000 ;  /* 0x00042000a5277836 */ /* 0x000fe20000000000 */
[----:B------:R-:W-:-:S04]  /*407e0*/  IADD3.X R40, PT, PT, R40, 0x40004040, RZ, P4, !PT ;  /* 0x4000404028287810 */ /* 0x000fc800027fe4ff */
[----:B------:R-:W-:Y:S02]  /*407f0*/  SHF.R.U32.HI R39, RZ, 0x4, R39 ;  /* 0x00000004ff277819 */ /* 0x000fe40000011627 */
[----:B------:R-:W-:Y:S02]  /*40800*/  R2UR UR9, R40 ;  /* 0x00000000280972ca */ /* 0x000fe400000e0000 */
[----:B------:R-:W-:-:S04]  /*40810*/  SGXT.U32 R39, R39, 0xe ;  /* 0x0000000e2727781a */ /* 0x000fc80000000000 */
[C---:B------:R-:W-:Y:S02]  /*40820*/  R2UR UR10, R39.reuse ;  /* 0x00000000270a72ca */ /* 0x040fe400000e0000 */
[----:B------:R-:W-:Y:S01]  /*40830*/  IADD3 R40, P4, PT, R39, 0x2, RZ ;  /* 0x0000000227287810 */ /* 0x000fe20007f9e0ff */
[----:B------:R-:W-:-:S03]  /*40840*/  IMAD.MOV.U32 R39, RZ, RZ, RZ ;  /* 0x000000ffff277224 */ /* 0x000fc600078e00ff */
[----:B------:R-:W-:Y:S01]  /*40850*/  R2UR UR12, R40 ;  /* 0x00000000280c72ca */ /* 0x000fe200000e0000 */
[----:B------:R-:W-:Y:S01]  /*40860*/  UIADD3.64 UR18, UPT, UPT, UR8, 0x100, URZ ;  /* 0x0000010008127897 */ /* 0x000fe2000fffe0ff */
[----:B------:R-:W-:Y:S01]  /*40870*/  IADD3.X R39, PT, PT, R39, 0x40004040, RZ, P4, !PT ;  /* 0x4000404027277810 */ /* 0x000fe200027fe4ff */
[----:B------:R-:W-:Y:S02]  /*40880*/  UIADD3.64 UR14, UPT, UPT, UR8, 0x200, URZ ;  /* 0x00000200080e7897 */ /* 0x000fe4000fffe0ff */
[----:B------:R-:W-:Y:S01]  /*40890*/  UIADD3.64 UR16, UPT, UPT, UR8, 0x300, URZ ;  /* 0x0000030008107897 */ /* 0x000fe2000fffe0ff */
[----:B------:R-:W-:Y:S01]  /*408a0*/  R2UR UR13, R39 ;  /* 0x00000000270d72ca */ /* 0x000fe200000e0000 */
[----:B------:R-:W-:Y:S01]  /*408b0*/  IMAD.MOV.U32 R39, RZ, RZ, 0x1 ;  /* 0x00000001ff277424 */ /* 0x000fe200078e00ff */
[----:B------:R-:W-:Y:S02]  /*408c0*/  UIADD3.64 UR18, UPT, UPT, UR8, 0x400, URZ ;  /* 0x0000040008127897 */ /* 0x000fe4000fffe0ff */
[----:B------:R-:W-:-:S02]  /*408d0*/  UIADD3.64 UR14, UPT, UPT, UR8, 0x500, URZ ;  /* 0x00000500080e7897 */ /* 0x000fc4000fffe0ff */
[----:B------:R0:W-:Y:S01]  /*408e0*/  STL [R1+0x2ef4], R39 ;  /* 0x002ef42701007387 */ /* 0x0001e20000100800 */
[----:B------:R-:W-:Y:S02]  /*408f0*/  UIADD3.64 UR16, UPT, UPT, UR8, 0x600, URZ ;  /* 0x0000060008107897 */ /* 0x000fe4000fffe0ff */
[----:B------:R-:W-:Y:S01]  /*40900*/  UIADD3.64 UR18, UPT, UPT, UR8, 0x700, URZ ;  /* 0x0000070008127897 */ /* 0x000fe2000fffe0ff */
[----:B------:R1:W-:Y:S01]  /*40910*/  STL [R1+0x2fa8], RZ ;  /* 0x002fa8ff01007387 */ /* 0x0003e20000100800 */
[----:B------:R-:W-:Y:S02]  /*40920*/  UIADD3.64 UR14, UPT, UPT, UR8, 0x800, URZ ;  /* 0x00000800080e7897 */ /* 0x000fe4000fffe0ff */
[----:B------:R-:W-:Y:S02]  /*40930*/  UIADD3.64 UR16, UPT, UPT, UR8, 0x900, URZ ;  /* 0x0000090008107897 */ /* 0x000fe4000fffe0ff */
[----:B------:R-:W-:Y:S01]  /*40940*/  UIADD3.64 UR18, UPT, UPT, UR8, 0xa00, URZ ;  /* 0x00000a0008127897 */ /* 0x000fe2000fffe0ff */
[----:B0-----:R-:W-:Y:S01]  /*40950*/  IMAD.MOV.U32 R39, RZ, RZ, RZ ;  /* 0x000000ffff277224 */ /* 0x001fe200078e00ff */
[----:B------:R-:W-:-:S02]  /*40960*/  UIADD3.64 UR20, UPT, UPT, UR8, 0xb00, URZ ;  /* 0x00000b0008147897 */ /* 0x000fc4000fffe0ff */
[----:B------:R-:W-:Y:S02]  /*40970*/  UIADD3.64 UR22, UPT, UPT, UR8, 0xc00, URZ ;  /* 0x00000c0008167897 */ /* 0x000fe4000fffe0ff */
[----:B------:R-:W-:Y:S02]  /*40980*/  UIADD3.64 UR24, UPT, UPT, UR8, 0xd00, URZ ;  /* 0x00000d0008187897 */ /* 0x000fe4000fffe0ff */
[----:B------:R-:W-:Y:S02]  /*40990*/  UIADD3.64 UR26, UPT, UPT, UR8, 0xe00, URZ ;  /* 0x00000e00081a7897 */ /* 0x000fe4000fffe0ff */
[----:B------:R-:W-:Y:S02]  /*409a0*/  UIADD3.64 UR28, UPT, UPT, UR8, 0xf00, URZ ;  /* 0x00000f00081c7897 */ /* 0x000fe4000fffe0ff */
[----:B------:R-:W-:Y:S02]  /*409b0*/  UIADD3.64 UR30, UPT, UPT, UR8, 0x1000, URZ ;  /* 0x00001000081e7897 */ /* 0x000fe4000fffe0ff */
        /* <DEDUP_REMOVED lines=19> */
[----:B-1----:R-:W-:-:S12]  /*40af0*/  UIADD3.64 UR70, UPT, UPT, UR12, 0x104, URZ ;  /* 0x000001040c467897 */ /* 0x002fd8000fffe0ff */
.L_x_10:
[----:B--2---:R-:W2:Y:S01]  /*40b00*/  LDL.LU R41, [R1+0xf28] ;  /* 0x000f280001297983 */ /* 0x004ea20000300800 */
[----:B0-----:R-:W0:Y:S03]  /*40b10*/  LDC R40, c[0x0][0x3ac] ;  /* 0x0000eb00ff287b82 */ /* 0x001e260000000800 */
[----:B------:R-:W3:Y:S04]  /*40b20*/  LDL.LU R67, [R1+0xf2c] ;  /* 0x000f2c0001437983 */ /* 0x000ee80000300800 */
[----:B------:R-:W4:Y:S01]  /*40b30*/  LDL.LU R66, [R1+0x1178] ;  /* 0x0011780001427983 */ /* 0x000f220000300800 */
[----:B------:R-:W1:Y:S03]  /*40b40*/  LDC R43, c[0x0][0x3a8] ;  /* 0x0000ea00ff2b7b82 */ /* 0x000e660000000800 */
[----:B------:R-:W5:Y:S04]  /*40b50*/  LDL.LU R50, [R1+0xf24] ;  /* 0x000f240001327983 */ /* 0x000f680000300800 */
        /* <DEDUP_REMOVED lines=17> */
[----:B------:R-:W5:Y:S01]  /*40c70*/  LDL.LU R49, [R1+0x1144] ;  /* 0x0011440001317983 */ /* 0x000f620000300800 */
[----:B0-----:R-:W-:-:S03]  /*40c80*/  IMAD.SHL.U32 R40, R40, 0x100, RZ ;  /* 0x0000010028287824 */ /* 0x001fc600078e00ff */
[----:B------:R-:W5:Y:S04]  /*40c90*/  LDL.LU R46, [R1+0x1130] ;  /* 0x00113000012e7983 */ /* 0x000f680000300800 */
[----:B------:R-:W5:Y:S04]  /*40ca0*/  LDL.LU R45, [R1+0x113c] ;  /* 0x00113c00012d7983 */ /* 0x000f680000300800 */
[----:B------:R-:W5:Y:S01]  /*40cb0*/  LDL.LU R44, [R1+0x1128] ;  /* 0x00112800012c7983 */ /* 0x000f620000300800 */
[----:B--2---:R-:W-:-:S05]  /*40cc0*/  IADD3 R41, P6, PT, R40, R41, RZ ;  /* 0x0000002928297210 */ /* 0x004fca0007fde0ff */
[----:B------:R0:W-:Y:S01]  /*40cd0*/  STL [R1+0xf28], R41 ;  /* 0x000f282901007387 */ /* 0x0001e20000100800 */
[C---:B---3--:R-:W-:Y:S02]  /*40ce0*/  IADD3 R67, P5, PT, R40.reuse, R67, RZ ;  /* 0x0000004328437210 */ /* 0x048fe40007fbe0ff */
[C---:B----4-:R-:W-:Y:S02]  /*40cf0*/  IADD3 R66, P4, PT, R40.reuse, R66, RZ ;  /* 0x0000004228427210 */ /* 0x050fe40007f9e0ff */
[----:B0-----:R-:W-:Y:S01]  /*40d00*/  SHF.R.S32.HI R41, RZ, 0x1f, R40 ;  /* 0x0000001fff297819 */ /* 0x001fe20000011428 */
[----:B------:R-:W-:Y:S04]  /*40d10*/  STL [R1+0xf2c], R67 ;  /* 0x000f2c4301007387 */ /* 0x000fe80000100800 */
[----:B-----5:R-:W-:Y:S01]  /*40d20*/  IMAD.X R50, R41, 0x1, R50, P6 ;  /* 0x0000000129327824 */ /* 0x020fe200030e0632 */
[----:B------:R-:W-:-:S04]  /*40d30*/  IADD3 R48, P6, PT, R40, R48, RZ ;  /* 0x0000003028307210 */ /* 0x000fc80007fde0ff */
[----:B------:R0:W-:Y:S04]  /*40d40*/  STL [R1+0xf24], R50 ;  /* 0x000f243201007387 */ /* 0x0001e80000100800 */
[----:B------:R-:W-:Y:S04]  /*40d50*/  STL [R1+0x1178], R66 ;  /* 0x0011784201007387 */ /* 0x000fe80000100800 */
[----:B0-----:R-:W2:Y:S04]  /*40d60*/  LDL.LU R50, [R1+0x1134] ;  /* 0x0011340001327983 */ /* 0x001ea80000300800 */
[----:B------:R0:W-:Y:S04]  /*40d70*/  STL [R1+0x1174], R48 ;  /* 0x0011743001007387 */ /* 0x0001e80000100800 */
[----:B0-----:R-:W3:Y:S01]  /*40d80*/  LDL.LU R48, [R1+0x1120] ;  /* 0x0011200001307983 */ /* 0x001ee20000300800 */
[C---:B------:R-:W-:Y:S01]  /*40d90*/  IMAD.X R65, R41.reuse, 0x1, R65, P5 ;  /* 0x0000000129417824 */ /* 0x040fe200028e0641 */
[----:B------:R-:W-:Y:S01]  /*40da0*/  IADD3 R64, P5, PT, R40, R64, RZ ;  /* 0x0000004028407210 */ /* 0x000fe20007fbe0ff */
[----:B------:R-:W-:-:S02]  /*40db0*/  IMAD.X R47, R41, 0x1, R47, P6 ;  /* 0x00000001292f7824 */ /* 0x000fc400030e062f */
[C---:B------:R-:W-:Y:S01]  /*40dc0*/  IMAD.X R63, R41.reuse, 0x1, R63, P4 ;  /* 0x00000001293f7824 */ /* 0x040fe200020e063f */
[C---:B------:R-:W-:Y:S01]  /*40dd0*/  IADD3 R62, P4, PT, R40.reuse, R62, RZ ;  /* 0x0000003e283e7210 */ /* 0x040fe20007f9e0ff */
[----:B------:R-:W-:Y:S01]  /*40de0*/  STL [R1+0xf20], R65 ;  /* 0x000f204101007387 */ /* 0x000fe20000100800 */
[C---:B------:R-:W-:Y:S01]  /*40df0*/  IADD3 R61, P6, PT, R40.reuse, R61, RZ ;  /* 0x0000003d283d7210 */ /* 0x040fe20007fde0ff */
[----:B------:R-:W-:Y:S02]  /*40e00*/  IMAD.X R60, R41, 0x1, R60, P5 ;  /* 0x00000001293c7824 */ /* 0x000fe400028e063c */
[----:B------:R-:W-:Y:S01]  /*40e10*/  STL [R1+0x1170], R64 ;  /* 0x0011704001007387 */ /* 0x000fe20000100800 */
[----:B------:R-:W-:-:S03]  /*40e20*/  IADD3 R59, P5, PT, R40, R59, RZ ;  /* 0x0000003b283b7210 */ /* 0x000fc60007fbe0ff */
[----:B------:R0:W-:Y:S01]  /*40e30*/  STL [R1+0xf18], R47 ;  /* 0x000f182f01007387 */ /* 0x0001e20000100800 */
[----:B------:R-:W-:-:S03]  /*40e40*/  IMAD.X R58, R41, 0x1, R58, P4 ;  /* 0x00000001293a7824 */ /* 0x000fc600020e063a */
[----:B------:R-:W-:Y:S01]  /*40e50*/  STL [R1+0xf1c], R63 ;  /* 0x000f1c3f01007387 */ /* 0x000fe20000100800 */
[C---:B------:R-:W-:Y:S01]  /*40e60*/  IMAD.X R56, R41.reuse, 0x1, R56, P6 ;  /* 0x0000000129387824 */ /* 0x040fe200030e0638 */
[C---:B------:R-:W-:Y:S02]  /*40e70*/  IADD3 R57, P4, PT, R40.reuse, R57, RZ ;  /* 0x0000003928397210 */ /* 0x040fe40007f9e0ff */
[----:B------:R-:W-:Y:S01]  /*40e80*/  IADD3 R55, P6, PT, R40, R55, RZ ;  /* 0x0000003728377210 */ /* 0x000fe20007fde0ff */
[----:B0-----:R-:W4:Y:S01]  /*40e90*/  LDL.LU R47, [R1+0x112c] ;  /* 0x00112c00012f7983 */ /* 0x001f220000300800 */
        /* <DEDUP_REMOVED lines=10> */
[----:B------:R-:W-:-:S03]  /*40f40*/  IADD3 R51, P4, PT, R40, R51, RZ ;  /* 0x0000003328337210 */ /* 0x000fc60007f9e0ff */
[----:B------:R-:W-:Y:S04]  /*40f50*/  STL [R1+0x1150], R57 ;  /* 0x0011503901007387 */ /* 0x000fe80000100800 */
[----:B------:R-:W-:Y:S04]  /*40f60*/  STL [R1+0x115c], R56 ;  /* 0x00115c3801007387 */ /* 0x000fe80000100800 */
[----:B------:R-:W-:Y:S04]  /*40f70*/  STL [R1+0x1148], R55 ;  /* 0x0011483701007387 */ /* 0x000fe80000100800 */
[----:B------:R-:W-:Y:S04]  /*40f80*/  STL [R1+0x1154], R54 ;  /* 0x0011543601007387 */ /* 0x000fe80000100800 */
[----:B------:R-:W-:Y:S01]  /*40f90*/  STL [R1+0x1140], R53 ;  /* 0x0011403501007387 */ /* 0x000fe20000100800 */
[----:B------:R-:W-:-:S03]  /*40fa0*/  IMAD.X R45, R41, 0x1, R45, P5 ;  /* 0x00000001292d7824 */ /* 0x000fc600028e062d */
[----:B------:R-:W-:Y:S04]  /*40fb0*/  STL [R1+0x114c], R52 ;  /* 0x00114c3401007387 */ /* 0x000fe80000100800 */
[----:B------:R0:W-:Y:S04]  /*40fc0*/  STL [R1+0x1130], R46 ;  /* 0x0011302e01007387 */ /* 0x0001e80000100800 */
[----:B------:R-:W-:Y:S04]  /*40fd0*/  STL [R1+0x1138], R51 ;  /* 0x0011383301007387 */ /* 0x000fe80000100800 */
[----:B0-----:R-:W5:Y:S04]  /*40fe0*/  LDL.LU R46, [R1+0x1118] ;  /* 0x00111800012e7983 */ /* 0x001f680000300800 */
[----:B------:R-:W-:Y:S04]  /*40ff0*/  STL [R1+0x1144], R49 ;  /* 0x0011443101007387 */ /* 0x000fe80000100800 */
[----:B------:R-:W5:Y:S04]  /*41000*/  LDL.LU R69, [R1+0x1124] ;  /* 0x0011240001457983 */ /* 0x000f680000300800 */
[----:B------:R-:W5:Y:S01]  /*41010*/  LDL.LU R68, [R1+0x1110] ;  /* 0x0011100001447983 */ /* 0x000f620000300800 */
[----:B------:R-:W-:-:S03]  /*41020*/  IADD3 R44, P5, PT, R40, R44, RZ ;  /* 0x0000002c282c7210 */ /* 0x000fc60007fbe0ff */
[----:B------:R0:W-:Y:S04]  /*41030*/  STL [R1+0x113c], R45 ;  /* 0x00113c2d01007387 */ /* 0x0001e80000100800 */
[----:B0-----:R-:W5:Y:S04]  /*41040*/  LDL.LU R45, [R1+0x111c] ;  /* 0x00111c00012d7983 */ /* 0x001f680000300800 */
[----:B------:R-:W5:Y:S04]  /*41050*/  LDL.LU R67, [R1+0x1108] ;  /* 0x0011080001437983 */ /* 0x000f680000300800 */
[----:B------:R-:W5:Y:S04]  /*41060*/  LDL.LU R66, [R1+0x1114] ;  /* 0x0011140001427983 */ /* 0x000f680000300800 */
[----:B------:R-:W5:Y:S04]  /*41070*/  LDL.LU R49, [R1+0x1100] ;  /* 0x0011000001317983 */ /* 0x000f680000300800 */
[----:B------:R0:W-:Y:S04]  /*41080*/  STL [R1+0x1128], R44 ;  /* 0x0011282c01007387 */ /* 0x0001e80000100800 */
[----:B0-----:R-:W5:Y:S04]  /*41090*/  LDL.LU R44, [R1+0x110c] ;  /* 0x00110c00012c7983 */ /* 0x001f680000300800 */
[----:B------:R-:W5:Y:S04]  /*410a0*/  LDL.LU R65, [R1+0x10f8] ;  /* 0x0010f80001417983 */ /* 0x000f680000300800 */
[----:B------:R-:W5:Y:S01]  /*410b0*/  LDL.LU R64, [R1+0x1104] ;  /* 0x0011040001407983 */ /* 0x000f620000300800 */
[----:B--2---:R-:W-:-:S05]  /*410c0*/  IMAD.X R50, R41, 0x1, R50, P4 ;  /* 0x0000000129327824 */ /* 0x004fca00020e0632 */
[----:B------:R-:W-:Y:S04]  /*410d0*/  STL [R1+0x1134], R50 ;  /* 0x0011343201007387 */ /* 0x000fe80000100800 */
[----:B------:R-:W2:Y:S01]  /*410e0*/  LDL.LU R63, [R1+0x10f0] ;  /* 0x0010f000013f7983 */ /* 0x000ea20000300800 */
[----:B---3--:R-:W-:-:S05]  /*410f0*/  IADD3 R48, P4, PT, R40, R48, RZ ;  /* 0x0000003028307210 */ /* 0x008fca0007f9e0ff */
[----:B------:R0:W-:Y:S04]  /*41100*/  STL [R1+0x1120], R48 ;  /* 0x0011203001007387 */ /* 0x0001e80000100800 */
[----:B------:R-:W3:Y:S04]  /*41110*/  LDL.LU R62, [R1+0x10fc] ;  /* 0x0010fc00013e7983 */ /* 0x000ee80000300800 */
[----:B0-----:R-:W3:Y:S04]  /*41120*/  LDL.LU R48, [R1+0x10e8] ;  /* 0x0010e80001307983 */ /* 0x001ee80000300800 */
[----:B------:R-:W3:Y:S04]  /*41130*/  LDL.LU R61, [R1+0x10f4] ;  /* 0x0010f400013d7983 */ /* 0x000ee80000300800 */
[----:B------:R-:W3:Y:S01]  /*41140*/  LDL.LU R60, [R1+0x10e0] ;  /* 0x0010e000013c7983 */ /* 0x000ee20000300800 */
[----:B----4-:R-:W-:-:S03]  /*41150*/  IMAD.X R47, R41, 0x1, R47, P6 ;  /* 0x00000001292f7824 */ /* 0x010fc600030e062f */
[----:B------:R-:W4:Y:S04]  /*41160*/  LDL.LU R59, [R1+0x10ec] ;  /* 0x0010ec00013b7983 */ /* 0x000f280000300800 */
[----:B------:R0:W-:Y:S04]  /*41170*/  STL [R1+0x112c], R47 ;  /* 0x00112c2f01007387 */ /* 0x0001e80000100800 */
        /* <DEDUP_REMOVED lines=9> */
[----:B0-----:R-:W4:Y:S01]  /*41210*/  LDL.LU R47, [R1+0x10c4] ;  /* 0x0010c400012f7983 */ /* 0x001f220000300800 */
[----:B-----5:R-:W-:-:S05]  /*41220*/  IADD3 R46, P6, PT, R40, R46, RZ ;  /* 0x0000002e282e7210 */ /* 0x020fca0007fde0ff */
[----:B------:R0:W-:Y:S01]  /*41230*/  STL [R1+0x1118], R46 ;  /* 0x0011182e01007387 */ /* 0x0001e20000100800 */
[C---:B------:R-:W-:Y:S01]  /*41240*/  IMAD.X R69, R41.reuse, 0x1, R69, P5 ;  /* 0x0000000129457824 */ /* 0x040fe200028e0645 */
[C---:B------:R-:W-:Y:S02]  /*41250*/  IADD3 R68, P5, PT, R40.reuse, R68, RZ ;  /* 0x0000004428447210 */ /* 0x040fe40007fbe0ff */
[----:B0-----:R-:W5:Y:S01]  /*41260*/  LDL.LU R46, [R1+0x10b0] ;  /* 0x0010b000012e7983 */ /* 0x001f620000300800 */
[----:B------:R-:W-:Y:S01]  /*41270*/  IMAD.X R45, R41, 0x1, R45, P4 ;  /* 0x00000001292d7824 */ /* 0x000fe200020e062d */
[----:B------:R-:W-:-:S04]  /*41280*/  IADD3 R67, P4, PT, R40, R67, RZ ;  /* 0x0000004328437210 */ /* 0x000fc80007f9e0ff */
[----:B------:R0:W-:Y:S01]  /*41290*/  STL [R1+0x111c], R45 ;  /* 0x00111c2d01007387 */ /* 0x0001e20000100800 */
[----:B------:R-:W-:-:S03]  /*412a0*/  IMAD.X R66, R41, 0x1, R66, P6 ;  /* 0x0000000129427824 */ /* 0x000fc600030e0642 */
[----:B------:R-:W-:Y:S01]  /*412b0*/  STL [R1+0x1124], R69 ;  /* 0x0011244501007387 */ /* 0x000fe20000100800 */
[----:B------:R-:W-:-:S03]  /*412c0*/  IADD3 R49, P6, PT, R40, R49, RZ ;  /* 0x0000003128317210 */ /* 0x000fc60007fde0ff */
[----:B0-----:R-:W5:Y:S04]  /*412d0*/  LDL.LU R45, [R1+0x10bc] ;  /* 0x0010bc00012d7983 */ /* 0x001f680000300800 */
[----:B------:R-:W-:Y:S04]  /*412e0*/  STL [R1+0x1110], R68 ;  /* 0x0011104401007387 */ /* 0x000fe80000100800 */
[----:B------:R-:W-:Y:S01]  /*412f0*/  STL [R1+0x1108], R67 ;  /* 0x0011084301007387 */ /* 0x000fe20000100800 */
[----:B------:R-:W-:-:S03]  /*41300*/  IMAD.X R44, R41, 0x1, R44, P5 ;  /* 0x00000001292c7824 */ /* 0x000fc600028e062c */
[----:B------:R0:W-:Y:S04]  /*41310*/  STL [R1+0x1100], R49 ;  /* 0x0011003101007387 */ /* 0x0001e80000100800 */
[----:B------:R-:W-:Y:S04]  /*41320*/  STL [R1+0x1114], R66 ;  /* 0x0011144201007387 */ /* 0x000fe80000100800 */
[----:B0-----:R-:W5:Y:S04]  /*41330*/  LDL.LU R49, [R1+0x10a8] ;  /* 0x0010a80001317983 */ /* 0x001f680000300800 */
[----:B------:R0:W-:Y:S01]  /*41340*/  STL [R1+0x110c], R44 ;  /* 0x00110c2c01007387 */ /* 0x0001e20000100800 */
[----:B------:R-:W-:Y:S01]  /*41350*/  IADD3 R65, P5, PT, R40, R65, RZ ;  /* 0x0000004128417210 */ /* 0x000fe20007fbe0ff */
[----:B------:R-:W-:-:S02]  /*41360*/  IMAD.X R64, R41, 0x1, R64, P4 ;  /* 0x0000000129407824 */ /* 0x000fc400020e0640 */
[----:B0-----:R-:W5:Y:S04]  /*41370*/  LDL.LU R44, [R1+0x10b4] ;  /* 0x0010b400012c7983 */ /* 0x001f680000300800 */
[----:B------:R-:W-:Y:S04]  /*41380*/  STL [R1+0x10f8], R65 ;  /* 0x0010f84101007387 */ /* 0x000fe80000100800 */
[----:B------:R-:W-:Y:S01]  /*41390*/  STL [R1+0x1104], R64 ;  /* 0x0011044001007387 */ /* 0x000fe20000100800 */
[C---:B--2---:R-:W-:Y:S01]  /*413a0*/  IADD3 R63, P4, PT, R40.reuse, R63, RZ ;  /* 0x0000003f283f7210 */ /* 0x044fe20007f9e0ff */
[----:B---3--:R-:W-:Y:S01]  /*413b0*/  IMAD.X R62, R41, 0x1, R62, P6 ;  /* 0x00000001293e7824 */ /* 0x008fe200030e063e */
[----:B------:R-:W-:-:S05]  /*413c0*/  IADD3 R48, P6, PT, R40, R48, RZ ;  /* 0x0000003028307210 */ /* 0x000fca0007fde0ff */
[----:B------:R0:W-:Y:S04]  /*413d0*/  STL [R1+0x10e8], R48 ;  /* 0x0010e83001007387 */ /* 0x0001e80000100800 */
[----:B------:R-:W-:Y:S04]  /*413e0*/  STL [R1+0x10f0], R63 ;  /* 0x0010f03f01007387 */ /* 0x000fe80000100800 */
[----:B0-----:R-:W2:Y:S01]  /*413f0*/  LDL.LU R48, [R1+0x10a0] ;  /* 0x0010a00001307983 */ /* 0x001ea20000300800 */
[C---:B------:R-:W-:Y:S01]  /*41400*/  IMAD.X R61, R41.reuse, 0x1, R61, P5 ;  /* 0x00000001293d7824 */ /* 0x040fe200028e063d */
[C---:B------:R-:W-:Y:S01]  /*41410*/  IADD3 R60, P5, PT, R40.reuse, R60, RZ ;  /* 0x0000003c283c7210 */ /* 0x040fe20007fbe0ff */
[----:B----4-:R-:W-:Y:S01]  /*41420*/  IMAD.X R59, R41, 0x1, R59, P4 ;  /* 0x00000001293b7824 */ /* 0x010fe200020e063b */
[----:B------:R-:W-:Y:S01]  /*41430*/  STL [R1+0x10fc], R62 ;  /* 0x0010fc3e01007387 */ /* 0x000fe20000100800 */
[----:B------:R-:W-:-:S03]  /*41440*/  IADD3 R58, P4, PT, R40, R58, RZ ;  /* 0x0000003a283a7210 */ /* 0x000fc60007f9e0ff */
[----:B------:R-:W-:Y:S01]  /*41450*/  STL [R1+0x10f4], R61 ;  /* 0x0010f43d01007387 */ /* 0x000fe20000100800 */
[----:B------:R-:W-:-:S03]  /*41460*/  IMAD.X R57, R41, 0x1, R57, P6 ;  /* 0x0000000129397824 */ /* 0x000fc600030e0639 */
[----:B------:R-:W-:Y:S01]  /*41470*/  STL [R1+0x10e0], R60 ;  /* 0x0010e03c01007387 */ /* 0x000fe20000100800 */
[C---:B------:R-:W-:Y:S01]  /*41480*/  IADD3 R56, P6, PT, R40.reuse, R56, RZ ;  /* 0x0000003828387210 */ /* 0x040fe20007fde0ff */
[----:B------:R-:W-:Y:S02]  /*41490*/  IMAD.X R55, R41, 0x1, R55, P5 ;  /* 0x0000000129377824 */ /* 0x000fe400028e0637 */
        /* <DEDUP_REMOVED lines=12> */
[----:B------:R-:W-:Y:S04]  /*41560*/  STL [R1+0x10d4], R53 ;  /* 0x0010d43501007387 */ /* 0x000fe80000100800 */
[----:B------:R-:W-:Y:S04]  /*41570*/  STL [R1+0x10c0], R52 ;  /* 0x0010c03401007387 */ /* 0x000fe80000100800 */
[----:B------:R0:W-:Y:S04]  /*41580*/  STL [R1+0x10c4], R47 ;  /* 0x0010c42f01007387 */ /* 0x0001e80000100800 */
[----:B------:R-:W-:Y:S04]  /*41590*/  STL [R1+0x10cc], R51 ;  /* 0x0010cc3301007387 */ /* 0x000fe80000100800 */
[----:B0-----:R-:W3:Y:S04]  /*415a0*/  LDL.LU R47, [R1+0x10ac] ;  /* 0x0010ac00012f7983 */ /* 0x001ee80000300800 */
[----:B------:R-:W-:Y:S01]  /*415b0*/  STL [R1+0x10b8], R50 ;  /* 0x0010b83201007387 */ /* 0x000fe20000100800 */
[----:B-----5:R-:W-:-:S03]  /*415c0*/  IADD3 R46, P5, PT, R40, R46, RZ ;  /* 0x0000002e282e7210 */ /* 0x020fc60007fbe0ff */
[----:B------:R-:W4:Y:S04]  /*415d0*/  LDL.LU R69, [R1+0x1098] ;  /* 0x0010980001457983 */ /* 0x000f280000300800 */
[----:B------:R-:W5:Y:S04]  /*415e0*/  LDL.LU R68, [R1+0x10a4] ;  /* 0x0010a40001447983 */ /* 0x000f680000300800 */
[----:B------:R0:W-:Y:S04]  /*415f0*/  STL [R1+0x10b0], R46 ;  /* 0x0010b02e01007387 */ /* 0x0001e80000100800 */
[----:B0-----:R-:W5:Y:S04]  /*41600*/  LDL.LU R46, [R1+0x1090] ;  /* 0x00109000012e7983 */ /* 0x001f680000300800 */
[----:B------:R-:W5:Y:S01]  /*41610*/  LDL.LU R67, [R1+0x109c] ;  /* 0x00109c0001437983 */ /* 0x000f620000300800 */
[----:B------:R-:W-:-:S03]  /*41620*/  IMAD.X R45, R41, 0x1, R45, P4 ;  /* 0x00000001292d7824 */ /* 0x000fc600020e062d */
[----:B------:R-:W5:Y:S04]  /*41630*/  LDL.LU R66, [R1+0x1088] ;  /* 0x0010880001427983 */ /* 0x000f680000300800 */
[----:B------:R-:W5:Y:S04]  /*41640*/  LDL.LU R50, [R1+0x1094] ;  /* 0x0010940001327983 */ /* 0x000f680000300800 */
[----:B------:R0:W-:Y:S04]  /*41650*/  STL [R1+0x10bc], R45 ;  /* 0x0010bc2d01007387 */ /* 0x0001e80000100800 */
[----:B0-----:R-:W5:Y:S01]  /*41660*/  LDL.LU R45, [R1+0x1080] ;  /* 0x00108000012d7983 */ /* 0x001f620000300800 */
[----:B------:R-:W-:-:S03]  /*41670*/  IADD3 R49, P4, PT, R40, R49, RZ ;  /* 0x0000003128317210 */ /* 0x000fc60007f9e0ff */
[----:B------:R-:W5:Y:S04]  /*41680*/  LDL.LU R65, [R1+0x108c] ;  /* 0x00108c0001417983 */ /* 0x000f680000300800 */
[----:B------:R-:W5:Y:S04]  /*41690*/  LDL.LU R64, [R1+0x1078] ;  /* 0x0010780001407983 */ /* 0x000f680000300800 */
[----:B------:R-:W-:Y:S04]  /*416a0*/  STL [R1+0x10a8], R49 ;  /* 0x0010a83101007387 */ /* 0x000fe80000100800 */
[----:B------:R-:W5:Y:S01]  /*416b0*/  LDL.LU R63, [R1+0x1084] ;  /* 0x00108400013f7983 */ /* 0x000f620000300800 */
[----:B------:R-:W-:-:S05]  /*416c0*/  IMAD.X R44, R41, 0x1, R44, P6 ;  /* 0x00000001292c7824 */ /* 0x000fca00030e062c */
[----:B------:R0:W-:Y:S04]  /*416d0*/  STL [R1+0x10b4], R44 ;  /* 0x0010b42c01007387 */ /* 0x0001e80000100800 */
[----:B------:R-:W5:Y:S04]  /*416e0*/  LDL.LU R62, [R1+0x1070] ;  /* 0x00107000013e7983 */ /* 0x000f680000300800 */
[----:B0-----:R-:W5:Y:S04]  /*416f0*/  LDL.LU R44, [R1+0x107c] ;  /* 0x00107c00012c7983 */ /* 0x001f680000300800 */
[----:B------:R-:W5:Y:S04]  /*41700*/  LDL.LU R61, [R1+0x1068] ;  /* 0x00106800013d7983 */ /* 0x000f680000300800 */
[----:B------:R-:W5:Y:S04]  /*41710*/  LDL.LU R60, [R1+0x1074] ;  /* 0x00107400013c7983 */ /* 0x000f680000300800 */
[----:B------:R-:W5:Y:S01]  /*41720*/  LDL.LU R59, [R1+0x1060] ;  /* 0x00106000013b7983 */ /* 0x000f620000300800 */
[----:B--2---:R-:W-:-:S05]  /*41730*/  IADD3 R48, P6, PT, R40, R48, RZ ;  /* 0x0000003028307210 */ /* 0x004fca0007fde0ff */
[----:B------:R0:W-:Y:S04]  /*41740*/  STL [R1+0x10a0], R48 ;  /* 0x0010a03001007387 */ /* 0x0001e80000100800 */
        /* <DEDUP_REMOVED lines=9> */
[----:B0-----:R-:W2:Y:S01]  /*417e0*/  LDL.LU R48, [R1+0x1038] ;  /* 0x0010380001307983 */ /* 0x001ea20000300800 */
[----:B---3--:R-:W-:-:S05]  /*417f0*/  IMAD.X R47, R41, 0x1, R47, P5 ;  /* 0x00000001292f7824 */ /* 0x008fca00028e062f */
[----:B------:R0:W-:Y:S01]  /*41800*/  STL [R1+0x10ac], R47 ;  /* 0x0010ac2f01007387 */ /* 0x0001e20000100800 */
[C---:B----4-:R-:W-:Y:S01]  /*41810*/  IADD3 R69, P5, PT, R40.reuse, R69, RZ ;  /* 0x0000004528457210 */ /* 0x050fe20007fbe0ff */
[C---:B-----5:R-:W-:Y:S02]  /*41820*/  IMAD.X R68, R41.reuse, 0x1, R68, P4 ;  /* 0x0000000129447824 */ /* 0x060fe400020e0644 */
[----:B0-----:R-:W3:Y:S01]  /*41830*/  LDL.LU R47, [R1+0x1044] ;  /* 0x00104400012f7983 */ /* 0x001ee20000300800 */
[----:B------:R-:W-:Y:S01]  /*41840*/  IADD3 R46, P4, PT, R40, R46, RZ ;  /* 0x0000002e282e7210 */ /* 0x000fe20007f9e0ff */
[----:B------:R-:W-:-:S04]  /*41850*/  IMAD.X R67, R41, 0x1, R67, P6 ;  /* 0x0000000129437824 */ /* 0x000fc800030e0643 */
[----:B------:R0:W-:Y:S01]  /*41860*/  STL [R1+0x1090], R46 ;  /* 0x0010902e01007387 */ /* 0x0001e20000100800 */
[----:B------:R-:W-:-:S03]  /*41870*/  IADD3 R66, P6, PT, R40, R66, RZ ;  /* 0x0000004228427210 */ /* 0x000fc60007fde0ff */
[----:B------:R-:W-:Y:S01]  /*41880*/  STL [R1+0x1098], R69 ;  /* 0x0010984501007387 */ /* 0x000fe20000100800 */
[----:B------:R-:W-:-:S03]  /*41890*/  IMAD.X R50, R41, 0x1, R50, P5 ;  /* 0x0000000129327824 */ /* 0x000fc600028e0632 */
[----:B0-----:R-:W4:Y:S04]  /*418a0*/  LDL.LU R46, [R1+0x1030] ;  /* 0x00103000012e7983 */ /* 0x001f280000300800 */
[----:B------:R-:W-:Y:S04]  /*418b0*/  STL [R1+0x10a4], R68 ;  /* 0x0010a44401007387 */ /* 0x000fe80000100800 */
[----:B------:R-:W-:Y:S01]  /*418c0*/  STL [R1+0x109c], R67 ;  /* 0x00109c4301007387 */ /* 0x000fe20000100800 */
[----:B------:R-:W-:-:S03]  /*418d0*/  IADD3 R45, P5, PT, R40, R45, RZ ;  /* 0x0000002d282d7210 */ /* 0x000fc60007fbe0ff */
[----:B------:R0:W-:Y:S04]  /*418e0*/  STL [R1+0x1094], R50 ;  /* 0x0010943201007387 */ /* 0x0001e80000100800 */
[----:B------:R-:W-:Y:S01]  /*418f0*/  STL [R1+0x1088], R66 ;  /* 0x0010884201007387 */ /* 0x000fe20000100800 */
[C---:B------:R-:W-:Y:S01]  /*41900*/  IMAD.X R65, R41.reuse, 0x1, R65, P4 ;  /* 0x0000000129417824 */ /* 0x040fe200020e0641 */
[----:B------:R-:W-:Y:S02]  /*41910*/  IADD3 R64, P4, PT, R40, R64, RZ ;  /* 0x0000004028407210 */ /* 0x000fe40007f9e0ff */
[----:B0-----:R-:W5:Y:S04]  /*41920*/  LDL.LU R50, [R1+0x103c] ;  /* 0x00103c0001327983 */ /* 0x001f680000300800 */
[----:B------:R0:W-:Y:S01]  /*41930*/  STL [R1+0x1080], R45 ;  /* 0x0010802d01007387 */ /* 0x0001e20000100800 */
[----:B------:R-:W-:-:S03]  /*41940*/  IMAD.X R63, R41, 0x1, R63, P6 ;  /* 0x00000001293f7824 */ /* 0x000fc600030e063f */
[----:B0-----:R-:W5:Y:S04]  /*41950*/  LDL.LU R45, [R1+0x1028] ;  /* 0x00102800012d7983 */ /* 0x001f680000300800 */
[----:B------:R-:W-:Y:S01]  /*41960*/  STL [R1+0x108c], R65 ;  /* 0x00108c4101007387 */ /* 0x000fe20000100800 */
[----:B------:R-:W-:-:S03]  /*41970*/  IMAD.X R44, R41, 0x1, R44, P5 ;  /* 0x00000001292c7824 */ /* 0x000fc600028e062c */
[----:B------:R-:W-:Y:S04]  /*41980*/  STL [R1+0x1078], R64 ;  /* 0x0010784001007387 */ /* 0x000fe80000100800 */
[----:B------:R0:W-:Y:S04]  /*41990*/  STL [R1+0x107c], R44 ;  /* 0x00107c2c01007387 */ /* 0x0001e80000100800 */
[----:B------:R-:W-:Y:S01]  /*419a0*/  STL [R1+0x1084], R63 ;  /* 0x0010843f01007387 */ /* 0x000fe20000100800 */
[----:B------:R-:W-:-:S03]  /*419b0*/  IADD3 R62, P6, PT, R40, R62, RZ ;  /* 0x0000003e283e7210 */ /* 0x000fc60007fde0ff */
[----:B0-----:R-:W5:Y:S01]  /*419c0*/  LDL.LU R44, [R1+0x1034] ;  /* 0x00103400012c7983 */ /* 0x001f620000300800 */
[C---:B------:R-:W-:Y:S01]  /*419d0*/  IADD3 R61, P5, PT, R40.reuse, R61, RZ ;  /* 0x0000003d283d7210 */ /* 0x040fe20007fbe0ff */
[C---:B------:R-:W-:Y:S01]  /*419e0*/  IMAD.X R60, R41.reuse, 0x1, R60, P4 ;  /* 0x00000001293c7824 */ /* 0x040fe200020e063c */
[C---:B------:R-:W-:Y:S01]  /*419f0*/  IADD3 R59, P4, PT, R40.reuse, R59, RZ ;  /* 0x0000003b283b7210 */ /* 0x040fe20007f9e0ff */
[----:B------:R-:W-:Y:S04]  /*41a00*/  STL [R1+0x1070], R62 ;  /* 0x0010703e01007387 */ /* 0x000fe80000100800 */
[----:B------:R-:W-:Y:S04]  /*41a10*/  STL [R1+0x1068], R61 ;  /* 0x0010683d01007387 */ /* 0x000fe80000100800 */
[----:B------:R-:W-:Y:S04]  /*41a20*/  STL [R1+0x1074], R60 ;  /* 0x0010743c01007387 */ /* 0x000fe80000100800 */
[----:B------:R-:W-:Y:S01]  /*41a30*/  STL [R1+0x1060], R59 ;  /* 0x0010603b01007387 */ /* 0x000fe20000100800 */
[C---:B--2---:R-:W-:Y:S01]  /*41a40*/  IMAD.X R58, R41.reuse, 0x1, R58, P6 ;  /* 0x00000001293a7824 */ /* 0x044fe200030e063a */
[----:B------:R-:W-:Y:S01]  /*41a50*/  IADD3 R57, P6, PT, R40, R57, RZ ;  /* 0x0000003928397210 */ /* 0x000fe20007fde0ff */
        /* <DEDUP_REMOVED lines=15> */
[----:B------:R0:W-:Y:S04]  /*41b50*/  STL [R1+0x104c], R49 ;  /* 0x00104c3101007387 */ /* 0x0001e80000100800 */
[----:B------:R-:W-:Y:S04]  /*41b60*/  STL [R1+0x1040], R51 ;  /* 0x0010403301007387 */ /* 0x000fe80000100800 */
[----:B0-----:R-:W2:Y:S04]  /*41b70*/  LDL.LU R49, [R1+0x1020] ;  /* 0x0010200001317983 */ /* 0x001ea80000300800 */
[----:B------:R-:W2:Y:S04]  /*41b80*/  LDL.LU R69, [R1+0x102c] ;  /* 0x00102c0001457983 */ /* 0x000ea80000300800 */
[----:B------:R0:W-:Y:S04]  /*41b90*/  STL [R1+0x1038], R48 ;  /* 0x0010383001007387 */ /* 0x0001e80000100800 */
[----:B------:R-:W2:Y:S04]  /*41ba0*/  LDL.LU R68, [R1+0x1018] ;  /* 0x0010180001447983 */ /* 0x000ea80000300800 */
[----:B0-----:R-:W2:Y:S01]  /*41bb0*/  LDL.LU R48, [R1+0x1024] ;  /* 0x0010240001307983 */ /* 0x001ea20000300800 */
[----:B---3--:R-:W-:-:S05]  /*41bc0*/  IMAD.X R47, R41, 0x1, R47, P4 ;  /* 0x00000001292f7824 */ /* 0x008fca00020e062f */
[----:B------:R0:W-:Y:S04]  /*41bd0*/  STL [R1+0x1044], R47 ;  /* 0x0010442f01007387 */ /* 0x0001e80000100800 */
[----:B------:R-:W3:Y:S04]  /*41be0*/  LDL.LU R67, [R1+0x1010] ;  /* 0x0010100001437983 */ /* 0x000ee80000300800 */
[----:B------:R-:W3:Y:S04]  /*41bf0*/  LDL.LU R66, [R1+0x101c] ;  /* 0x00101c0001427983 */ /* 0x000ee80000300800 */
[----:B0-----:R-:W3:Y:S01]  /*41c00*/  LDL.LU R47, [R1+0x1008] ;  /* 0x00100800012f7983 */ /* 0x001ee20000300800 */
[----:B----4-:R-:W-:-:S05]  /*41c10*/  IADD3 R46, P4, PT, R40, R46, RZ ;  /* 0x0000002e282e7210 */ /* 0x010fca0007f9e0ff */
[----:B------:R0:W-:Y:S04]  /*41c20*/  STL [R1+0x1030], R46 ;  /* 0x0010302e01007387 */ /* 0x0001e80000100800 */
[----:B0-----:R-:W4:Y:S04]  /*41c30*/  LDL.LU R46, [R1+0x1014] ;  /* 0x00101400012e7983 */ /* 0x001f280000300800 */
[----:B------:R-:W4:Y:S01]  /*41c40*/  LDL.LU R65, [R1+0x1000] ;  /* 0x0010000001417983 */ /* 0x000f220000300800 */
[----:B-----5:R-:W-:-:S03]  /*41c50*/  IMAD.X R50, R41, 0x1, R50, P6 ;  /* 0x0000000129327824 */ /* 0x020fc600030e0632 */
[----:B------:R-:W5:Y:S04]  /*41c60*/  LDL.LU R64, [R1+0x100c] ;  /* 0x00100c0001407983 */ /* 0x000f680000300800 */
[----:B------:R-:W-:Y:S04]  /*41c70*/  STL [R1+0x103c], R50 ;  /* 0x00103c3201007387 */ /* 0x000fe80000100800 */
[----:B------:R-:W5:Y:S01]  /*41c80*/  LDL.LU R63, [R1+0xff8] ;  /* 0x000ff800013f7983 */ /* 0x000f620000300800 */
[----:B------:R-:W-:-:S05]  /*41c90*/  IADD3 R45, P6, PT, R40, R45, RZ ;  /* 0x0000002d282d7210 */ /* 0x000fca0007fde0ff */
[----:B------:R0:W-:Y:S04]  /*41ca0*/  STL [R1+0x1028], R45 ;  /* 0x0010282d01007387 */ /* 0x0001e80000100800 */
[----:B------:R-:W5:Y:S04]  /*41cb0*/  LDL.LU R62, [R1+0x1004] ;  /* 0x00100400013e7983 */ /* 0x000f680000300800 */
[----:B0-----:R-:W5:Y:S04]  /*41cc0*/  LDL.LU R45, [R1+0xff0] ;  /* 0x000ff000012d7983 */ /* 0x001f680000300800 */
[----:B------:R-:W5:Y:S01]  /*41cd0*/  LDL.LU R61, [R1+0xffc] ;  /* 0x000ffc00013d7983 */ /* 0x000f620000300800 */
[----:B------:R-:W-:-:S03]  /*41ce0*/  IMAD.X R44, R41, 0x1, R44, P5 ;  /* 0x00000001292c7824 */ /* 0x000fc600028e062c */
[----:B------:R-:W5:Y:S04]  /*41cf0*/  LDL.LU R60, [R1+0xfe8] ;  /* 0x000fe800013c7983 */ /* 0x000f680000300800 */
[----:B------:R-:W5:Y:S04]  /*41d00*/  LDL.LU R59, [R1+0xff4] ;  /* 0x000ff400013b7983 */ /* 0x000f680000300800 */
[----:B------:R0:W-:Y:S04]  /*41d10*/  STL [R1+0x1034], R44 ;  /* 0x0010342c01007387 */ /* 0x0001e80000100800 */
        /* <DEDUP_REMOVED lines=9> */
[----:B0-----:R-:W5:Y:S01]  /*41db0*/  LDL.LU R44, [R1+0xfcc] ;  /* 0x000fcc00012c7983 */ /* 0x001f620000300800 */
[----:B--2---:R-:W-:Y:S01]  /*41dc0*/  IADD3 R49, P5, PT, R40, R49, RZ ;  /* 0x0000003128317210 */ /* 0x004fe20007fbe0ff */
[----:B------:R-:W-:-:S04]  /*41dd0*/  IMAD.X R69, R41, 0x1, R69, P4 ;  /* 0x0000000129457824 */ /* 0x000fc800020e0645 */
[----:B------:R0:W-:Y:S04]  /*41de0*/  STL [R1+0x1020], R49 ;  /* 0x0010203101007387 */ /* 0x0001e80000100800 */
[----:B0-----:R-:W2:Y:S01]  /*41df0*/  LDL.LU R49, [R1+0xfb8] ;  /* 0x000fb80001317983 */ /* 0x001ea20000300800 */
[----:B------:R-:W-:-:S05]  /*41e00*/  IMAD.X R48, R41, 0x1, R48, P6 ;  /* 0x0000000129307824 */ /* 0x000fca00030e0630 */
[----:B------:R0:W-:Y:S04]  /*41e10*/  STL [R1+0x1024], R48 ;  /* 0x0010243001007387 */ /* 0x0001e80000100800 */
[----:B------:R-:W-:Y:S04]  /*41e20*/  STL [R1+0x102c], R69 ;  /* 0x00102c4501007387 */ /* 0x000fe80000100800 */
[----:B0-----:R-:W2:Y:S01]  /*41e30*/  LDL.LU R48, [R1+0xfc4] ;  /* 0x000fc40001307983 */ /* 0x001ea20000300800 */
[C---:B------:R-:W-:Y:S01]  /*41e40*/  IADD3 R68, P4, PT, R40.reuse, R68, RZ ;  /* 0x0000004428447210 */ /* 0x040fe20007f9e0ff */
[----:B---3--:R-:W-:Y:S01]  /*41e50*/  IMAD.X R66, R41, 0x1, R66, P5 ;  /* 0x0000000129427824 */ /* 0x008fe200028e0642 */
[----:B------:R-:W-:-:S02]  /*41e60*/  IADD3 R67, P6, PT, R40, R67, RZ ;  /* 0x0000004328437210 */ /* 0x000fc40007fde0ff */
[C---:B------:R-:W-:Y:S01]  /*41e70*/  IADD3 R47, P5, PT, R40.reuse, R47, RZ ;  /* 0x0000002f282f7210 */ /* 0x040fe20007fbe0ff */
[----:B------:R-:W-:Y:S04]  /*41e80*/  STL [R1+0x1018], R68 ;  /* 0x0010184401007387 */ /* 0x000fe80000100800 */
[----:B------:R-:W-:Y:S04]  /*41e90*/  STL [R1+0x1010], R67 ;  /* 0x0010104301007387 */ /* 0x000fe80000100800 */
[----:B------:R0:W-:Y:S04]  /*41ea0*/  STL [R1+0x1008], R47 ;  /* 0x0010082f01007387 */ /* 0x0001e80000100800 */
[----:B------:R-:W-:Y:S04]  /*41eb0*/  STL [R1+0x101c], R66 ;  /* 0x00101c4201007387 */ /* 0x000fe80000100800 */
[----:B0-----:R-:W3:Y:S01]  /*41ec0*/  LDL.LU R47, [R1+0xfb0] ;  /* 0x000fb000012f7983 */ /* 0x001ee20000300800 */
[----:B----4-:R-:W-:Y:S01]  /*41ed0*/  IMAD.X R46, R41, 0x1, R46, P4 ;  /* 0x00000001292e7824 */ /* 0x010fe200020e062e */
[----:B------:R-:W-:-:S04]  /*41ee0*/  IADD3 R65, P4, PT, R40, R65, RZ ;  /* 0x0000004128417210 */ /* 0x000fc80007f9e0ff */
[----:B------:R0:W-:Y:S01]  /*41ef0*/  STL [R1+0x1014], R46 ;  /* 0x0010142e01007387 */ /* 0x0001e20000100800 */
[----:B-----5:R-:W-:-:S03]  /*41f00*/  IMAD.X R64, R41, 0x1, R64, P6 ;  /* 0x0000000129407824 */ /* 0x020fc600030e0640 */
[----:B0-----:R-:W4:Y:S01]  /*41f10*/  LDL.LU R46, [R1+0xfbc] ;  /* 0x000fbc00012e7983 */ /* 0x001f220000300800 */
[----:B------:R-:W-:-:S03]  /*41f20*/  IADD3 R63, P6, PT, R40, R63, RZ ;  /* 0x0000003f283f7210 */ /* 0x000fc60007fde0ff */
[----:B------:R-:W-:Y:S04]  /*41f30*/  STL [R1+0x1000], R65 ;  /* 0x0010004101007387 */ /* 0x000fe80000100800 */
[----:B------:R-:W-:Y:S01]  /*41f40*/  STL [R1+0x100c], R64 ;  /* 0x00100c4001007387 */ /* 0x000fe20000100800 */
[C---:B------:R-:W-:Y:S01]  /*41f50*/  IMAD.X R62, R41.reuse, 0x1, R62, P5 ;  /* 0x00000001293e7824 */ /* 0x040fe200028e063e */
[----:B------:R-:W-:Y:S01]  /*41f60*/  IADD3 R45, P5, PT, R40, R45, RZ ;  /* 0x0000002d282d7210 */ /* 0x000fe20007fbe0ff */
[----:B------:R-:W-:-:S04]  /*41f70*/  IMAD.X R61, R41, 0x1, R61, P4 ;  /* 0x00000001293d7824 */ /* 0x000fc800020e063d */
[----:B------:R0:W-:Y:S01]  /*41f80*/  STL [R1+0xff0], R45 ;  /* 0x000ff02d01007387 */ /* 0x0001e20000100800 */
[----:B------:R-:W-:-:S03]  /*41f90*/  IADD3 R60, P4, PT, R40, R60, RZ ;  /* 0x0000003c283c7210 */ /* 0x000fc60007f9e0ff */
[----:B------:R-:W-:Y:S01]  /*41fa0*/  STL [R1+0xff8], R63 ;  /* 0x000ff83f01007387 */ /* 0x000fe20000100800 */
[----:B------:R-:W-:-:S03]  /*41fb0*/  IMAD.X R59, R41, 0x1, R59, P6 ;  /* 0x00000001293b7824 */ /* 0x000fc600030e063b */
[----:B0-----:R-:W5:Y:S04]  /*41fc0*/  LDL.LU R45, [R1+0xfa8] ;  /* 0x000fa800012d7983 */ /* 0x001f680000300800 */
        /* <DEDUP_REMOVED lines=16> */
[----:B------:R-:W-:Y:S01]  /*420d0*/  STL [R1+0xfd0], R54 ;  /* 0x000fd03601007387 */ /* 0x000fe20000100800 */
[----:B------:R-:W-:-:S03]  /*420e0*/  IMAD.X R44, R41, 0x1, R44, P4 ;  /* 0x00000001292c7824 */ /* 0x000fc600020e062c */
[----:B------:R-:W-:Y:S04]  /*420f0*/  STL [R1+0xfdc], R53 ;  /* 0x000fdc3501007387 */ /* 0x000fe80000100800 */
[----:B------:R-:W-:Y:S04]  /*42100*/  STL [R1+0xfc8], R52 ;  /* 0x000fc83401007387 */ /* 0x000fe80000100800 */
[----:B------:R0:W-:Y:S04]  /*42110*/  STL [R1+0xfcc], R44 ;  /* 0x000fcc2c01007387 */ /* 0x0001e80000100800 */
[----:B------:R1:W-:Y:S01]  /*42120*/  STL [R1+0xfd4], R51 ;  /* 0x000fd43301007387 */ /* 0x0003e20000100800 */
[----:B------:R-:W-:-:S03]  /*42130*/  IADD3 R50, P5, PT, R40, R50, RZ ;  /* 0x0000003228327210 */ /* 0x000fc60007fbe0ff */
[----:B0-----:R-:W5:Y:S04]  /*42140*/  LDL.LU R44, [R1+0xfb4] ;  /* 0x000fb400012c7983 */ /* 0x001f680000300800 */
[----:B------:R0:W-:Y:S04]  /*42150*/  STL [R1+0xfc0], R50 ;  /* 0x000fc03201007387 */ /* 0x0001e80000100800 */
[----:B------:R-:W5:Y:S04]  /*42160*/  LDL.LU R69, [R1+0xfa0] ;  /* 0x000fa00001457983 */ /* 0x000f680000300800 */
[----:B------:R-:W5:Y:S04]  /*42170*/  LDL.LU R68, [R1+0xfac] ;  /* 0x000fac0001447983 */ /* 0x000f680000300800 */
[----:B------:R-:W5:Y:S01]  /*42180*/  LDL.LU R67, [R1+0xf98] ;  /* 0x000f980001437983 */ /* 0x000f620000300800 */
[----:B--2---:R-:W-:-:S05]  /*42190*/  IADD3 R49, P4, PT, R40, R49, RZ ;  /* 0x0000003128317210 */ /* 0x004fca0007f9e0ff */
[----:B------:R2:W-:Y:S04]  /*421a0*/  STL [R1+0xfb8], R49 ;  /* 0x000fb83101007387 */ /* 0x0005e80000100800 */
[----:B------:R-:W5:Y:S04]  /*421b0*/  LDL.LU R66, [R1+0xfa4] ;  /* 0x000fa40001427983 */ /* 0x000f680000300800 */
[----:B------:R-:W5:Y:S04]  /*421c0*/  LDL.LU R65, [R1+0xf9c] ;  /* 0x000f9c0001417983 */ /* 0x000f680000300800 */
[----:B------:R-:W5:Y:S01]  /*421d0*/  LDL.LU R64, [R1+0xf94] ;  /* 0x000f940001407983 */ /* 0x000f620000300800 */
[----:B------:R-:W-:-:S05]  /*421e0*/  IMAD.X R48, R41, 0x1, R48, P6 ;  /* 0x0000000129307824 */ /* 0x000fca00030e0630 */
[----:B------:R0:W-:Y:S04]  /*421f0*/  STL [R1+0xfc4], R48 ;  /* 0x000fc43001007387 */ /* 0x0001e80000100800 */
[----:B------:R-:W5:Y:S04]  /*42200*/  LDL.LU R63, [R1+0xf90] ;  /* 0x000f9000013f7983 */ /* 0x000f680000300800 */
[----:B------:R-:W5:Y:S04]  /*42210*/  LDL.LU R62, [R1+0xf88] ;  /* 0x000f8800013e7983 */ /* 0x000f680000300800 */
[----:B------:R-:W5:Y:S01]  /*42220*/  LDL.LU R61, [R1+0xf80] ;  /* 0x000f8000013d7983 */ /* 0x000f620000300800 */
[----:B---3--:R-:W-:-:S05]  /*42230*/  IADD3 R47, P6, PT, R40, R47, RZ ;  /* 0x0000002f282f7210 */ /* 0x008fca0007fde0ff */
[----:B------:R3:W-:Y:S04]  /*42240*/  STL [R1+0xfb0], R47 ;  /* 0x000fb02f01007387 */ /* 0x0007e80000100800 */
[----:B------:R-:W5:Y:S01]  /*42250*/  LDL.LU R60, [R1+0xf8c] ;  /* 0x000f8c00013c7983 */ /* 0x000f620000300800 */
[----:B----4-:R-:W-:-:S05]  /*42260*/  IMAD.X R46, R41, 0x1, R46, P5 ;  /* 0x00000001292e7824 */ /* 0x010fca00028e062e */
[----:B------:R4:W-:Y:S04]  /*42270*/  STL [R1+0xfbc], R46 ;  /* 0x000fbc2e01007387 */ /* 0x0009e80000100800 */
[----:B------:R-:W5:Y:S04]  /*42280*/  LDL.LU R59, [R1+0xf54] ;  /* 0x000f5400013b7983 */ /* 0x000f680000300800 */
[----:B------:R-:W5:Y:S04]  /*42290*/  LDL.LU R58, [R1+0xf84] ;  /* 0x000f8400013a7983 */ /* 0x000f680000300800 */
[----:B------:R-:W5:Y:S04]  /*422a0*/  LDL.LU R57, [R1+0xf78] ;  /* 0x000f780001397983 */ /* 0x000f680000300800 */
[----:B------:R-:W5:Y:S04]  /*422b0*/  LDL.LU R56, [R1+0xf7c] ;  /* 0x000f7c0001387983 */ /* 0x000f680000300800 */
[----:B------:R-:W5:Y:S02]  /*422c0*/  LDL.LU R55, [R1+0xf70] ;  /* 0x000f700001377983 */ /* 0x000f640000300800 */
[----:B-----5:R-:W-:-:S05]  /*422d0*/  IADD3 R45, P5, PT, R40, R45, RZ ;  /* 0x0000002d282d7210 */ /* 0x020fca0007fbe0ff */
[----:B------:R5:W-:Y:S04]  /*422e0*/  STL [R1+0xfa8], R45 ;  /* 0x000fa82d01007387 */ /* 0x000be80000100800 */
[----:B------:R-:W5:Y:S04]  /*422f0*/  LDL.LU R54, [R1+0xf50] ;  /* 0x000f500001367983 */ /* 0x000f680000300800 */
[----:B------:R-:W5:Y:S04]  /*42300*/  LDL.LU R53, [R1+0xf68] ;  /* 0x000f680001357983 */ /* 0x000f680000300800 */
[----:B------:R-:W5:Y:S04]  /*42310*/  LDL.LU R52, [R1+0xf74] ;  /* 0x000f740001347983 */ /* 0x000f680000300800 */
[----:B-1----:R-:W5:Y:S04]  /*42320*/  LDL.LU R51, [R1+0xf60] ;  /* 0x000f600001337983 */ /* 0x002f680000300800 */
[----:B0-----:R-:W5:Y:S04]  /*42330*/  LDL.LU R50, [R1+0xf6c] ;  /* 0x000f6c0001327983 */ /* 0x001f680000300800 */
[----:B--2---:R-:W2:Y:S04]  /*42340*/  LDL.LU R49, [R1+0x28d0] ;  /* 0x0028d00001317983 */ /* 0x004ea80000300800 */
[----:B------:R-:W2:Y:S04]  /*42350*/  LDL.LU R48, [R1+0xf64] ;  /* 0x000f640001307983 */ /* 0x000ea80000300800 */
[----:B---3--:R-:W3:Y:S04]  /*42360*/  LDL.LU R47, [R1+0x28d8] ;  /* 0x0028d800012f7983 */ /* 0x008ee80000300800 */
[----:B----4-:R-:W4:Y:S04]  /*42370*/  LDL.LU R46, [R1+0xf5c] ;  /* 0x000f5c00012e7983 */ /* 0x010f280000300800 */
[----:B-----5:R-:W5:Y:S01]  /*42380*/  LDL.LU R45, [R1+0x2c90] ;  /* 0x002c9000012d7983 */ /* 0x020f620000300800 */
[----:B------:R-:W-:-:S05]  /*42390*/  IMAD.X R44, R41, 0x1, R44, P4 ;  /* 0x00000001292c7824 */ /* 0x000fca00020e062c */
[----:B------:R0:W-:Y:S01]  /*423a0*/  STL [R1+0xfb4], R44 ;  /* 0x000fb42c01007387 */ /* 0x0001e20000100800 */
[----:B------:R-:W-:-:S03]  /*423b0*/  IADD3 R69, P4, PT, R40, R69, RZ ;  /* 0x0000004528457210 */ /* 0x000fc60007f9e0ff */
[----:B0-----:R-:W5:Y:S01]  /*423c0*/  LDL.LU R44, [R1+0x28cc] ;  /* 0x0028cc00012c7983 */ /* 0x001f620000300800 */
[----:B------:R-:W-:Y:S01]  /*423d0*/  IMAD.X R68, R41, 0x1, R68, P6 ;  /* 0x0000000129447824 */ /* 0x000fe200030e0644 */
[----:B------:R-:W-:Y:S01]  /*423e0*/  IADD3 R67, P6, PT, R40, R67, RZ ;  /* 0x0000004328437210 */ /* 0x000fe20007fde0ff */
[----:B------:R-:W-:Y:S01]  /*423f0*/  IMAD.SHL.U32 R40, R43, 0x100, RZ ;  /* 0x000001002b287824 */ /* 0x000fe200078e00ff */
[----:B------:R-:W-:Y:S04]  /*42400*/  STL [R1+0xfa0], R69 ;  /* 0x000fa04501007387 */ /* 0x000fe80000100800 */
[----:B------:R-:W-:Y:S04]  /*42410*/  STL [R1+0xfac], R68 ;  /* 0x000fac4401007387 */ /* 0x000fe80000100800 */
[----:B------:R-:W-:Y:S01]  /*42420*/  STL [R1+0xf98], R67 ;  /* 0x000f984301007387 */ /* 0x000fe20000100800 */
[----:B------:R-:W-:-:S02]  /*42430*/  IMAD.X R66, R41, 0x1, R66, P5 ;  /* 0x0000000129427824 */ /* 0x000fc400028e0642 */
[----:B------:R-:W-:-:S03]  /*42440*/  IMAD.X R65, R41, 0x1, R65, P4 ;  /* 0x0000000129417824 */ /* 0x000fc600020e0641 */
[----:B------:R-:W-:Y:S01]  /*42450*/  STL [R1+0xfa4], R66 ;  /* 0x000fa44201007387 */ /* 0x000fe20000100800 */
[----:B------:R-:W-:-:S03]  /*42460*/  IMAD.X R64, R41, 0x1, R64, P6 ;  /* 0x0000000129407824 */ /* 0x000fc600030e0640 */
[----:B------:R-:W-:Y:S04]  /*42470*/  STL [R1+0xf9c], R65 ;  /* 0x000f9c4101007387 */ /* 0x000fe80000100800 */
[----:B------:R-:W-:Y:S01]  /*42480*/  STL [R1+0xf94], R64 ;  /* 0x000f944001007387 */ /* 0x000fe20000100800 */
[C---:B------:R-:W-:Y:S02]  /*42490*/  IADD3 R63, P5, PT, R40.reuse, R63, RZ ;  /* 0x0000003f283f7210 */ /* 0x040fe40007fbe0ff */
[----:B------:R-:W-:-:S03]  /*424a0*/  IADD3 R62, P4, PT, R40, R62, RZ ;  /* 0x0000003e283e7210 */ /* 0x000fc60007f9e0ff */
[----:B------:R-:W-:Y:S01]  /*424b0*/  STL [R1+0xf90], R63 ;  /* 0x000f903f01007387 */ /* 0x000fe20000100800 */
[----:B------:R-:W-:-:S03]  /*424c0*/  IADD3 R61, P6, PT, R40, R61, RZ ;  /* 0x0000003d283d7210 */ /* 0x000fc60007fde0ff */
[----:B------:R-:W-:Y:S04]  /*424d0*/  STL [R1+0xf88], R62 ;  /* 0x000f883e01007387 */ /* 0x000fe80000100800 */
[----:B------:R-:W-:Y:S04]  /*424e0*/  STL [R1+0xf80], R61 ;  /* 0x000f803d01007387 */ /* 0x000fe80000100800 */
[----:B------:R-:W5:Y:S01]  /*424f0*/  LDL.LU R43, [R1+0x2c88] ;  /* 0x002c8800012b7983 */ /* 0x000f620000300800 */
[----:B------:R-:W-:-:S05]  /*42500*/  SHF.R.S32.HI R41, RZ, 0x1f, R40 ;  /* 0x0000001fff297819 */ /* 0x000fca0000011428 */
[----:B------:R-:W-:-:S05]  /*42510*/  IMAD.X R60, R41, 0x1, R60, P5 ;  /* 0x00000001293c7824 */ /* 0x000fca00028e063c */
[----:B------:R-:W-:Y:S01]  /*42520*/  STL [R1+0xf8c], R60 ;  /* 0x000f8c3c01007387 */ /* 0x000fe20000100800 */
[C---:B------:R-:W-:Y:S01]  /*42530*/  IADD3 R59, P5, PT, R40.reuse, R59, RZ ;  /* 0x0000003b283b7210 */ /* 0x040fe20007fbe0ff */
[----:B------:R-:W-:Y:S01]  /*42540*/  IMAD.X R58, R41, 0x1, R58, P4 ;  /* 0x00000001293a7824 */ /* 0x000fe200020e063a */
        /* <DEDUP_REMOVED lines=8> */
[C---:B------:R-:W-:Y:S01]  /*425d0*/  IMAD.X R54, R41.reuse, 0x1, R54, P5 ;  /* 0x0000000129367824 */ /* 0x040fe200028e0636 */
[C---:B------:R-:W-:Y:S01]  /*425e0*/  IADD3 R53, P5, PT, R40.reuse, R53, RZ ;  /* 0x0000003528357210 */ /* 0x040fe20007fbe0ff */
[----:B------:R-:W-:Y:S01]  /*425f0*/  IMAD.X R52, R41, 0x1, R52, P4 ;  /* 0x0000000129347824 */ /* 0x000fe200020e0634 */
[----:B------:R-:W-:-:S02]  /*42600*/  IADD3 R51, P4, PT, R40, R51, RZ ;  /* 0x0000003328337210 */ /* 0x000fc40007f9e0ff */
[----:B------:R-:W-:Y:S01]  /*42610*/  STL [R1+0xf50], R54 ;  /* 0x000f503601007387 */ /* 0x000fe20000100800 */
[----:B------:R-:W-:-:S03]  /*42620*/  IMAD.X R50, R41, 0x1, R50, P6 ;  /* 0x0000000129327824 */ /* 0x000fc600030e0632 */
[----:B------:R-:W-:Y:S01]  /*42630*/  STL [R1+0xf68], R53 ;  /* 0x000f683501007387 */ /* 0x000fe20000100800 */
[----:B--2---:R-:W-:-:S03]  /*42640*/  IADD3 R49, P6, PT, R40, R49, RZ ;  /* 0x0000003128317210 */ /* 0x004fc60007fde0ff */
[----:B------:R-:W-:Y:S01]  /*42650*/  STL [R1+0xf74], R52 ;  /* 0x000f743401007387 */ /* 0x000fe20000100800 */
[----:B------:R-:W-:-:S03]  /*42660*/  IMAD.X R48, R41, 0x1, R48, P5 ;  /* 0x0000000129307824 */ /* 0x000fc600028e0630 */
[----:B------:R-:W-:Y:S01]  /*42670*/  STL [R1+0xf60], R51 ;  /* 0x000f603301007387 */ /* 0x000fe20000100800 */
[----:B---3--:R-:W-:-:S03]  /*42680*/  IADD3 R47, P5, PT, R40, R47, RZ ;  /* 0x0000002f282f7210 */ /* 0x008fc60007fbe0ff */
[----:B------:R-:W-:Y:S01]  /*42690*/  STL [R1+0xf6c], R50 ;  /* 0x000f6c3201007387 */ /* 0x000fe20000100800 */
[----:B----4-:R-:W-:-:S03]  /*426a0*/  IMAD.X R46, R41, 0x1, R46, P4 ;  /* 0x00000001292e7824 */ /* 0x010fc600020e062e */
[----:B------:R-:W-:Y:S01]  /*426b0*/  STL [R1+0x28d0], R49 ;  /* 0x0028d03101007387 */ /* 0x000fe20000100800 */
[----:B-----5:R-:W-:-:S03]  /*426c0*/  IADD3 R45, P4, PT, R40, R45, RZ ;  /* 0x0000002d282d7210 */ /* 0x020fc60007f9e0ff */
[----:B------:R-:W-:Y:S04]  /*426d0*/  STL [R1+0xf64], R48 ;  /* 0x000f643001007387 */ /* 0x000fe80000100800 */
[----:B------:R0:W-:Y:S04]  /*426e0*/  STL [R1+0x2c90], R45 ;  /* 0x002c902d01007387 */ /* 0x0001e80000100800 */
[----:B------:R-:W-:Y:S04]  /*426f0*/  STL [R1+0x28d8], R47 ;  /* 0x0028d82f01007387 */ /* 0x000fe80000100800 */
[----:B0-----:R-:W2:Y:S04]  /*42700*/  LDL.LU R45, [R1+0x28d4] ;  /* 0x0028d400012d7983 */ /* 0x001ea80000300800 */
[----:B------:R-:W-:Y:S04]  /*42710*/  STL [R1+0xf5c], R46 ;  /* 0x000f5c2e01007387 */ /* 0x000fe80000100800 */
[----:B------:R-:W3:Y:S04]  /*42720*/  LDL.LU R71, [R1+0x11bc] ;  /* 0x0011bc0001477983 */ /* 0x000ee80000300800 */
[----:B------:R-:W4:Y:S01]  /*42730*/  LDL.LU R70, [R1+0x2c8c] ;  /* 0x002c8c0001467983 */ /* 0x000f220000300800 */
[----:B------:R-:W-:-:S03]  /*42740*/  IMAD.X R44, R41, 0x1, R44, P6 ;  /* 0x00000001292c7824 */ /* 0x000fc600030e062c */
        /* <DEDUP_REMOVED lines=13> */
[----:B0-----:R-:W5:Y:S04]  /*42820*/  LDL.LU R44, [R1+0x2c78] ;  /* 0x002c7800012c7983 */ /* 0x001f680000300800 */
[----:B------:R-:W5:Y:S04]  /*42830*/  LDL.LU R57, [R1+0x28ec] ;  /* 0x0028ec0001397983 */ /* 0x000f680000300800 */
[----:B------:R-:W5:Y:S04]  /*42840*/  LDL.LU R56, [R1+0x119c] ;  /* 0x00119c0001387983 */ /* 0x000f680000300800 */
[----:B------:R-:W5:Y:S01]  /*42850*/  LDL.LU R55, [R1+0x2c7c] ;  /* 0x002c7c0001377983 */ /* 0x000f620000300800 */
[----:B------:R-:W-:-:S05]  /*42860*/  IADD3 R43, P6, PT, R40, R43, RZ ;  /* 0x0000002b282b7210 */ /* 0x000fca0007fde0ff */
        /* <DEDUP_REMOVED lines=11> */
[----:B--2---:R-:W-:-:S05]  /*42920*/  IMAD.X R45, R41, 0x1, R45, P5 ;  /* 0x00000001292d7824 */ /* 0x004fca00028e062d */
[----:B------:R0:W-:Y:S01]  /*42930*/  STL [R1+0x28d4], R45 ;  /* 0x0028d42d01007387 */ /* 0x0001e20000100800 */
[C---:B---3--:R-:W-:Y:S01]  /*42940*/  IADD3 R71, P5, PT, R40.reuse, R71, RZ ;  /* 0x0000004728477210 */ /* 0x048fe20007fbe0ff */
[----:B----4-:R-:W-:Y:S02]  /*42950*/  IMAD.X R70, R41, 0x1, R70, P4 ;  /* 0x0000000129467824 */ /* 0x010fe400020e0646 */
[----:B0-----:R-:W2:Y:S01]  /*42960*/  LDL.LU R45, [R1+0x2c70] ;  /* 0x002c7000012d7983 */ /* 0x001ea20000300800 */
[----:B-----5:R-:W-:-:S03]  /*42970*/  IADD3 R69, P4, PT, R40, R69, RZ ;  /* 0x0000004528457210 */ /* 0x020fc60007f9e0ff */
[----:B------:R-:W-:Y:S01]  /*42980*/  STL [R1+0x11bc], R71 ;  /* 0x0011bc4701007387 */ /* 0x000fe20000100800 */
[----:B------:R-:W-:-:S03]  /*42990*/  IMAD.X R68, R41, 0x1, R68, P6 ;  /* 0x0000000129447824 */ /* 0x000fc600030e0644 */
        /* <DEDUP_REMOVED lines=23> */
[----:B------:R0:W-:Y:S01]  /*42b10*/  STL [R1+0x2c78], R44 ;  /* 0x002c782c01007387 */ /* 0x0001e20000100800 */
[----:B------:R-:W-:-:S03]  /*42b20*/  IADD3 R56, P6, PT, R40, R56, RZ ;  /* 0x0000003828387210 */ /* 0x000fc60007fde0ff */
[----:B------:R-:W-:Y:S01]  /*42b30*/  STL [R1+0x2c80], R59 ;  /* 0x002c803b01007387 */ /* 0x000fe20000100800 */
[----:B------:R-:W-:-:S03]  /*42b40*/  IMAD.X R55, R41, 0x1, R55, P5 ;  /* 0x0000000129377824 */ /* 0x000fc600028e0637 */
[----:B0-----:R-:W3:Y:S04]  /*42b50*/  LDL.LU R44, [R1+0x2904] ;  /* 0x00290400012c7983 */ /* 0x001ee80000300800 */
[----:B------:R-:W-:Y:S04]  /*42b60*/  STL [R1+0x28e4], R58 ;  /* 0x0028e43a01007387 */ /* 0x000fe80000100800 */
[----:B------:R-:W-:Y:S04]  /*42b70*/  STL [R1+0x28ec], R57 ;  /* 0x0028ec3901007387 */ /* 0x000fe80000100800 */
[----:B------:R-:W-:Y:S04]  /*42b80*/  STL [R1+0x119c], R56 ;  /* 0x00119c3801007387 */ /* 0x000fe80000100800 */
[----:B------:R-:W-:Y:S01]  /*42b90*/  STL [R1+0x2c7c], R55 ;  /* 0x002c7c3701007387 */ /* 0x000fe20000100800 */
[----:B------:R-:W-:Y:S01]  /*42ba0*/  IADD3 R54, P5, PT, R40, R54, RZ ;  /* 0x0000003628367210 */ /* 0x000fe20007fbe0ff */
[----:B------:R-:W-:-:S04]  /*42bb0*/  IMAD.X R53, R41, 0x1, R53, P4 ;  /* 0x0000000129357824 */ /* 0x000fc800020e0635 */
[----:B------:R-:W-:Y:S01]  /*42bc0*/  STL [R1+0x1194], R54 ;  /* 0x0011943601007387 */ /* 0x000fe20000100800 */
[C---:B------:R-:W-:Y:S01]  /*42bd0*/  IADD3 R52, P4, PT, R40.reuse, R52, RZ ;  /* 0x0000003428347210 */ /* 0x040fe20007f9e0ff */
[C---:B------:R-:W-:Y:S01]  /*42be0*/  IMAD.X R51, R41.reuse, 0x1, R51, P6 ;  /* 0x0000000129337824 */ /* 0x040fe200030e0633 */
[----:B------:R-:W-:Y:S01]  /*42bf0*/  IADD3 R50, P6, PT, R40, R50, RZ ;  /* 0x0000003228327210 */ /* 0x000fe20007fde0ff */
        /* <DEDUP_REMOVED lines=10> */
[----:B------:R0:W-:Y:S04]  /*42ca0*/  STL [R1+0x1180], R43 ;  /* 0x0011802b01007387 */ /* 0x0001e80000100800 */
[----:B------:R-:W-:Y:S04]  /*42cb0*/  STL [R1+0x1188], R47 ;  /* 0x0011882f01007387 */ /* 0x000fe80000100800 */
[----:B0-----:R-:W4:Y:S01]  /*42cc0*/  LDL.LU R43, [R1+0x2c68] ;  /* 0x002c6800012b7983 */ /* 0x001f220000300800 */
[----:B------:R-:W-:-:S05]  /*42cd0*/  IADD3 R46, P4, PT, R40, R46, RZ ;  /* 0x0000002e282e7210 */ /* 0x000fca0007f9e0ff */
[----:B------:R-:W-:Y:S04]  /*42ce0*/  STL [R1+0x2910], R46 ;  /* 0x0029102e01007387 */ /* 0x000fe80000100800 */
        /* <DEDUP_REMOVED lines=16> */
[----:B0-----:R-:W2:Y:S04]  /*42df0*/  LDL.LU R45, [R1+0x291c] ;  /* 0x00291c00012d7983 */ /* 0x001ea80000300800 */
[----:B------:R-:W2:Y:S04]  /*42e00*/  LDL.LU R57, [R1+0x2c38] ;  /* 0x002c380001397983 */ /* 0x000ea80000300800 */
[----:B------:R-:W2:Y:S04]  /*42e10*/  LDL.LU R56, [R1+0x2924] ;  /* 0x0029240001387983 */ /* 0x000ea80000300800 */
[----:B------:R-:W2:Y:S01]  /*42e20*/  LDL.LU R55, [R1+0x117c] ;  /* 0x00117c0001377983 */ /* 0x000ea20000300800 */
[----:B---3--:R-:W-:-:S05]  /*42e30*/  IMAD.X R44, R41, 0x1, R44, P5 ;  /* 0x00000001292c7824 */ /* 0x008fca00028e062c */
[----:B------:R0:W-:Y:S04]  /*42e40*/  STL [R1+0x2904], R44 ;  /* 0x0029042c01007387 */ /* 0x0001e80000100800 */
        /* <DEDUP_REMOVED lines=9> */
[----:B0-----:R-:W3:Y:S01]  /*42ee0*/  LDL.LU R44, [R1+0x2940] ;  /* 0x00294000012c7983 */ /* 0x001ee20000300800 */
[----:B----4-:R-:W-:-:S05]  /*42ef0*/  IADD3 R43, P5, PT, R40, R43, RZ ;  /* 0x0000002b282b7210 */ /* 0x010fca0007fbe0ff */
[----:B------:R0:W-:Y:S04]  /*42f00*/  STL [R1+0x2c68], R43 ;  /* 0x002c682b01007387 */ /* 0x0001e80000100800 */
[----:B0-----:R-:W4:Y:S01]  /*42f10*/  LDL.LU R43, [R1+0x2c1c] ;  /* 0x002c1c00012b7983 */ /* 0x001f220000300800 */
[C---:B-----5:R-:W-:Y:S01]  /*42f20*/  IMAD.X R71, R41.reuse, 0x1, R71, P4 ;  /* 0x0000000129477824 */ /* 0x060fe200020e0647 */
[----:B------:R-:W-:Y:S01]  /*42f30*/  IADD3 R70, P4, PT, R40, R70, RZ ;  /* 0x0000004628467210 */ /* 0x000fe20007f9e0ff */
[----:B------:R-:W-:-:S03]  /*42f40*/  IMAD.X R69, R41, 0x1, R69, P6 ;  /* 0x0000000129457824 */ /* 0x000fc600030e0645 */
[----:B------:R-:W-:Y:S04]  /*42f50*/  STL [R1+0x290c], R71 ;  /* 0x00290c4701007387 */ /* 0x000fe80000100800 */
[----:B------:R-:W-:Y:S04]  /*42f60*/  STL [R1+0x2c60], R70 ;  /* 0x002c604601007387 */ /* 0x000fe80000100800 */
[----:B------:R-:W-:Y:S01]  /*42f70*/  STL [R1+0x2c6c], R69 ;  /* 0x002c6c4501007387 */ /* 0x000fe20000100800 */
[----:B--2---:R-:W-:Y:S01]  /*42f80*/  IADD3 R68, P6, PT, R40, R68, RZ ;  /* 0x0000004428447210 */ /* 0x004fe20007fde0ff */
[----:B------:R-:W-:-:S04]  /*42f90*/  IMAD.X R67, R41, 0x1, R67, P5 ;  /* 0x0000000129437824 */ /* 0x000fc800028e0643 */
[----:B------:R-:W-:Y:S01]  /*42fa0*/  STL [R1+0x2c58], R68 ;  /* 0x002c584401007387 */ /* 0x000fe20000100800 */
[----:B------:R-:W-:-:S03]  /*42fb0*/  IADD3 R66, P5, PT, R40, R66, RZ ;  /* 0x0000004228427210 */ /* 0x000fc60007fbe0ff */
[----:B------:R-:W-:Y:S01]  /*42fc0*/  STL [R1+0x2c64], R67 ;  /* 0x002c644301007387 */ /* 0x000fe20000100800 */
[----:B------:R-:W-:-:S03]  /*42fd0*/  IMAD.X R65, R41, 0x1, R65, P4 ;  /* 0x0000000129417824 */ /* 0x000fc600020e0641 */
        /* <DEDUP_REMOVED lines=17> */
[----:B------:R-:W-:-:S03]  /*430f0*/  IMAD.X R56, R41, 0x1, R56, P5 ;  /* 0x0000000129387824 */ /* 0x000fc600028e0638 */
[----:B------:R-:W-:Y:S01]  /*43100*/  STL [R1+0x2c44], R59 ;  /* 0x002c443b01007387 */ /* 0x000fe20000100800 */
[----:B------:R-:W-:-:S03]  /*43110*/  IADD3 R55, P5, PT, R40, R55, RZ ;  /* 0x0000003728377210 */ /* 0x000fc60007fbe0ff */
[----:B0-----:R-:W2:Y:S04]  /*43120*/  LDL.LU R45, [R1+0x2c18] ;  /* 0x002c1800012d7983 */ /* 0x001ea80000300800 */
[----:B------:R-:W-:Y:S01]  /*43130*/  STL [R1+0x2c40], R58 ;  /* 0x002c403a01007387 */ /* 0x000fe20000100800 */
[----:B---3--:R-:W-:-:S03]  /*43140*/  IMAD.X R54, R41, 0x1, R54, P4 ;  /* 0x0000000129367824 */ /* 0x008fc600020e0636 */
        /* <DEDUP_REMOVED lines=19> */
[----:B------:R0:W-:Y:S04]  /*43280*/  STL [R1+0x2940], R44 ;  /* 0x0029402c01007387 */ /* 0x0001e80000100800 */
[----:B------:R-:W-:Y:S04]  /*43290*/  STL [R1+0x2938], R47 ;  /* 0x0029382f01007387 */ /* 0x000fe80000100800 */
[----:B0-----:R-:W3:Y:S04]  /*432a0*/  LDL.LU R44, [R1+0x2934] ;  /* 0x00293400012c7983 */ /* 0x001ee80000300800 */
[----:B------:R-:W-:Y:S04]  /*432b0*/  STL [R1+0x2c24], R46 ;  /* 0x002c242e01007387 */ /* 0x000fe80000100800 */
[----:B------:R-:W5:Y:S04]  /*432c0*/  LDL.LU R71, [R1+0x2c10] ;  /* 0x002c100001477983 */ /* 0x000f680000300800 */
[----:B------:R-:W5:Y:S04]  /*432d0*/  LDL.LU R70, [R1+0x293c] ;  /* 0x00293c0001467983 */ /* 0x000f680000300800 */
[----:B------:R-:W5:Y:S01]  /*432e0*/  LDL.LU R69, [R1+0x2c08] ;  /* 0x002c080001457983 */ /* 0x000f620000300800 */
[----:B----4-:R-:W-:-:S05]  /*432f0*/  IMAD.X R43, R41, 0x1, R43, P5 ;  /* 0x00000001292b7824 */ /* 0x010fca00028e062b */
        /* <DEDUP_REMOVED lines=12> */
[----:B0-----:R-:W4:Y:S04]  /*433c0*/  LDL.LU R43, [R1+0x2be8] ;  /* 0x002be800012b7983 */ /* 0x001f280000300800 */
[----:B------:R-:W4:Y:S04]  /*433d0*/  LDL.LU R57, [R1+0x2954] ;  /* 0x0029540001397983 */ /* 0x000f280000300800 */
[----:B------:R-:W4:Y:S04]  /*433e0*/  LDL.LU R56, [R1+0x2be0] ;  /* 0x002be00001387983 */ /* 0x000f280000300800 */
[----:B------:R-:W4:Y:S01]  /*433f0*/  LDL.LU R55, [R1+0x295c] ;  /* 0x00295c0001377983 */ /* 0x000f220000300800 */
        /* <DEDUP_REMOVED lines=14> */
[C---:B-----5:R-:W-:Y:S01]  /*434e0*/  IADD3 R71, P4, PT, R40.reuse, R71, RZ ;  /* 0x0000004728477210 */ /* 0x060fe20007f9e0ff */
[----:B------:R-:W-:Y:S02]  /*434f0*/  IMAD.X R70, R41, 0x1, R70, P6 ;  /* 0x0000000129467824 */ /* 0x000fe400030e0646 */
[----:B0-----:R-:W3:Y:S01]  /*43500*/  LDL.LU R44, [R1+0x2978] ;  /* 0x00297800012c7983 */ /* 0x001ee20000300800 */
[----:B------:R-:W-:-:S03]  /*43510*/  IADD3 R69, P6, PT, R40, R69, RZ ;  /* 0x0000004528457210 */ /* 0x000fc60007fde0ff */
[----:B------:R-:W-:Y:S04]  /*43520*/  STL [R1+0x2c10], R71 ;  /* 0x002c104701007387 */ /* 0x000fe80000100800 */
[----:B------:R-:W-:Y:S04]  /*43530*/  STL [R1+0x293c], R70 ;  /* 0x00293c4601007387 */ /* 0x000fe80000100800 */
[----:B------:R-:W-:Y:S01]  /*43540*/  STL [R1+0x2c08], R69 ;  /* 0x002c084501007387 */ /* 0x000fe20000100800 */
[----:B----4-:R-:W-:Y:S01]  /*43550*/  IMAD.X R68, R41, 0x1, R68, P5 ;  /* 0x0000000129447824 */ /* 0x010fe200028e0644 */
[----:B------:R-:W-:-:S04]  /*43560*/  IADD3 R67, P5, PT, R40, R67, RZ ;  /* 0x0000004328437210 */ /* 0x000fc80007fbe0ff */
        /* <DEDUP_REMOVED lines=21> */
[----:B0-----:R-:W4:Y:S01]  /*436c0*/  LDL.LU R43, [R1+0x2bbc] ;  /* 0x002bbc00012b7983 */ /* 0x001f220000300800 */
[C---:B------:R-:W-:Y:S01]  /*436d0*/  IMAD.X R57, R41.reuse, 0x1, R57, P5 ;  /* 0x0000000129397824 */ /* 0x040fe200028e0639 */
[C---:B------:R-:W-:Y:S01]  /*436e0*/  IADD3 R56, P5, PT, R40.reuse, R56, RZ ;  /* 0x0000003828387210 */ /* 0x040fe20007fbe0ff */
[C---:B------:R-:W-:Y:S01]  /*436f0*/  IMAD.X R55, R41.reuse, 0x1, R55, P4 ;  /* 0x0000000129377824 */ /* 0x040fe200020e0637 */
[----:B------:R-:W-:Y:S04]  /*43700*/  STL [R1+0x2bec], R58 ;  /* 0x002bec3a01007387 */ /* 0x000fe80000100800 */
[----:B------:R-:W-:Y:S04]  /*43710*/  STL [R1+0x2954], R57 ;  /* 0x0029543901007387 */ /* 0x000fe80000100800 */
[----:B------:R-:W-:Y:S04]  /*43720*/  STL [R1+0x2be0], R56 ;  /* 0x002be03801007387 */ /* 0x000fe80000100800 */
[----:B------:R-:W-:Y:S01]  /*43730*/  STL [R1+0x295c], R55 ;  /* 0x00295c3701007387 */ /* 0x000fe20000100800 */
[----:B--2---:R-:W-:Y:S01]  /*43740*/  IADD3 R54, P4, PT, R40, R54, RZ ;  /* 0x0000003628367210 */ /* 0x004fe20007f9e0ff */
        /* <DEDUP_REMOVED lines=16> */
[----:B------:R0:W-:Y:S04]  /*43850*/  STL [R1+0x2bc4], R45 ;  /* 0x002bc42d01007387 */ /* 0x0001e80000100800 */
[----:B------:R-:W-:Y:S04]  /*43860*/  STL [R1+0x2bcc], R47 ;  /* 0x002bcc2f01007387 */ /* 0x000fe80000100800 */
[----:B0-----:R-:W2:Y:S04]  /*43870*/  LDL.LU R45, [R1+0x2bb8] ;  /* 0x002bb800012d7983 */ /* 0x001ea80000300800 */
[----:B------:R-:W-:Y:S04]  /*43880*/  STL [R1+0x2970], R46 ;  /* 0x0029702e01007387 */ /* 0x000fe80000100800 */
[----:B------:R-:W5:Y:S04]  /*43890*/  LDL.LU R71, [R1+0x296c] ;  /* 0x00296c0001477983 */ /* 0x000f680000300800 */
[----:B------:R-:W5:Y:S01]  /*438a0*/  LDL.LU R70, [R1+0x2bb0] ;  /* 0x002bb00001467983 */ /* 0x000f620000300800 */
[----:B---3--:R-:W-:-:S03]  /*438b0*/  IADD3 R44, P5, PT, R40, R44, RZ ;  /* 0x0000002c282c7210 */ /* 0x008fc60007fbe0ff */
[----:B------:R-:W3:Y:S04]  /*438c0*/  LDL.LU R69, [R1+0x2974] ;  /* 0x0029740001457983 */ /* 0x000ee80000300800 */
        /* <DEDUP_REMOVED lines=12> */
[----:B0-----:R-:W3:Y:S04]  /*43990*/  LDL.LU R44, [R1+0x2b8c] ;  /* 0x002b8c00012c7983 */ /* 0x001ee80000300800 */
[----:B------:R-:W3:Y:S04]  /*439a0*/  LDL.LU R57, [R1+0x2b88] ;  /* 0x002b880001397983 */ /* 0x000ee80000300800 */
[----:B------:R-:W3:Y:S04]  /*439b0*/  LDL.LU R56, [R1+0x2984] ;  /* 0x0029840001387983 */ /* 0x000ee80000300800 */
[----:B------:R-:W3:Y:S01]  /*439c0*/  LDL.LU R55, [R1+0x2b80] ;  /* 0x002b800001377983 */ /* 0x000ee20000300800 */
        /* <DEDUP_REMOVED lines=12> */
[----:B--2---:R-:W-:-:S05]  /*43a90*/  IADD3 R45, P4, PT, R40, R45, RZ ;  /* 0x0000002d282d7210 */ /* 0x004fca0007f9e0ff */
[----:B------:R0:W-:Y:S01]  /*43aa0*/  STL [R1+0x2bb8], R45 ;  /* 0x002bb82d01007387 */ /* 0x0001e20000100800 */
[C---:B-----5:R-:W-:Y:S01]  /*43ab0*/  IMAD.X R71, R41.reuse, 0x1, R71, P6 ;  /* 0x0000000129477824 */ /* 0x060fe200030e0647 */
[----:B------:R-:W-:Y:S02]  /*43ac0*/  IADD3 R70, P6, PT, R40, R70, RZ ;  /* 0x0000004628467210 */ /* 0x000fe40007fde0ff */
[----:B0-----:R-:W2:Y:S01]  /*43ad0*/  LDL.LU R45, [R1+0x2b64] ;  /* 0x002b6400012d7983 */ /* 0x001ea20000300800 */
        /* <DEDUP_REMOVED lines=23> */
[----:B------:R-:W-:Y:S01]  /*43c50*/  STL [R1+0x2988], R60 ;  /* 0x0029883c01007387 */ /* 0x000fe20000100800 */
[C---:B------:R-:W-:Y:S02]  /*43c60*/  IADD3 R58, P6, PT, R40.reuse, R58, RZ ;  /* 0x0000003a283a7210 */ /* 0x040fe40007fde0ff */
[C---:B------:R-:W-:Y:S01]  /*43c70*/  IADD3 R57, P5, PT, R40.reuse, R57, RZ ;  /* 0x0000003928397210 */ /* 0x040fe20007fbe0ff */
[----:B------:R0:W-:Y:S04]  /*43c80*/  STL [R1+0x2b8c], R44 ;  /* 0x002b8c2c01007387 */ /* 0x0001e80000100800 */
[----:B------:R-:W-:Y:S01]  /*43c90*/  STL [R1+0x2b94], R59 ;  /* 0x002b943b01007387 */ /* 0x000fe20000100800 */
[----:B------:R-:W-:Y:S01]  /*43ca0*/  IMAD.X R56, R41, 0x1, R56, P4 ;  /* 0x0000000129387824 */ /* 0x000fe200020e0638 */
[----:B------:R-:W-:-:S02]  /*43cb0*/  IADD3 R55, P4, PT, R40, R55, RZ ;  /* 0x0000003728377210 */ /* 0x000fc40007f9e0ff */
[----:B0-----:R-:W3:Y:S04]  /*43cc0*/  LDL.LU R44, [R1+0x29b0] ;  /* 0x0029b000012c7983 */ /* 0x001ee80000300800 */
[----:B------:R-:W-:Y:S04]  /*43cd0*/  STL [R1+0x2990], R58 ;  /* 0x0029903a01007387 */ /* 0x000fe80000100800 */
[----:B------:R-:W-:Y:S04]  /*43ce0*/  STL [R1+0x2b88], R57 ;  /* 0x002b883901007387 */ /* 0x000fe80000100800 */
[----:B------:R-:W-:Y:S04]  /*43cf0*/  STL [R1+0x2984], R56 ;  /* 0x0029843801007387 */ /* 0x000fe80000100800 */
[----:B------:R-:W-:Y:S01]  /*43d00*/  STL [R1+0x2b80], R55 ;  /* 0x002b803701007387 */ /* 0x000fe20000100800 */
[C---:B----4-:R-:W-:Y:S01]  /*43d10*/  IMAD.X R54, R41.reuse, 0x1, R54, P6 ;  /* 0x0000000129367824 */ /* 0x050fe200030e0636 */
[C---:B------:R-:W-:Y:S01]  /*43d20*/  IADD3 R53, P6, PT, R40.reuse, R53, RZ ;  /* 0x0000003528357210 */ /* 0x040fe20007fde0ff */
[----:B------:R-:W-:Y:S01]  /*43d30*/  IMAD.X R52, R41, 0x1, R52, P5 ;  /* 0x0000000129347824 */ /* 0x000fe200028e0634 */
[----:B------:R-:W-:-:S02]  /*43d40*/  IADD3 R51, P5, PT, R40, R51, RZ ;  /* 0x0000003328337210 */ /* 0x000fc40007fbe0ff */
        /* <DEDUP_REMOVED lines=15> */
[----:B0-----:R-:W4:Y:S04]  /*43e40*/  LDL.LU R43, [R1+0x2b5c] ;  /* 0x002b5c00012b7983 */ /* 0x001f280000300800 */
[----:B------:R-:W-:Y:S04]  /*43e50*/  STL [R1+0x2b6c], R46 ;  /* 0x002b6c2e01007387 */ /* 0x000fe80000100800 */
[----:B------:R-:W5:Y:S04]  /*43e60*/  LDL.LU R71, [R1+0x2b58] ;  /* 0x002b580001477983 */ /* 0x000f680000300800 */
[----:B------:R-:W5:Y:S04]  /*43e70*/  LDL.LU R70, [R1+0x29a4] ;  /* 0x0029a40001467983 */ /* 0x000f680000300800 */
[----:B------:R-:W5:Y:S01]  /*43e80*/  LDL.LU R69, [R1+0x2b50] ;  /* 0x002b500001457983 */ /* 0x000f620000300800 */
[----:B--2---:R-:W-:-:S05]  /*43e90*/  IMAD.X R45, R41, 0x1, R45, P4 ;  /* 0x00000001292d7824 */ /* 0x004fca00020e062d */
        /* <DEDUP_REMOVED lines=16> */
[----:B---3--:R-:W-:-:S05]  /*43fa0*/  IADD3 R44, P4, PT, R40, R44, RZ ;  /* 0x0000002c282c7210 */ /* 0x008fca0007f9e0ff */
        /* <DEDUP_REMOVED lines=11> */
[----:B----4-:R-:W-:-:S05]  /*44060*/  IMAD.X R43, R41, 0x1, R43, P6 ;  /* 0x00000001292b7824 */ /* 0x010fca00030e062b */
[----:B------:R0:W-:Y:S04]  /*44070*/  STL [R1+0x2b5c], R43 ;  /* 0x002b5c2b01007387 */ /* 0x0001e80000100800 */
[----:B0-----:R-:W4:Y:S01]  /*44080*/  LDL.LU R43, [R1+0x29d8] ;  /* 0x0029d800012b7983 */ /* 0x001f220000300800 */
[----:B-----5:R-:W-:Y:S01]  /*44090*/  IMAD.X R70, R41, 0x1, R70, P5 ;  /* 0x0000000129467824 */ /* 0x020fe200028e0646 */
[C---:B------:R-:W-:Y:S02]  /*440a0*/  IADD3 R71, P6, PT, R40.reuse, R71, RZ ;  /* 0x0000004728477210 */ /* 0x040fe40007fde0ff */
[----:B------:R-:W-:-:S03]  /*440b0*/  IADD3 R69, P5, PT, R40, R69, RZ ;  /* 0x0000004528457210 */ /* 0x000fc60007fbe0ff */
[----:B------:R-:W-:Y:S04]  /*440c0*/  STL [R1+0x2b58], R71 ;  /* 0x002b584701007387 */ /* 0x000fe80000100800 */
[----:B------:R-:W-:Y:S04]  /*440d0*/  STL [R1+0x29a4], R70 ;  /* 0x0029a44601007387 */ /* 0x000fe80000100800 */
[----:B------:R-:W-:Y:S01]  /*440e0*/  STL [R1+0x2b50], R69 ;  /* 0x002b504501007387 */ /* 0x000fe20000100800 */
[----:B--2---:R-:W-:Y:S01]  /*440f0*/  IMAD.X R68, R41, 0x1, R68, P4 ;  /* 0x0000000129447824 */ /* 0x004fe200020e0644 */
        /* <DEDUP_REMOVED lines=25> */
[----:B0-----:R-:W2:Y:S04]  /*44290*/  LDL.LU R45, [R1+0x2b04] ;  /* 0x002b0400012d7983 */ /* 0x001ea80000300800 */
[----:B------:R-:W-:Y:S01]  /*442a0*/  STL [R1+0x2b34], R58 ;  /* 0x002b343a01007387 */ /* 0x000fe20000100800 */
[----:B---3--:R-:W-:-:S03]  /*442b0*/  IADD3 R54, P6, PT, R40, R54, RZ ;  /* 0x0000003628367210 */ /* 0x008fc60007fde0ff */
        /* <DEDUP_REMOVED lines=26> */
[----:B----4-:R-:W-:-:S05]  /*44460*/  IADD3 R43, P4, PT, R40, R43, RZ ;  /* 0x0000002b282b7210 */ /* 0x010fca0007f9e0ff */
        /* <DEDUP_REMOVED lines=28> */
[----:B---3--:R-:W-:-:S05]  /*44630*/  IADD3 R44, P6, PT, R40, R44, RZ ;  /* 0x0000002c282c7210 */ /* 0x008fca0007fde0ff */
[----:B------:R0:W-:Y:S01]  /*44640*/  STL [R1+0x29e0], R44 ;  /* 0x0029e02c01007387 */ /* 0x0001e20000100800 */
[C---:B-----5:R-:W-:Y:S01]  /*44650*/  IMAD.X R71, R41.reuse, 0x1, R71, P5 ;  /* 0x0000000129477824 */ /* 0x060fe200028e0647 */
[----:B------:R-:W-:Y:S02]  /*44660*/  IADD3 R70, P5, PT, R40, R70, RZ ;  /* 0x0000004628467210 */ /* 0x000fe40007fbe0ff */
[----:B0-----:R-:W3:Y:S01]  /*44670*/  LDL.LU R44, [R1+0x2aac] ;  /* 0x002aac00012c7983 */ /* 0x001ee20000300800 */
[----:B------:R-:W-:-:S03]  /*44680*/  IMAD.X R69, R41, 0x1, R69, P4 ;  /* 0x0000000129457824 */ /* 0x000fc600020e0645 */
[----:B------:R-:W-:Y:S04]  /*44690*/  STL [R1+0x2afc], R71 ;  /* 0x002afc4701007387 */ /* 0x000fe80000100800 */
[----:B------:R-:W-:Y:S04]  /*446a0*/  STL [R1+0x2af8], R70 ;  /* 0x002af84601007387 */ /* 0x000fe80000100800 */
[----:B------:R-:W-:Y:S01]  /*446b0*/  STL [R1+0x29d4], R69 ;  /* 0x0029d44501007387 */ /* 0x000fe20000100800 */
[----:B----4-:R-:W-:Y:S01]  /*446c0*/  IADD3 R68, P4, PT, R40, R68, RZ ;  /* 0x0000004428447210 */ /* 0x010fe20007f9e0ff */
        /* <DEDUP_REMOVED lines=22> */
[----:B------:R-:W-:-:S02]  /*44830*/  IADD3 R58, P5, PT, R40, R58, RZ ;  /* 0x0000003a283a7210 */ /* 0x000fc40007fbe0ff */
        /* <DEDUP_REMOVED lines=26> */
[----:B0-----:R-:W2:Y:S04]  /*449e0*/  LDL.LU R45, [R1+0x2aa4] ;  /* 0x002aa400012d7983 */ /* 0x001ea80000300800 */
[----:B------:R-:W-:Y:S04]  /*449f0*/  STL [R1+0x2ab4], R46 ;  /* 0x002ab42e01007387 */ /* 0x000fe80000100800 */
[----:B------:R-:W5:Y:S04]  /*44a00*/  LDL.LU R71, [R1+0x2a18] ;  /* 0x002a180001477983 */ /* 0x000f680000300800 */
[----:B------:R-:W5:Y:S01]  /*44a10*/  LDL.LU R70, [R1+0x2a9c] ;  /* 0x002a9c0001467983 */ /* 0x000f620000300800 */
[----:B---3--:R-:W-:-:S03]  /*44a20*/  IMAD.X R44, R41, 0x1, R44, P6 ;  /* 0x00000001292c7824 */ /* 0x008fc600030e062c */
        /* <DEDUP_REMOVED lines=29> */
[----:B--2---:R-:W-:-:S05]  /*44c00*/  IMAD.X R45, R41, 0x1, R45, P5 ;  /* 0x00000001292d7824 */ /* 0x004fca00028e062d */
[----:B------:R0:W-:Y:S01]  /*44c10*/  STL [R1+0x2aa4], R45 ;  /* 0x002aa42d01007387 */ /* 0x0001e20000100800 */
[C---:B-----5:R-:W-:Y:S01]  /*44c20*/  IADD3 R71, P5, PT, R40.reuse, R71, RZ ;  /* 0x0000004728477210 */ /* 0x060fe20007fbe0ff */
[----:B------:R-:W-:Y:S02]  /*44c30*/  IMAD.X R70, R41, 0x1, R70, P4 ;  /* 0x0000000129467824 */ /* 0x000fe400020e0646 */
[----:B0-----:R-:W2:Y:S01]  /*44c40*/  LDL.LU R45, [R1+0x2a40] ;  /* 0x002a4000012d7983 */ /* 0x001ea20000300800 */
        /* <DEDUP_REMOVED lines=35> */
[----:B----4-:R-:W-:Y:S01]  /*44e80*/  IADD3 R54, P5, PT, R40, R54, RZ ;  /* 0x0000003628367210 */ /* 0x010fe20007fbe0ff */
        /* <DEDUP_REMOVED lines=5038> */
[----:B------:R1:W-:Y:S04]  /*58970*/  STL [R1+0x2f3c], R47 ;  /* 0x002f3c2f01007387 */ /* 0x0003e80000100800 */
[----:B0-----:R-:W4:Y:S01]  /*58980*/  LDL.LU R43, [R1+0xe04] ;  /* 0x000e0400012b7983 */ /* 0x001f220000300800 */
[----:B------:R-:W-:-:S05]  /*58990*/  IADD3 R46, P4, PT, R40, R46, RZ ;  /* 0x0000002e282e7210 */ /* 0x000fca0007f9e0ff */
        /* <DEDUP_REMOVED lines=21> */
[----:B---3--:R-:W-:-:S05]  /*58af0*/  IMAD.X R44, R41, 0x1, R44, P5 ;  /* 0x00000001292c7824 */ /* 0x008fca00028e062c */
[----:B------:R3:W-:Y:S04]  /*58b00*/  STL [R1+0x2f68], R44 ;  /* 0x002f682c01007387 */ /* 0x0007e80000100800 */
[----:B------:R-:W5:Y:S04]  /*58b10*/  LDL.LU R53, [R1+0xb04] ;  /* 0x000b040001357983 */ /* 0x000f680000300800 */
[----:B------:R-:W5:Y:S04]  /*58b20*/  LDL.LU R52, [R1+0xbc0] ;  /* 0x000bc00001347983 */ /* 0x000f680000300800 */
[----:B------:R-:W5:Y:S04]  /*58b30*/  LDL.LU R51, [R1+0xa10] ;  /* 0x000a100001337983 */ /* 0x000f680000300800 */
[----:B------:R-:W5:Y:S04]  /*58b40*/  LDL.LU R50, [R1+0xac8] ;  /* 0x000ac80001327983 */ /* 0x000f680000300800 */
[----:B------:R-:W5:Y:S04]  /*58b50*/  LDL.LU R49, [R1+0x918] ;  /* 0x0009180001317983 */ /* 0x000f680000300800 */
[----:B------:R-:W5:Y:S04]  /*58b60*/  LDL.LU R48, [R1+0x9d8] ;  /* 0x0009d80001307983 */ /* 0x000f680000300800 */
[----:B-1----:R-:W5:Y:S04]  /*58b70*/  LDL.LU R47, [R1+0x824] ;  /* 0x00082400012f7983 */ /* 0x002f680000300800 */
[----:B0-----:R-:W5:Y:S04]  /*58b80*/  LDL.LU R46, [R1+0x8e0] ;  /* 0x0008e000012e7983 */ /* 0x001f680000300800 */
[----:B--2---:R-:W2:Y:S04]  /*58b90*/  LDL.LU R45, [R1+0x730] ;  /* 0x00073000012d7983 */ /* 0x004ea80000300800 */
[----:B---3--:R-:W3:Y:S01]  /*58ba0*/  LDL.LU R44, [R1+0x7f0] ;  /* 0x0007f000012c7983 */ /* 0x008ee20000300800 */
[----:B----4-:R-:W-:-:S05]  /*58bb0*/  IADD3 R43, P5, PT, R40, R43, RZ ;  /* 0x0000002b282b7210 */ /* 0x010fca0007fbe0ff */
[----:B------:R0:W-:Y:S04]  /*58bc0*/  STL [R1+0xe04], R43 ;  /* 0x000e042b01007387 */ /* 0x0001e80000100800 */
[----:B0-----:R-:W4:Y:S01]  /*58bd0*/  LDL.LU R43, [R1+0x6f8] ;  /* 0x0006f800012b7983 */ /* 0x001f220000300800 */
[C---:B-----5:R-:W-:Y:S01]  /*58be0*/  IMAD.X R71, R41.reuse, 0x1, R71, P4 ;  /* 0x0000000129477824 */ /* 0x060fe200020e0647 */
[----:B------:R-:W-:Y:S01]  /*58bf0*/  IADD3 R70, P4, PT, R40, R70, RZ ;  /* 0x0000004628467210 */ /* 0x000fe20007f9e0ff */
[----:B------:R-:W-:-:S03]  /*58c00*/  IMAD.X R69, R41, 0x1, R69, P6 ;  /* 0x0000000129457824 */ /* 0x000fc600030e0645 */
[----:B------:R0:W-:Y:S01]  /*58c10*/  STL [R1+0x2f88], R71 ;  /* 0x002f884701007387 */ /* 0x0001e20000100800 */
[----:B------:R-:W-:-:S03]  /*58c20*/  IMAD.U32 R42, R42, -0x80000000, RZ ;  /* 0x800000002a2a7824 */ /* 0x000fc600078e00ff */
[----:B------:R0:W-:Y:S04]  /*58c30*/  STL [R1+0xdf4], R70 ;  /* 0x000df44601007387 */ /* 0x0001e80000100800 */
[----:B------:R0:W-:Y:S01]  /*58c40*/  STL [R1+0x2f94], R69 ;  /* 0x002f944501007387 */ /* 0x0001e20000100800 */
[C---:B------:R-:W-:Y:S01]  /*58c50*/  IADD3 R68, P6, PT, R40.reuse, R68, RZ ;  /* 0x0000004428447210 */ /* 0x040fe20007fde0ff */
[C---:B------:R-:W-:Y:S01]  /*58c60*/  IMAD.X R67, R41.reuse, 0x1, R67, P5 ;  /* 0x0000000129437824 */ /* 0x040fe200028e0643 */
[C---:B------:R-:W-:Y:S01]  /*58c70*/  IADD3 R66, P5, PT, R40.reuse, R66, RZ ;  /* 0x0000004228427210 */ /* 0x040fe20007fbe0ff */
[C---:B------:R-:W-:Y:S01]  /*58c80*/  IMAD.X R65, R41.reuse, 0x1, R65, P4 ;  /* 0x0000000129417824 */ /* 0x040fe200020e0641 */
[C---:B------:R-:W-:Y:S01]  /*58c90*/  IADD3 R64, P4, PT, R40.reuse, R64, RZ ;  /* 0x0000004028407210 */ /* 0x040fe20007f9e0ff */
[C---:B------:R-:W-:Y:S01]  /*58ca0*/  IMAD.X R63, R41.reuse, 0x1, R63, P6 ;  /* 0x00000001293f7824 */ /* 0x040fe200030e063f */
[C---:B------:R-:W-:Y:S01]  /*58cb0*/  IADD3 R62, P6, PT, R40.reuse, R62, RZ ;  /* 0x0000003e283e7210 */ /* 0x040fe20007fde0ff */
[C---:B------:R-:W-:Y:S01]  /*58cc0*/  IMAD.X R61, R41.reuse, 0x1, R61, P5 ;  /* 0x00000001293d7824 */ /* 0x040fe200028e063d */
[C---:B------:R-:W-:Y:S01]  /*58cd0*/  IADD3 R60, P5, PT, R40.reuse, R60, RZ ;  /* 0x0000003c283c7210 */ /* 0x040fe20007fbe0ff */
[----:B------:R-:W-:Y:S01]  /*58ce0*/  IMAD.X R59, R41, 0x1, R59, P4 ;  /* 0x00000001293b7824 */ /* 0x000fe200020e063b */
[----:B------:R0:W-:Y:S01]  /*58cf0*/  STL [R1+0xde4], R68 ;  /* 0x000de44401007387 */ /* 0x0001e20000100800 */
[----:B------:R-:W-:-:S03]  /*58d00*/  IADD3 R58, P4, PT, R40, R58, RZ ;  /* 0x0000003a283a7210 */ /* 0x000fc60007f9e0ff */
[----:B------:R0:W-:Y:S01]  /*58d10*/  STL [R1+0xe00], R67 ;  /* 0x000e004301007387 */ /* 0x0001e20000100800 */
[----:B------:R-:W-:-:S03]  /*58d20*/  IMAD.X R57, R41, 0x1, R57, P6 ;  /* 0x0000000129397824 */ /* 0x000fc600030e0639 */
[----:B------:R0:W-:Y:S01]  /*58d30*/  STL [R1+0xdd4], R66 ;  /* 0x000dd44201007387 */ /* 0x0001e20000100800 */
[----:B------:R-:W1:Y:S01]  /*58d40*/  SYNCS.PHASECHK.TRANS64.TRYWAIT P6, [UR76], R42 ;  /* 0x0000002aff0075a7 */ /* 0x000e6200080c114c */
[----:B------:R-:W-:Y:S02]  /*58d50*/  IMAD.X R56, R41, 0x1, R56, P5 ;  /* 0x0000000129387824 */ /* 0x000fe400028e0638 */
[----:B------:R0:W-:Y:S01]  /*58d60*/  STL [R1+0xdf0], R65 ;  /* 0x000df04101007387 */ /* 0x0001e20000100800 */
[----:B------:R-:W-:-:S03]  /*58d70*/  IADD3 R55, P5, PT, R40, R55, RZ ;  /* 0x0000003728377210 */ /* 0x000fc60007fbe0ff */
[----:B------:R0:W-:Y:S01]  /*58d80*/  STL [R1+0xd64], R64 ;  /* 0x000d644001007387 */ /* 0x0001e20000100800 */
[----:B------:R-:W-:-:S03]  /*58d90*/  IMAD.X R54, R41, 0x1, R54, P4 ;  /* 0x0000000129367824 */ /* 0x000fc600020e0636 */
[----:B------:R0:W-:Y:S04]  /*58da0*/  STL [R1+0xde0], R63 ;  /* 0x000de03f01007387 */ /* 0x0001e80000100800 */
[----:B------:R0:W-:Y:S01]  /*58db0*/  STL [R1+0xd18], R62 ;  /* 0x000d183e01007387 */ /* 0x0001e20000100800 */
[----:B------:R-:W-:-:S03]  /*58dc0*/  IADD3 R53, P4, PT, R40, R53, RZ ;  /* 0x0000003528357210 */ /* 0x000fc60007f9e0ff */
[----:B------:R0:W-:Y:S01]  /*58dd0*/  STL [R1+0xdd0], R61 ;  /* 0x000dd03d01007387 */ /* 0x0001e20000100800 */
[----:B------:R-:W-:-:S03]  /*58de0*/  IMAD.X R52, R41, 0x1, R52, P5 ;  /* 0x0000000129347824 */ /* 0x000fc600028e0634 */
        /* <DEDUP_REMOVED lines=13> */
[----:B--2---:R-:W-:-:S03]  /*58ec0*/  IADD3 R45, P4, PT, R40, R45, RZ ;  /* 0x0000002d282d7210 */ /* 0x004fc60007f9e0ff */
[----:B------:R0:W-:Y:S04]  /*58ed0*/  STL [R1+0xb04], R53 ;  /* 0x000b043501007387 */ /* 0x0001e80000100800 */
[----:B------:R0:W-:Y:S01]  /*58ee0*/  STL [R1+0xbc0], R52 ;  /* 0x000bc03401007387 */ /* 0x0001e20000100800 */
[----:B---3--:R-:W-:-:S03]  /*58ef0*/  IMAD.X R44, R41, 0x1, R44, P5 ;  /* 0x00000001292c7824 */ /* 0x008fc600028e062c */
[----:B------:R0:W-:Y:S04]  /*58f00*/  STL [R1+0xa10], R51 ;  /* 0x000a103301007387 */ /* 0x0001e80000100800 */
[----:B------:R0:W-:Y:S01]  /*58f10*/  STL [R1+0xac8], R50 ;  /* 0x000ac83201007387 */ /* 0x0001e20000100800 */
[----:B------:R-:W-:-:S03]  /*58f20*/  IADD3 R19, P5, PT, R40, R19, RZ ;  /* 0x0000001328137210 */ /* 0x000fc60007fbe0ff */
[----:B------:R0:W-:Y:S04]  /*58f30*/  STL [R1+0x918], R49 ;  /* 0x0009183101007387 */ /* 0x0001e80000100800 */
[----:B------:R0:W-:Y:S04]  /*58f40*/  STL [R1+0x9d8], R48 ;  /* 0x0009d83001007387 */ /* 0x0001e80000100800 */
[----:B------:R0:W-:Y:S04]  /*58f50*/  STL [R1+0x824], R47 ;  /* 0x0008242f01007387 */ /* 0x0001e80000100800 */
[----:B------:R0:W-:Y:S04]  /*58f60*/  STL [R1+0x8e0], R46 ;  /* 0x0008e02e01007387 */ /* 0x0001e80000100800 */
[----:B------:R0:W-:Y:S01]  /*58f70*/  STL [R1+0x730], R45 ;  /* 0x0007302d01007387 */ /* 0x0001e20000100800 */
[----:B------:R-:W-:-:S03]  /*58f80*/  IMAD.X R21, R41, 0x1, R21, P5 ;  /* 0x0000000129157824 */ /* 0x000fc600028e0615 */
[----:B------:R0:W-:Y:S01]  /*58f90*/  STL [R1+0x7f0], R44 ;  /* 0x0007f02c01007387 */ /* 0x0001e20000100800 */
[----:B------:R-:W-:-:S05]  /*58fa0*/  IADD3 R11, P5, PT, R40, R11, RZ ;  /* 0x0000000b280b7210 */ /* 0x000fca0007fbe0ff */
[----:B------:R-:W-:Y:S01]  /*58fb0*/  IMAD.X R13, R41, 0x1, R13, P5 ;  /* 0x00000001290d7824 */ /* 0x000fe200028e060d */
[----:B------:R-:W-:-:S05]  /*58fc0*/  IADD3 R25, P5, PT, R40, R25, RZ ;  /* 0x0000001928197210 */ /* 0x000fca0007fbe0ff */
[----:B------:R-:W-:Y:S01]  /*58fd0*/  IMAD.X R27, R41, 0x1, R27, P5 ;  /* 0x00000001291b7824 */ /* 0x000fe200028e061b */
[----:B------:R-:W-:-:S05]  /*58fe0*/  IADD3 R3, P5, PT, R40, R3, RZ ;  /* 0x0000000328037210 */ /* 0x000fca0007fbe0ff */
[C---:B------:R-:W-:Y:S02]  /*58ff0*/  IMAD.X R7, R41.reuse, 0x1, R7, P5 ;  /* 0x0000000129077824 */ /* 0x040fe400028e0607 */
[----:B----4-:R-:W-:Y:S01]  /*59000*/  IMAD.X R43, R41, 0x1, R43, P4 ;  /* 0x00000001292b7824 */ /* 0x010fe200020e062b */
[----:B------:R-:W-:-:S04]  /*59010*/  IADD3 R16, P4, PT, R40, R16, RZ ;  /* 0x0000001028107210 */ /* 0x000fc80007f9e0ff */
[----:B------:R0:W-:Y:S01]  /*59020*/  STL [R1+0x6f8], R43 ;  /* 0x0006f82b01007387 */ /* 0x0001e20000100800 */
[----:B------:R-:W-:Y:S01]  /*59030*/  IMAD.X R17, R41, 0x1, R17, P4 ;  /* 0x0000000129117824 */ /* 0x000fe200020e0611 */
[----:B------:R-:W-:-:S05]  /*59040*/  IADD3 R30, P4, PT, R40, R30, RZ ;  /* 0x0000001e281e7210 */ /* 0x000fca0007f9e0ff */
[----:B------:R-:W-:Y:S01]  /*59050*/  IMAD.X R31, R41, 0x1, R31, P4 ;  /* 0x00000001291f7824 */ /* 0x000fe200020e061f */
[----:B------:R-:W-:-:S05]  /*59060*/  IADD3 R5, P4, PT, R40, R5, RZ ;  /* 0x0000000528057210 */ /* 0x000fca0007f9e0ff */
[----:B------:R-:W-:Y:S01]  /*59070*/  IMAD.X R9, R41, 0x1, R9, P4 ;  /* 0x0000000129097824 */ /* 0x000fe200020e0609 */
[----:B------:R-:W-:-:S05]  /*59080*/  IADD3 R2, P4, PT, R40, R2, RZ ;  /* 0x0000000228027210 */ /* 0x000fca0007f9e0ff */
[----:B------:R-:W-:Y:S01]  /*59090*/  IMAD.X R6, R41, 0x1, R6, P4 ;  /* 0x0000000129067824 */ /* 0x000fe200020e0606 */
[----:B01----:R-:W-:Y:S07]  /*590a0*/  @!P6 BRA `(.L_x_8) ;  /* 0x0000034400f4e947 */ /* 0x003fee0003800000 */
.L_x_16:
[----:B------:R-:W-:Y:S01]  /*590b0*/  STL [R1+0x3ea0], R31 ;  /* 0x003ea01f01007387 */ /* 0x000fe20000100800 */
[----:B------:R-:W0:Y:S03]  /*590c0*/  LDC R42, c[0x0][0x3a0] ;  /* 0x0000e800ff2a7b82 */ /* 0x000e260000000800 */
        /* <DEDUP_REMOVED lines=45> */
[----:B-1----:R-:W2:Y:S04]  /*593a0*/  LDL.LU R2, [R1+0x2d90] ;  /* 0x002d900001027983 */ /* 0x002ea80000300800 */
        /* <DEDUP_REMOVED lines=39> */
[----:B-1----:R-:W3:Y:S04]  /*59620*/  LDL.LU R3, [R1+0x2da0] ;  /* 0x002da00001037983 */ /* 0x002ee80000300800 */
[----:B------:R-:W-:Y:S04]  /*59630*/  STL [R1+0x3c20], R7 ;  /* 0x003c200701007387 */ /* 0x000fe80000100800 */
[----:B------:R1:W-:Y:S04]  /*59640*/  STL [R1+0x3c30], R7 ;  /* 0x003c300701007387 */ /* 0x0003e80000100800 */
[----:B-1----:R-:W4:Y:S04]  /*59650*/  LDL.LU R7, [R1+0x2d8c] ;  /* 0x002d8c0001077983 */ /* 0x002f280000300800 */
[----:B------:R-:W-:Y:S04]  /*59660*/  STL [R1+0x3c1c], R5 ;  /* 0x003c1c0501007387 */ /* 0x000fe80000100800 */
[----:B------:R1:W-:Y:S04]  /*59670*/  STL [R1+0x3c3c], R5 ;  /* 0x003c3c0501007387 */ /* 0x0003e80000100800 */
[----:B-1----:R-:W2:Y:S04]  /*59680*/  LDL.LU R5, [R1+0x2d88] ;  /* 0x002d880001057983 */ /* 0x002ea80000300800 */
        /* <DEDUP_REMOVED lines=765> */
[----:B-1----:R-:W2:Y:S01]  /*5c660*/  LDL.LU R123, [R1+0x770] ;  /* 0x00077000017b7983 */ /* 0x002ea20000300800 */
[C---:B------:R-:W-:Y:S01]  /*5c670*/  IADD3 R24, P6, PT, R40.reuse, R24, RZ ;  /* 0x0000001828187210 */ /* 0x040fe20007fde0ff */
[----:B------:R-:W-:Y:S01]  /*5c680*/  VIADD R89, R39, 0x1 ;  /* 0x0000000127597836 */ /* 0x000fe20000000000 */
[C---:B------:R-:W-:Y:S01]  /*5c690*/  IADD3 R28, P4, PT, R40.reuse, R28, RZ ;  /* 0x0000001c281c7210 */ /* 0x040fe20007f9e0ff */
[----:B------:R-:W-:Y:S01]  /*5c6a0*/  STL [R1+0x3260], R121 ;  /* 0x0032607901007387 */ /* 0x000fe20000100800 */
[C---:B------:R-:W-:Y:S01]  /*5c6b0*/  IADD3 R10, P5, PT, R40.reuse, R10, RZ ;  /* 0x0000000a280a7210 */ /* 0x040fe20007fbe0ff */
[C---:B------:R-:W-:Y:S01]  /*5c6c0*/  IMAD.X R26, R41.reuse, 0x1, R26, P6 ;  /* 0x00000001291a7824 */ /* 0x040fe200030e061a */
[C---:B------:R-:W-:Y:S01]  /*5c6d0*/  IADD3 R14, P6, PT, R40.reuse, R14, RZ ;  /* 0x0000000e280e7210 */ /* 0x040fe20007fde0ff */
[----:B------:R-:W-:Y:S01]  /*5c6e0*/  STL [R1+0x325c], R119 ;  /* 0x00325c7701007387 */ /* 0x000fe20000100800 */
[C---:B------:R-:W-:Y:S01]  /*5c6f0*/  IMAD.X R29, R41.reuse, 0x1, R29, P4 ;  /* 0x00000001291d7824 */ /* 0x040fe200020e061d */
[C---:B------:R-:W-:Y:S01]  /*5c700*/  IADD3 R18, P4, PT, R40.reuse, R18, RZ ;  /* 0x0000001228127210 */ /* 0x040fe20007f9e0ff */
[C---:B------:R-:W-:Y:S01]  /*5c710*/  IMAD.X R12, R41.reuse, 0x1, R12, P5 ;  /* 0x00000001290c7824 */ /* 0x040fe200028e060c */
[----:B------:R-:W-:Y:S01]  /*5c720*/  STL [R1+0x3258], R117 ;  /* 0x0032587501007387 */ /* 0x000fe20000100800 */
[----:B------:R-:W-:Y:S01]  /*5c730*/  IMAD.X R15, R41, 0x1, R15, P6 ;  /* 0x00000001290f7824 */ /* 0x000fe200030e060f */
[----:B------:R-:W-:Y:S01]  /*5c740*/  IADD3 R22, P5, PT, R40, R22, RZ ;  /* 0x0000001628167210 */ /* 0x000fe20007fbe0ff */
[----:B0-----:R-:W-:Y:S01]  /*5c750*/  IMAD R42, R89, -0x100, R42 ;  /* 0xffffff00592a7824 */ /* 0x001fe200078e022a */
        /* <DEDUP_REMOVED lines=57> */
[----:B------:R-:W2:Y:S01]  /*5caf0*/  LDL.LU R41, [R1+0x7a8] ;  /* 0x0007a80001297983 */ /* 0x000ea20000300800 */
[----:B------:R-:W-:-:S02]  /*5cb00*/  PRMT R31, RZ, 0x7610, R31 ;  /* 0x00007610ff1f7816 */ /* 0x000fc4000000001f */
[----:B------:R-:W-:Y:S02]  /*5cb10*/  PRMT R11, RZ, 0x7610, R11 ;  /* 0x00007610ff0b7816 */ /* 0x000fe4000000000b */
[----:B--2---:R-:W-:-:S05]  /*5cb20*/  IADD3 R41, P6, PT, R40, R41, RZ ;  /* 0x0000002928297210 */ /* 0x004fca0007fde0ff */
[----:B------:R0:W-:Y:S02]  /*5cb30*/  STL [R1+0x7a8], R41 ;  /* 0x0007a82901007387 */ /* 0x0001e40000100800 */
[----:B0-----:R-:W-:-:S05]  /*5cb40*/  SHF.R.S32.HI R41, RZ, 0x1f, R40 ;  /* 0x0000001fff297819 */ /* 0x001fca0000011428 */
        /* <DEDUP_REMOVED lines=67> */
[----:B------:R-:W-:Y:S01]  /*5cf80*/  IADD3 R81, P4, PT, R40, R81, RZ ;  /* 0x0000005128517210 */ /* 0x000fe20007f9e0ff */
[C---:B------:R-:W-:Y:S01]  /*5cf90*/  IMAD.X R0, R41.reuse, 0x1, R0, P6 ;  /* 0x0000000129007824 */ /* 0x040fe200030e0600 */
[----:B------:R-:W-:Y:S01]  /*5cfa0*/  ISETP.GT.AND P6, PT, R42, 0x1, PT ;  /* 0x000000012a00780c */ /* 0x000fe20003fc4270 */
[C---:B------:R-:W-:Y:S01]  /*5cfb0*/  IMAD.X R53, R41.reuse, 0x1, R53, P5 ;  /* 0x0000000129357824 */ /* 0x040fe200028e0635 */
[C---:B------:R-:W-:Y:S01]  /*5cfc0*/  IADD3 R9, P5, PT, R40.reuse, R9, RZ ;  /* 0x0000000928097210 */ /* 0x040fe20007fbe0ff */
[C---:B------:R-:W-:Y:S01]  /*5cfd0*/  IMAD.X R80, R41.reuse, 0x1, R80, P4 ;  /* 0x0000000129507824 */ /* 0x040fe200020e0650 */
[C---:B------:R-:W-:Y:S01]  /*5cfe0*/  IADD3 R2, P4, PT, R40.reuse, R2, RZ ;  /* 0x0000000228027210 */ /* 0x040fe20007f9e0ff */
[----:B------:R-:W-:Y:S02]  /*5cff0*/  STL [R1+0x8a0], R127 ;  /* 0x0008a07f01007387 */ /* 0x000fe40000100800 */
[C---:B------:R-:W-:Y:S01]  /*5d000*/  IMAD.X R82, R41.reuse, 0x1, R82, P5 ;  /* 0x0000000129527824 */ /* 0x040fe200028e0652 */
[C---:B---3--:R-:W-:Y:S01]  /*5d010*/  IADD3 R3, P5, PT, R40.reuse, R3, RZ ;  /* 0x0000000328037210 */ /* 0x048fe20007fbe0ff */
[C---:B----4-:R-:W-:Y:S01]  /*5d020*/  IMAD.X R7, R41.reuse, 0x1, R7, P4 ;  /* 0x0000000129077824 */ /* 0x050fe200020e0607 */
[----:B------:R-:W-:Y:S01]  /*5d030*/  IADD3 R4, P4, PT, R40, R4, RZ ;  /* 0x0000000428047210 */ /* 0x000fe20007f9e0ff */
[----:B------:R-:W-:Y:S02]  /*5d040*/  STL [R1+0x770], R123 ;  /* 0x0007707b01007387 */ /* 0x000fe40000100800 */
[----:B------:R-:W-:-:S02]  /*5d050*/  IMAD.X R5, R41, 0x1, R5, P5 ;  /* 0x0000000129057824 */ /* 0x000fc400028e0605 */
[----:B------:R-:W-:Y:S01]  /*5d060*/  IMAD.X R8, R41, 0x1, R8, P4 ;  /* 0x0000000129087824 */ /* 0x000fe200020e0608 */
[----:B------:R-:W-:Y:S01]  /*5d070*/  STL [R1+0x994], R131 ;  /* 0x0009948301007387 */ /* 0x000fe20000100800 */
[----:B------:R-:W-:Y:S01]  /*5d080*/  @P6 IMAD.MOV.U32 R40, RZ, RZ, R24 ;  /* 0x000000ffff286224 */ /* 0x000fe200078e0018 */
[----:B------:R-:W-:Y:S01]  /*5d090*/  PRMT R13, RZ, 0x7610, R13 ;  /* 0x00007610ff0d7816 */ /* 0x000fe2000000000d */
[----:B------:R-:W-:Y:S01]  /*5d0a0*/  @P6 IMAD.MOV.U32 R41, RZ, RZ, R26 ;  /* 0x000000ffff296224 */ /* 0x000fe200078e001a */
[----:B------:R-:W-:Y:S01]  /*5d0b0*/  STL [R1+0x868], R125 ;  /* 0x0008687d01007387 */ /* 0x000fe20000100800 */
[----:B------:R-:W-:-:S03]  /*5d0c0*/  ISETP.GT.AND P4, PT, R42, 0x2, PT ;  /* 0x000000022a00780c */ /* 0x000fc60003f84270 */
[----:B------:R0:W2:Y:S04]  /*5d0d0*/  @P6 LDG.E.U8 R31, desc[UR6][R40.64] ;  /* 0x00000006281f6981 */ /* 0x0000a8000c1e1100 */
        /* <DEDUP_REMOVED lines=70> */
[----:B0-----:R-:W-:-:S03]  /*5d540*/  @P6 IMAD.MOV.U32 R40, RZ, RZ, R25 ;  /* 0x000000ffff286224 */ /* 0x001fc600078e0019 */
[----:B------:R-:W-:Y:S01]  /*5d550*/  STL [R1+0x2d88], R5 ;  /* 0x002d880501007387 */ /* 0x000fe20000100800 */
[----:B------:R-:W-:-:S03]  /*5d560*/  @P6 IMAD.MOV.U32 R41, RZ, RZ, R27 ;  /* 0x000000ffff296224 */ /* 0x000fc600078e001b */
[----:B------:R-:W-:Y:S04]  /*5d570*/  STL [R1+0x2fc4], R24 ;  /* 0x002fc41801007387 */ /* 0x000fe80000100800 */
[----:B------:R-:W-:Y:S04]  /*5d580*/  STL [R1+0x2fc0], R26 ;  /* 0x002fc01a01007387 */ /* 0x000fe80000100800 */
[----:B------:R0:W3:Y:S04]  /*5d590*/  @P6 LDG.E.U8 R11, desc[UR6][R40.64] ;  /* 0x00000006280b6981 */ /* 0x0000e8000c1e1100 */
[----:B--2---:R1:W-:Y:S04]  /*5d5a0*/  STL [R1+0x2f4c], R31 ;  /* 0x002f4c1f01007387 */ /* 0x0043e80000100800 */
[----:B------:R-:W2:Y:S04]  /*5d5b0*/  @P6 LDG.E.U8 R13, desc[UR6][R28.64] ;  /* 0x000000061c0d6981 */ /* 0x000ea8000c1e1100 */
[----:B-1----:R-:W4:Y:S01]  /*5d5c0*/  LDL.LU R31, [R1+0x3ea0] ;  /* 0x003ea000011f7983 */ /* 0x002f220000300800 */
[----:B0-----:R-:W-:-:S03]  /*5d5d0*/  PRMT R41, RZ, 0x7610, R41 ;  /* 0x00007610ff297816 */ /* 0x001fc60000000029 */
[----:B------:R-:W-:Y:S04]  /*5d5e0*/  STL [R1+0x2fcc], R25 ;  /* 0x002fcc1901007387 */ /* 0x000fe80000100800 */
[----:B------:R-:W-:Y:S04]  /*5d5f0*/  STL [R1+0x2fc8], R27 ;  /* 0x002fc81b01007387 */ /* 0x000fe80000100800 */
[----:B---3--:R0:W-:Y:S04]  /*5d600*/  STL [R1+0x2f48], R11 ;  /* 0x002f480b01007387 */ /* 0x0081e80000100800 */
[----:B0-----:R-:W3:Y:S04]  /*5d610*/  LDL.LU R11, [R1+0x3e9c] ;  /* 0x003e9c00010b7983 */ /* 0x001ee80000300800 */
[----:B----4-:R-:W4:Y:S04]  /*5d620*/  @P6 LDG.E.U8 R41, desc[UR6][R30.64] ;  /* 0x000000061e296981 */ /* 0x010f28000c1e1100 */
[----:B--2---:R0:W-:Y:S04]  /*5d630*/  STL [R1+0x2f38], R13 ;  /* 0x002f380d01007387 */ /* 0x0041e80000100800 */
[----:B0-----:R-:W2:Y:S04]  /*5d640*/  LDL.LU R13, [R1+0x3e98] ;  /* 0x003e9800010d7983 */ /* 0x001ea80000300800 */
[----:B------:R-:W-:Y:S01]  /*5d650*/  STL [R1+0x2fd4], R28 ;  /* 0x002fd41c01007387 */ /* 0x000fe20000100800 */
[----:B------:R-:W-:-:S03]  /*5d660*/  PRMT R16, RZ, 0x7610, R16 ;  /* 0x00007610ff107816 */ /* 0x000fc60000000010 */
[----:B------:R-:W-:Y:S01]  /*5d670*/  STL [R1+0x2fd0], R29 ;  /* 0x002fd01d01007387 */ /* 0x000fe20000100800 */
[----:B------:R-:W-:-:S03]  /*5d680*/  @P4 IMAD.MOV.U32 R40, RZ, RZ, R10 ;  /* 0x000000ffff284224 */ /* 0x000fc600078e000a */
[----:B------:R-:W-:Y:S04]  /*5d690*/  STL [R1+0x2fdc], R30 ;  /* 0x002fdc1e01007387 */ /* 0x000fe80000100800 */
[----:B------:R-:W-:Y:S01]  /*5d6a0*/  STL [R1+0x2fd8], R31 ;  /* 0x002fd81f01007387 */ /* 0x000fe20000100800 */
[----:B------:R-:W-:-:S03]  /*5d6b0*/  PRMT R17, RZ, 0x7610, R17 ;  /* 0x00007610ff117816 */ /* 0x000fc60000000011 */
[----:B----4-:R0:W-:Y:S02]  /*5d6c0*/  STL [R1+0x2f24], R41 ;  /* 0x002f242901007387 */ /* 0x0101e40000100800 */
[----:B0-----:R-:W-:-:S05]  /*5d6d0*/  @P4 IMAD.MOV.U32 R41, RZ, RZ, R12 ;  /* 0x000000ffff294224 */ /* 0x001fca00078e000c */
[----:B------:R3:W4:Y:S02]  /*5d6e0*/  @P4 LDG.E.U8 R16, desc[UR6][R40.64] ;  /* 0x0000000628104981 */ /* 0x000724000c1e1100 */
[----:B---3--:R-:W-:Y:S02]  /*5d6f0*/  @P4 IMAD.MOV.U32 R40, RZ, RZ, R11 ;  /* 0x000000ffff284224 */ /* 0x008fe400078e000b */
[----:B--2---:R-:W-:-:S05]  /*5d700*/  @P4 IMAD.MOV.U32 R41, RZ, RZ, R13 ;  /* 0x000000ffff294224 */ /* 0x004fca00078e000d */
[----:B------:R-:W2:Y:S04]  /*5d710*/  @P4 LDG.E.U8 R17, desc[UR6][R40.64] ;  /* 0x0000000628114981 */ /* 0x000ea8000c1e1100 */
[----:B------:R-:W-:Y:S04]  /*5d720*/  STL [R1+0x2fe4], R10 ;  /* 0x002fe40a01007387 */ /* 0x000fe80000100800 */
[----:B------:R-:W-:Y:S04]  /*5d730*/  STL [R1+0x2fe0], R12 ;  /* 0x002fe00c01007387 */ /* 0x000fe80000100800 */
[----:B----4-:R0:W-:Y:S04]  /*5d740*/  STL [R1+0x2f1c], R16 ;  /* 0x002f1c1001007387 */ /* 0x0101e80000100800 */
[----:B0-----:R-:W3:Y:S04]  /*5d750*/  LDL.LU R16, [R1+0x3e94] ;  /* 0x003e940001107983 */ /* 0x001ee80000300800 */
[----:B------:R-:W-:Y:S04]  /*5d760*/  STL [R1+0x2fec], R11 ;  /* 0x002fec0b01007387 */ /* 0x000fe80000100800 */
[----:B------:R-:W-:Y:S04]  /*5d770*/  STL [R1+0x2fe8], R13 ;  /* 0x002fe80d01007387 */ /* 0x000fe80000100800 */
[----:B--2---:R0:W-:Y:S04]  /*5d780*/  STL [R1+0x2f14], R17 ;  /* 0x002f141101007387 */ /* 0x0041e80000100800 */
[----:B0-----:R-:W3:Y:S01]  /*5d790*/  LDL.LU R17, [R1+0x3e90] ;  /* 0x003e900001117983 */ /* 0x001ee20000300800 */
[----:B------:R-:W-:-:S02]  /*5d7a0*/  PRMT R19, RZ, 0x7610, R19 ;  /* 0x00007610ff137816 */ /* 0x000fc40000000013 */
[----:B------:R-:W-:-:S04]  /*5d7b0*/  PRMT R41, RZ, 0x7610, R41 ;  /* 0x00007610ff297816 */ /* 0x000fc80000000029 */
[----:B------:R-:W2:Y:S01]  /*5d7c0*/  @P4 LDG.E.U8 R19, desc[UR6][R14.64] ;  /* 0x000000060e134981 */ /* 0x000ea2000c1e1100 */
[----:B------:R-:W-:-:S03]  /*5d7d0*/  ISETP.GT.AND P5, PT, R42, 0x3, PT ;  /* 0x000000032a00780c */ /* 0x000fc60003fa4270 */
[----:B---3--:R-:W3:Y:S01]  /*5d7e0*/  @P4 LDG.E.U8 R41, desc[UR6][R16.64] ;  /* 0x0000000610294981 */ /* 0x008ee2000c1e1100 */
[----:B------:R-:W-:-:S03]  /*5d7f0*/  PRMT R21, RZ, 0x7610, R21 ;  /* 0x00007610ff157816 */ /* 0x000fc60000000015 */
[----:B--2---:R0:W-:Y:S06]  /*5d800*/  STL [R1+0x2f08], R19 ;  /* 0x002f081301007387 */ /* 0x0041ec0000100800 */
[----:B------:R-:W-:Y:S01]  /*5d810*/  @P5 IMAD.MOV.U32 R40, RZ, RZ, R18 ;  /* 0x000000ffff285224 */ /* 0x000fe200078e0012 */
[----:B0-----:R-:W2:Y:S04]  /*5d820*/  LDL.LU R19, [R1+0x3e8c] ;  /* 0x003e8c0001137983 */ /* 0x001ea80000300800 */
[----:B------:R-:W-:Y:S04]  /*5d830*/  STL [R1+0x2ff4], R14 ;  /* 0x002ff40e01007387 */ /* 0x000fe80000100800 */
[----:B------:R-:W-:Y:S04]  /*5d840*/  STL [R1+0x2ff0], R15 ;  /* 0x002ff00f01007387 */ /* 0x000fe80000100800 */
[----:B------:R-:W-:Y:S04]  /*5d850*/  STL [R1+0x2ffc], R16 ;  /* 0x002ffc1001007387 */ /* 0x000fe80000100800 */
[----:B------:R-:W-:Y:S04]  /*5d860*/  STL [R1+0x2ff8], R17 ;  /* 0x002ff81101007387 */ /* 0x000fe80000100800 */
[----:B---3--:R0:W-:Y:S02]  /*5d870*/  STL [R1+0x2eec], R41 ;  /* 0x002eec2901007387 */ /* 0x0081e40000100800 */
[----:B0-----:R-:W-:-:S05]  /*5d880*/  @P5 IMAD.MOV.U32 R41, RZ, RZ, R20 ;  /* 0x000000ffff295224 */ /* 0x001fca00078e0014 */
[----:B------:R-:W3:Y:S04]  /*5d890*/  @P5 LDG.E.U8 R21, desc[UR6][R40.64] ;  /* 0x0000000628155981 */ /* 0x000ee8000c1e1100 */
[----:B------:R-:W-:Y:S04]  /*5d8a0*/  STL [R1+0x3004], R18 ;  /* 0x0030041201007387 */ /* 0x000fe80000100800 */
[----:B------:R-:W-:Y:S04]  /*5d8b0*/  STL [R1+0x3000], R20 ;  /* 0x0030001401007387 */ /* 0x000fe80000100800 */
[----:B---3--:R0:W-:Y:S04]  /*5d8c0*/  STL [R1+0x2ee4], R21 ;  /* 0x002ee41501007387 */ /* 0x0081e80000100800 */
[----:B0-----:R-:W3:Y:S01]  /*5d8d0*/  LDL.LU R21, [R1+0x3e88] ;  /* 0x003e880001157983 */ /* 0x001ee20000300800 */
[----:B------:R-:W-:Y:S01]  /*5d8e0*/  PRMT R43, RZ, 0x7610, R43 ;  /* 0x00007610ff2b7816 */ /* 0x000fe2000000002b */
[----:B--2---:R-:W-:-:S02]  /*5d8f0*/  @P5 IMAD.MOV.U32 R40, RZ, RZ, R19 ;  /* 0x000000ffff285224 */ /* 0x004fc400078e0013 */
[----:B---3--:R-:W-:-:S05]  /*5d900*/  @P5 IMAD.MOV.U32 R41, RZ, RZ, R21 ;  /* 0x000000ffff295224 */ /* 0x008fca00078e0015 */
[----:B------:R-:W2:Y:S04]  /*5d910*/  @P5 LDG.E.U8 R43, desc[UR6][R40.64] ;  /* 0x00000006282b5981 */ /* 0x000ea8000c1e1100 */
[----:B------:R-:W-:Y:S04]  /*5d920*/  STL [R1+0x300c], R19 ;  /* 0x00300c1301007387 */ /* 0x000fe80000100800 */
[----:B------:R-:W-:Y:S04]  /*5d930*/  STL [R1+0x3008], R21 ;  /* 0x0030081501007387 */ /* 0x000fe80000100800 */
[----:B--2---:R0:W-:Y:S04]  /*5d940*/  STL [R1+0x2ed8], R43 ;  /* 0x002ed82b01007387 */ /* 0x0041e80000100800 */
[----:B0-----:R-:W2:Y:S04]  /*5d950*/  LDL.LU R43, [R1+0x3e84] ;  /* 0x003e8400012b7983 */ /* 0x001ea80000300800 */
[----:B------:R-:W3:Y:S04]  /*5d960*/  LDL R40, [R1+0x6f8] ;  /* 0x0006f80001287983 */ /* 0x000ee80000100800 */
[----:B------:R-:W3:Y:S01]  /*5d970*/  LDL R41, [R1+0x730] ;  /* 0x0007300001297983 */ /* 0x000ee20000100800 */
[----:B------:R-:W-:-:S06]  /*5d980*/  PRMT R6, RZ, 0x7610, R6 ;  /* 0x00007610ff067816 */ /* 0x000fcc0000000006 */
[----:B------:R-:W4:Y:S01]  /*5d990*/  @P5 LDG.E.U8 R6, desc[UR6][R22.64] ;  /* 0x0000000616065981 */ /* 0x000f22000c1e1100 */
[----:B--2---:R-:W-:Y:S02]  /*5d9a0*/  PRMT R43, RZ, 0x7610, R43 ;  /* 0x00007610ff2b7816 */ /* 0x004fe4000000002b */
[----:B---3--:R-:W-:-:S04]  /*5d9b0*/  @P5 LOP3.LUT R41, R41, R40, RZ, 0x3c, !PT ;  /* 0x0000002829295212 */ /* 0x008fc800078e3cff */
[----:B------:R-:W-:-:S04]  /*5d9c0*/  @P5 LOP3.LUT R40, R41, R40, RZ, 0x3c, !PT ;  /* 0x0000002829285212 */ /* 0x000fc800078e3cff */
[----:B------:R-:W-:-:S05]  /*5d9d0*/  @P5 LOP3.LUT R41, R41, R40, RZ, 0x3c, !PT ;  /* 0x0000002829295212 */ /* 0x000fca00078e3cff */
[----:B------:R-:W2:Y:S04]  /*5d9e0*/  @P5 LDG.E.U8 R43, desc[UR6][R40.64] ;  /* 0x00000006282b5981 */ /* 0x000ea8000c1e1100 */
[----:B----4-:R0:W-:Y:S04]  /*5d9f0*/  STL [R1+0x2ec4], R6 ;  /* 0x002ec40601007387 */ /* 0x0101e80000100800 */
[----:B0-----:R-:W3:Y:S04]  /*5da00*/  LDL.LU R6, [R1+0x3e80] ;  /* 0x003e800001067983 */ /* 0x001ee80000300800 */
[----:B------:R-:W-:Y:S04]  /*5da10*/  STL [R1+0x3014], R22 ;  /* 0x0030141601007387 */ /* 0x000fe80000100800 */
[----:B------:R-:W-:Y:S04]  /*5da20*/  STL [R1+0x3010], R23 ;  /* 0x0030101701007387 */ /* 0x000fe80000100800 */
[----:B--2---:R0:W-:Y:S04]  /*5da30*/  STL [R1+0x2ebc], R43 ;  /* 0x002ebc2b01007387 */ /* 0x0041e80000100800 */
[----:B0-----:R-:W2:Y:S04]  /*5da40*/  LDL.LU R43, [R1+0x3e7c] ;  /* 0x003e7c00012b7983 */ /* 0x001ea80000300800 */
[----:B------:R-:W4:Y:S01]  /*5da50*/  LDL R41, [R1+0x7a8] ;  /* 0x0007a80001297983 */ /* 0x000f220000100800 */
[----:B------:R-:W-:-:S02]  /*5da60*/  ISETP.GT.AND P4, PT, R42, 0x4, PT ;  /* 0x000000042a00780c */ /* 0x000fc40003f84270 */
[----:B---3--:R-:W-:-:S11]  /*5da70*/  PRMT R6, RZ, 0x7610, R6 ;  /* 0x00007610ff067816 */ /* 0x008fd60000000006 */
[----:B----4-:R-:W-:Y:S02]  /*5da80*/  @P4 IMAD.MOV.U32 R40, RZ, RZ, R41 ;  /* 0x000000ffff284224 */ /* 0x010fe400078e0029 */
[----:B------:R-:W-:Y:S02]  /*5da90*/  @P4 IMAD.MOV.U32 R41, RZ, RZ, R123 ;  /* 0x000000ffff294224 */ /* 0x000fe400078e007b */
[----:B------:R-:W3:Y:S04]  /*5daa0*/  LDL.LU R123, [R1+0x3e78] ;  /* 0x003e7800017b7983 */ /* 0x000ee80000300800 */
[----:B------:R-:W4:Y:S04]  /*5dab0*/  @P4 LDG.E.U8 R6, desc[UR6][R40.64] ;  /* 0x0000000628064981 */ /* 0x000f28000c1e1100 */
[----:B----4-:R0:W-:Y:S04]  /*5dac0*/  STL [R1+0x2eb4], R6 ;  /* 0x002eb40601007387 */ /* 0x0101e80000100800 */
[----:B0-----:R-:W4:Y:S04]  /*5dad0*/  LDL.LU R6, [R1+0x3e74] ;  /* 0x003e740001067983 */ /* 0x001f280000300800 */
[----:B------:R-:W3:Y:S04]  /*5dae0*/  LDL R40, [R1+0x7f0] ;  /* 0x0007f00001287983 */ /* 0x000ee80000100800 */
[----:B------:R-:W3:Y:S01]  /*5daf0*/  LDL R41, [R1+0x824] ;  /* 0x0008240001297983 */ /* 0x000ee20000100800 */
[----:B--2---:R-:W-:-:S02]  /*5db00*/  PRMT R43, RZ, 0x7610, R43 ;  /* 0x00007610ff2b7816 */ /* 0x004fc4000000002b */
[----:B---3--:R-:W-:-:S04]  /*5db10*/  @P4 LOP3.LUT R41, R41, R40, RZ, 0x3c, !PT ;  /* 0x0000002829294212 */ /* 0x008fc800078e3cff */
[----:B------:R-:W-:-:S04]  /*5db20*/  @P4 LOP3.LUT R40, R41, R40, RZ, 0x3c, !PT ;  /* 0x0000002829284212 */ /* 0x000fc800078e3cff */
[----:B------:R-:W-:Y:S02]  /*5db30*/  @P4 LOP3.LUT R41, R41, R40, RZ, 0x3c, !PT ;  /* 0x0000002829294212 */ /* 0x000fe400078e3cff */
[----:B----4-:R-:W-:-:S03]  /*5db40*/  PRMT R6, RZ, 0x7610, R6 ;  /* 0x00007610ff067816 */ /* 0x010fc60000000006 */
[----:B------:R0:W2:Y:S02]  /*5db50*/  @P4 LDG.E.U8 R43, desc[UR6][R40.64] ;  /* 0x00000006282b4981 */ /* 0x0000a4000c1e1100 */
[----:B0-----:R-:W-:Y:S02]  /*5db60*/  @P4 IMAD.MOV.U32 R40, RZ, RZ, R127 ;  /* 0x000000ffff284224 */ /* 0x001fe400078e007f */
[----:B------:R-:W-:-:S05]  /*5db70*/  @P4 IMAD.MOV.U32 R41, RZ, RZ, R125 ;  /* 0x000000ffff294224 */ /* 0x000fca00078e007d */
[----:B------:R-:W3:Y:S04]  /*5db80*/  @P4 LDG.E.U8 R6, desc[UR6][R40.64] ;  /* 0x0000000628064981 */ /* 0x000ee8000c1e1100 */
[----:B--2---:R0:W-:Y:S04]  /*5db90*/  STL [R1+0x2e98], R43 ;  /* 0x002e982b01007387 */ /* 0x0041e80000100800 */
[----:B0-----:R-:W2:Y:S04]  /*5dba0*/  LDL.LU R43, [R1+0x3e70] ;  /* 0x003e7000012b7983 */ /* 0x001ea80000300800 */
[----:B------:R-:W4:Y:S04]  /*5dbb0*/  LDL.LU R125, [R1+0x3e6c] ;  /* 0x003e6c00017d7983 */ /* 0x000f280000300800 */
[----:B------:R-:W4:Y:S04]  /*5dbc0*/  LDL.LU R127, [R1+0x3e68] ;  /* 0x003e6800017f7983 */ /* 0x000f280000300800 */
[----:B---3--:R0:W-:Y:S04]  /*5dbd0*/  STL [R1+0x2e90], R6 ;  /* 0x002e900601007387 */ /* 0x0081e80000100800 */
[----:B0-----:R-:W3:Y:S04]  /*5dbe0*/  LDL.LU R6, [R1+0x3e64] ;  /* 0x003e640001067983 */ /* 0x001ee80000300800 */
[----:B------:R-:W3:Y:S04]  /*5dbf0*/  LDL R40, [R1+0x8e0] ;  /* 0x0008e00001287983 */ /* 0x000ee80000100800 */
[----:B------:R-:W3:Y:S01]  /*5dc00*/  LDL R41, [R1+0x918] ;  /* 0x0009180001297983 */ /* 0x000ee20000100800 */
[----:B------:R-:W-:-:S02]  /*5dc10*/  ISETP.GT.AND P5, PT, R42, 0x5, PT ;  /* 0x000000052a00780c */ /* 0x000fc40003fa4270 */
[----:B--2---:R-:W-:Y:S02]  /*5dc20*/  PRMT R43, RZ, 0x7610, R43 ;  /* 0x00007610ff2b7816 */ /* 0x004fe4000000002b */
[----:B---3--:R-:W-:-:S04]  /*5dc30*/  @P4 LOP3.LUT R41, R41, R40, RZ, 0x3c, !PT ;  /* 0x0000002829294212 */ /* 0x008fc800078e3cff */
[----:B------:R-:W-:-:S04]  /*5dc40*/  @P4 LOP3.LUT R40, R41, R40, RZ, 0x3c, !PT ;  /* 0x0000002829284212 */ /* 0x000fc800078e3cff */
[----:B------:R-:W-:Y:S02]  /*5dc50*/  @P4 LOP3.LUT R41, R41, R40, RZ, 0x3c, !PT ;  /* 0x0000002829294212 */ /* 0x000fe400078e3cff */
[----:B------:R-:W-:-:S03]  /*5dc60*/  PRMT R6, RZ, 0x7610, R6 ;  /* 0x00007610ff067816 */ /* 0x000fc60000000006 */
        /* <DEDUP_REMOVED lines=12> */
[----:B--2---:R-:W-:-:S02]  /*5dd30*/  PRMT R43, RZ, 0x7610, R43 ;  /* 0x00007610ff2b7816 */ /* 0x004fc4000000002b */
        /* <DEDUP_REMOVED lines=483> */
[----:B------:R-:W2:Y:S04]  /*5fb70*/  LDL.LU R50, [R1+0x3c9c] ;  /* 0x003c9c0001327983 */ /* 0x000ea80000300800 */
[----:B------:R-:W2:Y:S04]  /*5fb80*/  LDL.LU R57, [R1+0x3c98] ;  /* 0x003c980001397983 */ /* 0x000ea80000300800 */
[----:B---3--:R0:W-:Y:S04]  /*5fb90*/  STL [R1+0xd78], R6 ;  /* 0x000d780601007387 */ /* 0x0081e80000100800 */
[----:B0-----:R-:W3:Y:S04]  /*5fba0*/  LDL.LU R6, [R1+0x3c94] ;  /* 0x003c940001067983 */ /* 0x001ee80000300800 */
[----:B------:R-:W3:Y:S04]  /*5fbb0*/  LDL R40, [R1+0x2e14] ;  /* 0x002e140001287983 */ /* 0x000ee80000100800 */
[----:B------:R-:W3:Y:S01]  /*5fbc0*/  LDL R41, [R1+0x2e18] ;  /* 0x002e180001297983 */ /* 0x000ee20000100800 */
[----:B----4-:R-:W-:-:S02]  /*5fbd0*/  PRMT R79, RZ, 0x7610, R79 ;  /* 0x00007610ff4f7816 */ /* 0x010fc4000000004f */
[----:B--2---:R-:W-:Y:S02]  /*5fbe0*/  PRMT R43, RZ, 0x7610, R43 ;  /* 0x00007610ff2b7816 */ /* 0x004fe4000000002b */
[----:B---3--:R-:W-:-:S04]  /*5fbf0*/  @P5 LOP3.LUT R41, R41, R40, RZ, 0x3c, !PT ;  /* 0x0000002829295212 */ /* 0x008fc800078e3cff */
[----:B------:R-:W-:-:S04]  /*5fc00*/  @P5 LOP3.LUT R40, R41, R40, RZ, 0x3c, !PT ;  /* 0x0000002829285212 */ /* 0x000fc800078e3cff */
[----:B------:R-:W-:-:S05]  /*5fc10*/  @P5 LOP3.LUT R41, R41, R40, RZ, 0x3c, !PT ;  /* 0x0000002829295212 */ /* 0x000fca00078e3cff */
        /* <DEDUP_REMOVED lines=13> */
[----:B------:R-:W-:Y:S02]  /*5fcf0*/  PRMT R6, RZ, 0x7610, R6 ;  /* 0x00007610ff067816 */ /* 0x000fe40000000006 */
        /* <DEDUP_REMOVED lines=16> */
[----:B------:R-:W-:-:S02]  /*5fe00*/  PRMT R79, RZ, 0x7610, R79 ;  /* 0x00007610ff4f7816 */ /* 0x000fc4000000004f */
        /* <DEDUP_REMOVED lines=14> */
[----:B------:R-:W2:Y:S04]  /*5fef0*/  LDL R40, [R1+0x2dc8] ;  /* 0x002dc80001287983 */ /* 0x000ea80000100800 */
[----:B------:R-:W2:Y:S01]  /*5ff00*/  LDL R41, [R1+0x2dd4] ;  /* 0x002dd40001297983 */ /* 0x000ea20000100800 */
[----:B------:R-:W-:-:S02]  /*5ff10*/  PRMT R43, RZ, 0x7610, R43 ;  /* 0x00007610ff2b7816 */ /* 0x000fc4000000002b */
[----:B--2---:R-:W-:-:S04]  /*5ff20*/  @P4 LOP3.LUT R41, R41, R40, RZ, 0x3c, !PT ;  /* 0x0000002829294212 */ /* 0x004fc800078e3cff */
[----:B------:R-:W-:-:S04]  /*5ff30*/  @P4 LOP3.LUT R40, R41, R40, RZ, 0x3c, !PT ;  /* 0x0000002829284212 */ /* 0x000fc800078e3cff */
[----:B------:R-:W-:-:S05]  /*5ff40*/  @P4 LOP3.LUT R41, R41, R40, RZ, 0x3c, !PT ;  /* 0x0000002829294212 */ /* 0x000fca00078e3cff */
[----:B------:R-:W2:Y:S01]  /*5ff50*/  @P4 LDG.E.U8 R43, desc[UR6][R40.64] ;  /* 0x00000006282b4981 */ /* 0x000ea2000c1e1100 */
[----:B------:R-:W-:-:S03]  /*5ff60*/  ISETP.GT.AND P5, PT, R42, 0x15, PT ;  /* 0x000000152a00780c */ /* 0x000fc60003fa4270 */
[----:B--2---:R0:W-:Y:S04]  /*5ff70*/  STL [R1+0xd58], R43 ;  /* 0x000d582b01007387 */ /* 0x0041e80000100800 */
[----:B0-----:R-:W2:Y:S06]  /*5ff80*/  LDL.LU R43, [R1+0x3c60] ;  /* 0x003c6000012b7983 */ /* 0x001eac0000300800 */
[----:B------:R-:W-:-:S02]  /*5ff90*/  @P5 IMAD.MOV.U32 R40, RZ, RZ, R81 ;  /* 0x000000ffff285224 */ /* 0x000fc400078e0051 */
[----:B------:R-:W-:Y:S02]  /*5ffa0*/  @P5 IMAD.MOV.U32 R41, RZ, RZ, R80 ;  /* 0x000000ffff295224 */ /* 0x000fe400078e0050 */
[----:B------:R-:W3:Y:S04]  /*5ffb0*/  LDL.LU R80, [R1+0x3c5c] ;  /* 0x003c5c0001507983 */ /* 0x000ee80000300800 */
[----:B------:R-:W3:Y:S01]  /*5ffc0*/  LDL.LU R81, [R1+0x3c58] ;  /* 0x003c580001517983 */ /* 0x000ee20000300800 */
[----:B--2---:R-:W-:-:S06]  /*5ffd0*/  PRMT R43, RZ, 0x7610, R43 ;  /* 0x00007610ff2b7816 */ /* 0x004fcc000000002b */
[----:B------:R-:W2:Y:S04]  /*5ffe0*/  @P5 LDG.E.U8 R43, desc[UR6][R40.64] ;  /* 0x00000006282b5981 */ /* 0x000ea8000c1e1100 */
[----:B--2---:R0:W-:Y:S04]  /*5fff0*/  STL [R1+0xd54], R43 ;  /* 0x000d542b01007387 */ /* 0x0041e80000100800 */
[----:B0-----:R-:W2:Y:S04]  /*60000*/  LDL.LU R43, [R1+0x3c54] ;  /* 0x003c5400012b7983 */ /* 0x001ea80000300800 */
[----:B------:R-:W2:Y:S04]  /*60010*/  LDL R40, [R1+0x2db8] ;  /* 0x002db80001287983 */ /* 0x000ea80000100800 */
[----:B------:R-:W2:Y:S01]  /*60020*/  LDL R41, [R1+0x2dbc] ;  /* 0x002dbc0001297983 */ /* 0x000ea20000100800 */
[----:B---3--:R-:W-:-:S02]  /*60030*/  PRMT R6, RZ, 0x7610, R6 ;  /* 0x00007610ff067816 */ /* 0x008fc40000000006 */
[----:B--2---:R-:W-:-:S04]  /*60040*/  @P5 LOP3.LUT R41, R41, R40, RZ, 0x3c, !PT ;  /* 0x0000002829295212 */ /* 0x004fc800078e3cff */
        /* <DEDUP_REMOVED lines=18> */
[----:B------:R-:W-:-:S05]  /*60170*/  @P5 LOP3.LUT R41, R41, R40, RZ, 0x3c, !PT ;  /* 0x0000002829295212 */ /* 0x000fca00078e3cff */
[----:B------:R-:W2:Y:S01]  /*60180*/  @P5 LDG.E.U8 R6, desc[UR6][R40.64] ;  /* 0x0000000628065981 */ /* 0x000ea2000c1e1100 */
[----:B------:R-:W-:Y:S02]  /*60190*/  ISETP.GT.AND P4, PT, R42, 0x16, PT ;  /* 0x000000162a00780c */ /* 0x000fe40003f84270 */
[----:B------:R-:W-:Y:S01]  /*601a0*/  PRMT R43, RZ, 0x7610, R43 ;  /* 0x00007610ff2b7816 */ /* 0x000fe2000000002b */
[----:B--2---:R0:W-:Y:S04]  /*601b0*/  STL [R1+0xd40], R6 ;  /* 0x000d400601007387 */ /* 0x0041e80000100800 */
[----:B0-----:R-:W2:Y:S06]  /*601c0*/  LDL.LU R6, [R1+0x3c40] ;  /* 0x003c400001067983 */ /* 0x001eac0000300800 */
[----:B------:R-:W-:-:S02]  /*601d0*/  @P4 IMAD.MOV.U32 R40, RZ, RZ, R3 ;  /* 0x000000ffff284224 */ /* 0x000fc400078e0003 */
[----:B------:R-:W-:Y:S02]  /*601e0*/  @P4 IMAD.MOV.U32 R41, RZ, RZ, R5 ;  /* 0x000000ffff294224 */ /* 0x000fe400078e0005 */
[----:B------:R-:W3:Y:S04]  /*601f0*/  LDL.LU R5, [R1+0x3c3c] ;  /* 0x003c3c0001057983 */ /* 0x000ee80000300800 */
[----:B------:R0:W3:Y:S04]  /*60200*/  @P4 LDG.E.U8 R43, desc[UR6][R40.64] ;  /* 0x00000006282b4981 */ /* 0x0000e8000c1e1100 */
[----:B------:R-:W4:Y:S01]  /*60210*/  LDL.LU R3, [R1+0x3c38] ;  /* 0x003c380001037983 */ /* 0x000f220000300800 */
[----:B0-----:R-:W-:-:S02]  /*60220*/  @P4 IMAD.MOV.U32 R40, RZ, RZ, R2 ;  /* 0x000000ffff284224 */ /* 0x001fc400078e0002 */
[----:B------:R-:W-:Y:S01]  /*60230*/  @P4 IMAD.MOV.U32 R41, RZ, RZ, R7 ;  /* 0x000000ffff294224 */ /* 0x000fe200078e0007 */
[----:B--2---:R-:W-:-:S06]  /*60240*/  PRMT R6, RZ, 0x7610, R6 ;  /* 0x00007610ff067816 */ /* 0x004fcc0000000006 */
[----:B------:R-:W2:Y:S04]  /*60250*/  @P4 LDG.E.U8 R6, desc[UR6][R40.64] ;  /* 0x0000000628064981 */ /* 0x000ea8000c1e1100 */
[----:B---3--:R0:W-:Y:S04]  /*60260*/  STL [R1+0xd28], R43 ;  /* 0x000d282b01007387 */ /* 0x0081e80000100800 */
[----:B0-----:R-:W3:Y:S04]  /*60270*/  LDL.LU R43, [R1+0x3c34] ;  /* 0x003c3400012b7983 */ /* 0x001ee80000300800 */
[----:B------:R-:W3:Y:S04]  /*60280*/  LDL.LU R7, [R1+0x3c30] ;  /* 0x003c300001077983 */ /* 0x000ee80000300800 */
[----:B------:R-:W4:Y:S04]  /*60290*/  LDL.LU R2, [R1+0x3c2c] ;  /* 0x003c2c0001027983 */ /* 0x000f280000300800 */
[----:B--2---:R0:W-:Y:S04]  /*602a0*/  STL [R1+0xd24], R6 ;  /* 0x000d240601007387 */ /* 0x0041e80000100800 */
[----:B0-----:R-:W2:Y:S04]  /*602b0*/  LDL.LU R6, [R1+0x3c28] ;  /* 0x003c280001067983 */ /* 0x001ea80000300800 */
[----:B------:R-:W2:Y:S04]  /*602c0*/  LDL R40, [R1+0x2d80] ;  /* 0x002d800001287983 */ /* 0x000ea80000100800 */
[----:B------:R-:W2:Y:S01]  /*602d0*/  LDL R41, [R1+0x2d94] ;  /* 0x002d940001297983 */ /* 0x000ea20000100800 */
[----:B---3--:R-:W-:-:S02]  /*602e0*/  PRMT R43, RZ, 0x7610, R43 ;  /* 0x00007610ff2b7816 */ /* 0x008fc4000000002b */
[----:B--2---:R-:W-:-:S04]  /*602f0*/  @P4 LOP3.LUT R41, R41, R40, RZ, 0x3c, !PT ;  /* 0x0000002829294212 */ /* 0x004fc800078e3cff */
[----:B------:R-:W-:-:S04]  /*60300*/  @P4 LOP3.LUT R40, R41, R40, RZ, 0x3c, !PT ;  /* 0x0000002829284212 */ /* 0x000fc800078e3cff */
[----:B------:R-:W-:-:S05]  /*60310*/  @P4 LOP3.LUT R41, R41, R40, RZ, 0x3c, !PT ;  /* 0x0000002829294212 */ /* 0x000fca00078e3cff */
[----:B------:R-:W2:Y:S04]  /*60320*/  @P4 LDG.E.U8 R43, desc[UR6][R40.64] ;  /* 0x00000006282b4981 */ /* 0x000ea8000c1e1100 */
[----:B--2---:R0:W-:Y:S04]  /*60330*/  STL [R1+0xd20], R43 ;  /* 0x000d202b01007387 */ /* 0x0041e80000100800 */
[----:B------:R-:W2:Y:S04]  /*60340*/  LDL R40, [R1+0x2d70] ;  /* 0x002d700001287983 */ /* 0x000ea80000100800 */
[----:B------:R-:W2:Y:S01]  /*60350*/  LDL R41, [R1+0x2d78] ;  /* 0x002d780001297983 */ /* 0x000ea20000100800 */
[----:B------:R-:W-:Y:S01]  /*60360*/  ISETP.GT.AND P5, PT, R42, RZ, PT ;  /* 0x000000ff2a00720c */ /* 0x000fe20003fa4270 */
[----:B0-----:R-:W0:Y:S01]  /*60370*/  LDC R43, c[0x0][0x3a0] ;  /* 0x0000e800ff2b7b82 */ /* 0x001e220000000800 */
[----:B----4-:R-:W-:-:S02]  /*60380*/  PRMT R3, RZ, 0x7610, R3 ;  /* 0x00007610ff037816 */ /* 0x010fc40000000003 */
[----:B------:R-:W-:Y:S02]  /*60390*/  PRMT R7, RZ, 0x7610, R7 ;  /* 0x00007610ff077816 */ /* 0x000fe40000000007 */
[----:B--2---:R-:W-:-:S04]  /*603a0*/  @P4 LOP3.LUT R41, R41, R40, RZ, 0x3c, !PT ;  /* 0x0000002829294212 */ /* 0x004fc800078e3cff */
[----:B------:R-:W-:-:S04]  /*603b0*/  @P4 LOP3.LUT R40, R41, R40, RZ, 0x3c, !PT ;  /* 0x0000002829284212 */ /* 0x000fc800078e3cff */
[----:B------:R-:W-:-:S05]  /*603c0*/  @P4 LOP3.LUT R41, R41, R40, RZ, 0x3c, !PT ;  /* 0x0000002829294212 */ /* 0x000fca00078e3cff */
[----:B------:R1:W2:Y:S02]  /*603d0*/  @P4 LDG.E.U8 R3, desc[UR6][R40.64] ;  /* 0x0000000628034981 */ /* 0x0002a4000c1e1100 */
[----:B-1----:R-:W-:Y:S02]  /*603e0*/  @P5 IMAD.MOV.U32 R40, RZ, RZ, R2 ;  /* 0x000000ffff285224 */ /* 0x002fe400078e0002 */
[----:B------:R-:W-:-:S05]  /*603f0*/  @P5 IMAD.MOV.U32 R41, RZ, RZ, R6 ;  /* 0x000000ffff295224 */ /* 0x000fca00078e0006 */
[----:B------:R-:W3:Y:S04]  /*60400*/  @P5 LDG.E.U8 R7, desc[UR6][R40.64] ;  /* 0x0000000628075981 */ /* 0x000ee8000c1e1100 */
[----:B--2---:R1:W-:Y:S04]  /*60410*/  STL [R1+0xd1c], R3 ;  /* 0x000d1c0301007387 */ /* 0x0043e80000100800 */
[----:B-1----:R-:W2:Y:S04]  /*60420*/  LDL.LU R3, [R1+0x3c24] ;  /* 0x003c240001037983 */ /* 0x002ea80000300800 */
[----:B------:R-:W-:Y:S04]  /*60430*/  STL [R1+0x301c], R2 ;  /* 0x00301c0201007387 */ /* 0x000fe80000100800 */
[----:B------:R-:W-:Y:S04]  /*60440*/  STL [R1+0x3018], R6 ;  /* 0x0030180601007387 */ /* 0x000fe80000100800 */
[----:B---3--:R1:W-:Y:S04]  /*60450*/  STL [R1+0xd44], R7 ;  /* 0x000d440701007387 */ /* 0x0083e80000100800 */
[----:B-1----:R-:W3:Y:S01]  /*60460*/  LDL.LU R7, [R1+0x3c20] ;  /* 0x003c200001077983 */ /* 0x002ee20000300800 */
[----:B------:R-:W-:-:S02]  /*60470*/  PRMT R5, RZ, 0x7610, R5 ;  /* 0x00007610ff057816 */ /* 0x000fc40000000005 */
[----:B------:R-:W-:Y:S01]  /*60480*/  PRMT R9, RZ, 0x7610, R9 ;  /* 0x00007610ff097816 */ /* 0x000fe20000000009 */
[----:B--2---:R-:W-:Y:S02]  /*60490*/  @P5 IMAD.MOV.U32 R40, RZ, RZ, R3 ;  /* 0x000000ffff285224 */ /* 0x004fe400078e0003 */
[----:B---3--:R-:W-:-:S05]  /*604a0*/  @P5 IMAD.MOV.U32 R41, RZ, RZ, R7 ;  /* 0x000000ffff295224 */ /* 0x008fca00078e0007 */
[----:B------:R1:W2:Y:S02]  /*604b0*/  @P5 LDG.E.U8 R5, desc[UR6][R40.64] ;  /* 0x0000000628055981 */ /* 0x0002a4000c1e1100 */
[----:B-1----:R-:W-:Y:S02]  /*604c0*/  @P5 IMAD.MOV.U32 R40, RZ, RZ, R4 ;  /* 0x000000ffff285224 */ /* 0x002fe400078e0004 */
[----:B------:R-:W-:-:S05]  /*604d0*/  @P5 IMAD.MOV.U32 R41, RZ, RZ, R8 ;  /* 0x000000ffff295224 */ /* 0x000fca00078e0008 */
[----:B------:R-:W3:Y:S04]  /*604e0*/  @P5 LDG.E.U8 R9, desc[UR6][R40.64] ;  /* 0x0000000628095981 */ /* 0x000ee8000c1e1100 */
[----:B------:R-:W-:Y:S04]  /*604f0*/  STL [R1+0x3024], R3 ;  /* 0x0030240301007387 */ /* 0x000fe80000100800 */
[----:B------:R-:W-:Y:S04]  /*60500*/  STL [R1+0x3020], R7 ;  /* 0x0030200701007387 */ /* 0x000fe80000100800 */
[----:B--2---:R1:W-:Y:S04]  /*60510*/  STL [R1+0xd3c], R5 ;  /* 0x000d3c0501007387 */ /* 0x0043e80000100800 */
[----:B-1----:R-:W2:Y:S04]  /*60520*/  LDL.LU R5, [R1+0x3c1c] ;  /* 0x003c1c0001057983 */ /* 0x002ea80000300800 */
[----:B------:R-:W-:Y:S04]  /*60530*/  STL [R1+0x302c], R4 ;  /* 0x00302c0401007387 */ /* 0x000fe80000100800 */
[----:B------:R-:W-:Y:S04]  /*60540*/  STL [R1+0x3028], R8 ;  /* 0x0030280801007387 */ /* 0x000fe80000100800 */
[----:B---3--:R1:W-:Y:S04]  /*60550*/  STL [R1+0xd38], R9 ;  /* 0x000d380901007387 */ /* 0x0083e80000100800 */
[----:B-1----:R-:W3:Y:S01]  /*60560*/  LDL.LU R9, [R1+0x3c18] ;  /* 0x003c180001097983 */ /* 0x002ee20000300800 */
[----:B------:R-:W-:Y:S01]  /*60570*/  PRMT R82, RZ, 0x7610, R82 ;  /* 0x00007610ff527816 */ /* 0x000fe20000000052 */
[----:B--2---:R-:W-:-:S02]  /*60580*/  @P5 IMAD.MOV.U32 R40, RZ, RZ, R5 ;  /* 0x000000ffff285224 */ /* 0x004fc400078e0005 */
[----:B---3--:R-:W-:-:S05]  /*60590*/  @P5 IMAD.MOV.U32 R41, RZ, RZ, R9 ;  /* 0x000000ffff295224 */ /* 0x008fca00078e0009 */
[----:B------:R-:W2:Y:S04]  /*605a0*/  @P5 LDG.E.U8 R82, desc[UR6][R40.64] ;  /* 0x0000000628525981 */ /* 0x000ea8000c1e1100 */
[----:B------:R-:W-:Y:S04]  /*605b0*/  STL [R1+0x3038], R5 ;  /* 0x0030380501007387 */ /* 0x000fe80000100800 */
[----:B------:R-:W-:Y:S01]  /*605c0*/  STL [R1+0x3034], R9 ;  /* 0x0030340901007387 */ /* 0x000fe20000100800 */
[----:B0-----:R-:W-:-:S03]  /*605d0*/  IMAD R89, R89, -0x100, R43 ;  /* 0xffffff0059597824 */ /* 0x001fc600078e022b */
[----:B--2---:R0:W-:Y:S04]  /*605e0*/  STL [R1+0xd2c], R82 ;  /* 0x000d2c5201007387 */ /* 0x0041e80000100800 */
[----:B0-----:R-:W2:Y:S04]  /*605f0*/  LDL.LU R82, [R1+0x3c14] ;  /* 0x003c140001527983 */ /* 0x001ea80000300800 */
[----:B------:R-:W3:Y:S04]  /*60600*/  LDL R40, [R1+0xf50] ;  /* 0x000f500001287983 */ /* 0x000ee80000100800 */
[----:B------:R-:W3:Y:S01]  /*60610*/  LDL R41, [R1+0xf54] ;  /* 0x000f540001297983 */ /* 0x000ee20000100800 */
[----:B------:R-:W-:-:S02]  /*60620*/  ISETP.GT.AND P6, PT, R89, 0xff, PT ;  /* 0x000000ff5900780c */ /* 0x000fc40003fc4270 */
[----:B------:R-:W-:-:S11]  /*60630*/  PRMT R27, RZ, 0x7610, R27 ;  /* 0x00007610ff1b7816 */ /* 0x000fd6000000001b */
[----:B---3--:R-:W-:-:S04]  /*60640*/  @P6 LOP3.LUT R41, R41, R40, RZ, 0x3c, !PT ;  /* 0x0000002829296212 */ /* 0x008fc800078e3cff */
[----:B------:R-:W-:-:S04]  /*60650*/  @P6 LOP3.LUT R40, R41, R40, RZ, 0x3c, !PT ;  /* 0x0000002829286212 */ /* 0x000fc800078e3cff */
[----:B------:R-:W-:-:S05]  /*60660*/  @P6 LOP3.LUT R41, R41, R40, RZ, 0x3c, !PT ;  /* 0x0000002829296212 */ /* 0x000fca00078e3cff */
[----:B------:R-:W3:Y:S04]  /*60670*/  @P6 LDG.E.U8 R27, desc[UR6][R40.64] ;  /* 0x00000006281b6981 */ /* 0x000ee8000c1e1100 */
[----:B------:R-:W4:Y:S04]  /*60680*/  LDL R40, [R1+0xf7c] ;  /* 0x000f7c0001287983 */ /* 0x000f280000100800 */
[----:B------:R-:W4:Y:S01]  /*60690*/  LDL R41, [R1+0xf80] ;  /* 0x000f800001297983 */ /* 0x000f220000100800 */
[----:B------:R-:W-:-:S03]  /*606a0*/  PRMT R24, RZ, 0x7610, R24 ;  /* 0x00007610ff187816 */ /* 0x000fc60000000018 */
[----:B---3--:R-:W-:Y:S01]  /*606b0*/  STL [R1+0x303c], R27 ;  /* 0x00303c1b01007387 */ /* 0x008fe20000100800 */
[----:B----4-:R-:W-:-:S04]  /*606c0*/  @P6 LOP3.LUT R41, R41, R40, RZ, 0x3c, !PT ;  /* 0x0000002829296212 */ /* 0x010fc800078e3cff */
        /* <DEDUP_REMOVED lines=18> */
[----:B------:R0:W3:Y:S04]  /*607f0*/  @P6 LDG.E.U8 R132, desc[UR6][R40.64] ;  /* 0x0000000628846981 */ /* 0x0000e8000c1e1100 */
[----:B------:R-:W0:Y:S04]  /*60800*/  LDL R40, [R1+0x2d5c] ;  /* 0x002d5c0001287983 */ /* 0x000e280000100800 */
[----:B------:R-:W0:Y:S01]  /*60810*/  LDL R41, [R1+0x2d74] ;  /* 0x002d740001297983 */ /* 0x000e220000100800 */
[----:B------:R-:W-:Y:S02]  /*60820*/  ISETP.GT.AND P4, PT, R89, 0x17, PT ;  /* 0x000000175900780c */ /* 0x000fe40003f84270 */
[----:B--2---:R-:W-:-:S11]  /*60830*/  PRMT R82, RZ, 0x7610, R82 ;  /* 0x00007610ff527816 */ /* 0x004fd60000000052 */
[----:B0-----:R-:W-:-:S04]  /*60840*/  @P4 LOP3.LUT R41, R41, R40, RZ, 0x3c, !PT ;  /* 0x0000002829294212 */ /* 0x001fc800078e3cff */
[----:B------:R-:W-:-:S04]  /*60850*/  @P4 LOP3.LUT R40, R41, R40, RZ, 0x3c, !PT ;  /* 0x0000002829284212 */ /* 0x000fc800078e3cff */
[----:B------:R-:W-:-:S05]  /*60860*/  @P4 LOP3.LUT R41, R41, R40, RZ, 0x3c, !PT ;  /* 0x0000002829294212 */ /* 0x000fca00078e3cff */
[----:B------:R-:W2:Y:S04]  /*60870*/  @P4 LDG.E.U8 R82, desc[UR6][R40.64] ;  /* 0x0000000628524981 */ /* 0x000ea8000c1e1100 */
[----:B---3--:R-:W-:Y:S04]  /*60880*/  STL [R1+0x3048], R132 ;  /* 0x0030488401007387 */ /* 0x008fe80000100800 */
[----:B--2---:R0:W-:Y:S04]  /*60890*/  STL [R1+0xd14], R82 ;  /* 0x000d145201007387 */ /* 0x0041e80000100800 */
[----:B0-----:R-:W2:Y:S04]  /*608a0*/  LDL.LU R82, [R1+0x3c10] ;  /* 0x003c100001527983 */ /* 0x001ea80000300800 */
[----:B------:R-:W3:Y:S04]  /*608b0*/  LDL R40, [R1+0x2d60] ;  /* 0x002d600001287983 */ /* 0x000ee80000100800 */
[----:B------:R-:W3:Y:S01]  /*608c0*/  LDL R41, [R1+0x2d64] ;  /* 0x002d640001297983 */ /* 0x000ee20000100800 */
[----:B------:R-:W-:-:S02]  /*608d0*/  PRMT R81, RZ, 0x7610, R81 ;  /* 0x00007610ff517816 */ /* 0x000fc40000000051 */
[----:B---3--:R-:W-:-:S04]  /*608e0*/  @P4 LOP3.LUT R41, R41, R40, RZ, 0x3c, !PT ;  /* 0x0000002829294212 */ /* 0x008fc800078e3cff */
[----:B------:R-:W-:-:S04]  /*608f0*/  @P4 LOP3.LUT R40, R41, R40, RZ, 0x3c, !PT ;  /* 0x0000002829284212 */ /* 0x000fc800078e3cff */
[----:B------:R-:W-:-:S05]  /*60900*/  @P4 LOP3.LUT R41, R41, R40, RZ, 0x3c, !PT ;  /* 0x0000002829294212 */ /* 0x000fca00078e3cff */
[----:B------:R-:W3:Y:S04]  /*60910*/  @P4 LDG.E.U8 R81, desc[UR6][R40.64] ;  /* 0x0000000628514981 */ /* 0x000ee8000c1e1100 */
[----:B---3--:R0:W-:Y:S04]  /*60920*/  STL [R1+0xd10], R81 ;  /* 0x000d105101007387 */ /* 0x0081e80000100800 */
[----:B0-----:R-:W3:Y:S04]  /*60930*/  LDL.LU R81, [R1+0x3c0c] ;  /* 0x003c0c0001517983 */ /* 0x001ee80000300800 */
[----:B------:R-:W4:Y:S04]  /*60940*/  LDL R40, [R1+0x2d54] ;  /* 0x002d540001287983 */ /* 0x000f280000100800 */
[----:B------:R-:W4:Y:S01]  /*60950*/  LDL R41, [R1+0x2d68] ;  /* 0x002d680001297983 */ /* 0x000f220000100800 */
[----:B--2---:R-:W-:-:S02]  /*60960*/  PRMT R82, RZ, 0x7610, R82 ;  /* 0x00007610ff527816 */ /* 0x004fc40000000052 */
[----:B----4-:R-:W-:-:S04]  /*60970*/  @P4 LOP3.LUT R41, R41, R40, RZ, 0x3c, !PT ;  /* 0x0000002829294212 */ /* 0x010fc800078e3cff */
[----:B------:R-:W-:-:S04]  /*60980*/  @P4 LOP3.LUT R40, R41, R40, RZ, 0x3c, !PT ;  /* 0x0000002829284212 */ /* 0x000fc800078e3cff */
[----:B------:R-:W-:-:S05]  /*60990*/  @P4 LOP3.LUT R41, R41, R40, RZ, 0x3c, !PT ;  /* 0x0000002829294212 */ /* 0x000fca00078e3cff */
[----:B------:R-:W2:Y:S04]  /*609a0*/  @P4 LDG.E.U8 R82, desc[UR6][R40.64] ;  /* 0x0000000628524981 */ /* 0x000ea8000c1e1100 */
[----:B--2---:R0:W-:Y:S04]  /*609b0*/  STL [R1+0xd0c], R82 ;  /* 0x000d0c5201007387 */ /* 0x0041e80000100800 */
[----:B0-----:R-:W2:Y:S04]  /*609c0*/  LDL.LU R82, [R1+0x3c08] ;  /* 0x003c080001527983 */ /* 0x001ea80000300800 */
[----:B------:R-:W4:Y:S04]  /*609d0*/  LDL R40, [R1+0x2d40] ;  /* 0x002d400001287983 */ /* 0x000f280000100800 */
[----:B------:R-:W4:Y:S01]  /*609e0*/  LDL R41, [R1+0x2d4c] ;  /* 0x002d4c0001297983 */ /* 0x000f220000100800 */
[----:B---3--:R-:W-:-:S02]  /*609f0*/  PRMT R81, RZ, 0x7610, R81 ;  /* 0x00007610ff517816 */ /* 0x008fc40000000051 */
[----:B----4-:R-:W-:-:S04]  /*60a00*/  @P4 LOP3.LUT R41, R41, R40, RZ, 0x3c, !PT ;  /* 0x0000002829294212 */ /* 0x010fc800078e3cff */
[----:B------:R-:W-:-:S04]  /*60a10*/  @P4 LOP3.LUT R40, R41, R40, RZ, 0x3c, !PT ;  /* 0x0000002829284212 */ /* 0x000fc800078e3cff */
[----:B------:R-:W-:-:S05]  /*60a20*/  @P4 LOP3.LUT R41, R41, R40, RZ, 0x3c, !PT ;  /* 0x0000002829294212 */ /* 0x000fca00078e3cff */
[----:B------:R-:W3:Y:S01]  /*60a30*/  @P4 LDG.E.U8 R81, desc[UR6][R40.64] ;  /* 0x0000000628514981 */ /* 0x000ee2000c1e1100 */
[----:B------:R-:W-:-:S03]  /*60a40*/  ISETP.GT.AND P5, PT, R89, 0x18, PT ;  /* 0x000000185900780c */ /* 0x000fc60003fa4270 */
        /* <DEDUP_REMOVED lines=5073> */
[----:B------:R-:W-:-:S02]  /*74760*/  PRMT R80, RZ, 0x7610, R80 ;  /* 0x00007610ff507816 */ /* 0x000fc40000000050 */
[----:B----4-:R-:W-:-:S04]  /*74770*/  @P4 LOP3.LUT R41, R41, R40, RZ, 0x3c, !PT ;  /* 0x0000002829294212 */ /* 0x010fc800078e3cff */
[----:B------:R-:W-:-:S04]  /*74780*/  @P4 LOP3.LUT R40, R41, R40, RZ, 0x3c, !PT ;  /* 0x0000002829284212 */ /* 0x000fc800078e3cff */
[----:B------:R-:W-:-:S05]  /*74790*/  @P4 LOP3.LUT R41, R41, R40, RZ, 0x3c, !PT ;  /* 0x0000002829294212 */ /* 0x000fca00078e3cff */
[----:B------:R-:W4:Y:S04]  /*747a0*/  @P4 LDG.E.U8 R80, desc[UR6][R40.64] ;  /* 0x0000000628504981 */ /* 0x000f28000c1e1100 */
[----:B----4-:R0:W-:Y:S04]  /*747b0*/  STL [R1+0x3f0], R80 ;  /* 0x0003f05001007387 */ /* 0x0101e80000100800 */
[----:B0-----:R-:W4:Y:S04]  /*747c0*/  LDL.LU R80, [R1+0x3370] ;  /* 0x0033700001507983 */ /* 0x001f280000300800 */
[----:B------:R-:W2:Y:S04]  /*747d0*/  LDL R40, [R1+0x2144] ;  /* 0x0021440001287983 */ /* 0x000ea80000100800 */
[----:B------:R-:W2:Y:S01]  /*747e0*/  LDL R41, [R1+0x2148] ;  /* 0x0021480001297983 */ /* 0x000ea20000100800 */
[----:B------:R-:W-:-:S02]  /*747f0*/  PRMT R83, RZ, 0x7610, R83 ;  /* 0x00007610ff537816 */ /* 0x000fc40000000053 */
[----:B--2---:R-:W-:-:S04]  /*74800*/  @P4 LOP3.LUT R41, R41, R40, RZ, 0x3c, !PT ;  /* 0x0000002829294212 */ /* 0x004fc800078e3cff */
[----:B------:R-:W-:-:S04]  /*74810*/  @P4 LOP3.LUT R40, R41, R40, RZ, 0x3c, !PT ;  /* 0x0000002829284212 */ /* 0x000fc800078e3cff */
[----:B------:R-:W-:-:S05]  /*74820*/  @P4 LOP3.LUT R41, R41, R40, RZ, 0x3c, !PT ;  /* 0x0000002829294212 */ /* 0x000fca00078e3cff */
[----:B------:R-:W2:Y:S04]  /*74830*/  @P4 LDG.E.U8 R83, desc[UR6][R40.64] ;  /* 0x0000000628534981 */ /* 0x000ea8000c1e1100 */
[----:B--2---:R0:W-:Y:S04]  /*74840*/  STL [R1+0x3ec], R83 ;  /* 0x0003ec5301007387 */ /* 0x0041e80000100800 */
[----:B0-----:R-:W2:Y:S04]  /*74850*/  LDL.LU R83, [R1+0x336c] ;  /* 0x00336c0001537983 */ /* 0x001ea80000300800 */
        /* <DEDUP_REMOVED lines=210> */
[----:B------:R0:W2:Y:S04]  /*75580*/  @P4 LDG.E.U8 R27, desc[UR6][R40.64] ;  /* 0x00000006281b4981 */ /* 0x0000a8000c1e1100 */
[----:B------:R-:W0:Y:S04]  /*75590*/  LDL R40, [R1+0x2204] ;  /* 0x0022040001287983 */ /* 0x000e280000100800 */
[----:B------:R-:W0:Y:S01]  /*755a0*/  LDL R41, [R1+0x2208] ;  /* 0x0022080001297983 */ /* 0x000e220000100800 */
[----:B------:R-:W-:Y:S02]  /*755b0*/  PRMT R132, RZ, 0x7610, R132 ;  /* 0x00007610ff847816 */ /* 0x000fe40000000084 */
[----:B0-----:R-:W-:-:S04]  /*755c0*/  @P4 LOP3.LUT R41, R41, R40, RZ, 0x3c, !PT ;  /* 0x0000002829294212 */ /* 0x001fc800078e3cff */
[----:B------:R-:W-:-:S04]  /*755d0*/  @P4 LOP3.LUT R40, R41, R40, RZ, 0x3c, !PT ;  /* 0x0000002829284212 */ /* 0x000fc800078e3cff */
[----:B------:R-:W-:Y:S01]  /*755e0*/  @P4 LOP3.LUT R41, R41, R40, RZ, 0x3c, !PT ;  /* 0x0000002829294212 */ /* 0x000fe200078e3cff */
[----:B--2---:R-:W-:Y:S04]  /*755f0*/  STL [R1+0x304c], R27 ;  /* 0x00304c1b01007387 */ /* 0x004fe80000100800 */
[----:B------:R0:W2:Y:S04]  /*75600*/  @P4 LDG.E.U8 R132, desc[UR6][R40.64] ;  /* 0x0000000628844981 */ /* 0x0000a8000c1e1100 */
[----:B------:R-:W0:Y:S04]  /*75610*/  LDL R40, [R1+0x220c] ;  /* 0x00220c0001287983 */ /* 0x000e280000100800 */
[----:B------:R-:W0:Y:S01]  /*75620*/  LDL R41, [R1+0x2210] ;  /* 0x0022100001297983 */ /* 0x000e220000100800 */
[----:B------:R-:W-:-:S02]  /*75630*/  PRMT R26, RZ, 0x7610, R26 ;  /* 0x00007610ff1a7816 */ /* 0x000fc4000000001a */
        /* <DEDUP_REMOVED lines=15> */
[----:B------:R-:W-:-:S02]  /*75730*/  ISETP.GT.AND P5, PT, R89, 0xa8, PT ;  /* 0x000000a85900780c */ /* 0x000fc40003fa4270 */
[----:B------:R-:W-:-:S11]  /*75740*/  PRMT R66, RZ, 0x7610, R66 ;  /* 0x00007610ff427816 */ /* 0x000fd60000000042 */
[----:B0-----:R-:W-:-:S04]  /*75750*/  @P5 LOP3.LUT R41, R41, R40, RZ, 0x3c, !PT ;  /* 0x0000002829295212 */ /* 0x001fc800078e3cff */
[----:B------:R-:W-:-:S04]  /*75760*/  @P5 LOP3.LUT R40, R41, R40, RZ, 0x3c, !PT ;  /* 0x0000002829285212 */ /* 0x000fc800078e3cff */
[----:B------:R-:W-:-:S05]  /*75770*/  @P5 LOP3.LUT R41, R41, R40, RZ, 0x3c, !PT ;  /* 0x0000002829295212 */ /* 0x000fca00078e3cff */
[----:B------:R-:W3:Y:S04]  /*75780*/  @P5 LDG.E.U8 R66, desc[UR6][R40.64] ;  /* 0x0000000628425981 */ /* 0x000ee8000c1e1100 */
[----:B--2---:R-:W-:Y:S04]  /*75790*/  STL [R1+0x3058], R24 ;  /* 0x0030581801007387 */ /* 0x004fe80000100800 */
[----:B---3--:R0:W-:Y:S04]  /*757a0*/  STL [R1+0x380], R66 ;  /* 0x0003804201007387 */ /* 0x0081e80000100800 */
        /* <DEDUP_REMOVED lines=978> */
[----:B------:R-:W-:Y:S02]  /*794d0*/  ISETP.GT.AND P4, PT, R89, 0xc3, PT ;  /* 0x000000c35900780c */ /* 0x000fe40003f84270 */
[----:B------:R-:W-:-:S11]  /*794e0*/  PRMT R151, RZ, 0x7610, R151 ;  /* 0x00007610ff977816 */ /* 0x000fd60000000097 */
[----:B0-----:R-:W-:-:S04]  /*794f0*/  @P4 LOP3.LUT R41, R41, R40, RZ, 0x3c, !PT ;  /* 0x0000002829294212 */ /* 0x001fc800078e3cff */
[----:B------:R-:W-:-:S04]  /*79500*/  @P4 LOP3.LUT R40, R41, R40, RZ, 0x3c, !PT ;  /* 0x0000002829284212 */ /* 0x000fc800078e3cff */
[----:B------:R-:W-:-:S05]  /*79510*/  @P4 LOP3.LUT R41, R41, R40, RZ, 0x3c, !PT ;  /* 0x0000002829294212 */ /* 0x000fca00078e3cff */
[----:B------:R-:W3:Y:S04]  /*79520*/  @P4 LDG.E.U8 R151, desc[UR6][R40.64] ;  /* 0x0000000628974981 */ /* 0x000ee8000c1e1100 */
[----:B--2---:R0:W-:Y:S04]  /*79530*/  STL [R1+0x1d4], R82 ;  /* 0x0001d45201007387 */ /* 0x0041e80000100800 */
[----:B0-----:R-:W2:Y:S04]  /*79540*/  LDL R82, [R1+0x25a8] ;  /* 0x0025a80001527983 */ /* 0x001ea80000100800 */
        /* <DEDUP_REMOVED lines=37> */
[----:B------:R-:W-:-:S03]  /*797a0*/  PRMT R81, RZ, 0x7610, R81 ;  /* 0x00007610ff517816 */ /* 0x000fc60000000051 */
[----:B--2---:R0:W-:Y:S04]  /*797b0*/  STL [R1+0x1c0], R161 ;  /* 0x0001c0a101007387 */ /* 0x0041e80000100800 */
[----:B0-----:R-:W2:Y:S04]  /*797c0*/  LDL.LU R161, [R1+0x3184] ;  /* 0x0031840001a17983 */ /* 0x001ea80000300800 */
[----:B------:R-:W2:Y:S01]  /*797d0*/  LDL R41, [R1+0x25a4] ;  /* 0x0025a40001297983 */ /* 0x000ea20000100800 */
[----:B------:R-:W-:Y:S01]  /*797e0*/  @P5 IMAD.MOV.U32 R40, RZ, RZ, R82 ;  /* 0x000000ffff285224 */ /* 0x000fe200078e0052 */
[----:B----4-:R-:W-:-:S02]  /*797f0*/  PRMT R80, RZ, 0x7610, R80 ;  /* 0x00007610ff507816 */ /* 0x010fc40000000050 */
[----:B------:R-:W4:Y:S04]  /*79800*/  LDL R82, [R1+0x25cc] ;  /* 0x0025cc0001527983 */ /* 0x000f280000100800 */
[----:B--2---:R0:W2:Y:S04]  /*79810*/  @P5 LDG.E.U8 R81, desc[UR6][R40.64] ;  /* 0x0000000628515981 */ /* 0x0040a8000c1e1100 */
[----:B------:R-:W0:Y:S04]  /*79820*/  LDL R40, [R1+0x25ac] ;  /* 0x0025ac0001287983 */ /* 0x000e280000100800 */
[----:B------:R-:W0:Y:S02]  /*79830*/  LDL R41, [R1+0x25b0] ;  /* 0x0025b00001297983 */ /* 0x000e240000100800 */
[----:B0-----:R-:W-:-:S04]  /*79840*/  @P5 LOP3.LUT R41, R41, R40, RZ, 0x3c, !PT ;  /* 0x0000002829295212 */ /* 0x001fc800078e3cff */
[----:B------:R-:W-:-:S04]  /*79850*/  @P5 LOP3.LUT R40, R41, R40, RZ, 0x3c, !PT ;  /* 0x0000002829285212 */ /* 0x000fc800078e3cff */
[----:B------:R-:W-:Y:S01]  /*79860*/  @P5 LOP3.LUT R41, R41, R40, RZ, 0x3c, !PT ;  /* 0x0000002829295212 */ /* 0x000fe200078e3cff */
[----:B--2---:R0:W-:Y:S04]  /*79870*/  STL [R1+0x1bc], R81 ;  /* 0x0001bc5101007387 */ /* 0x0041e80000100800 */
[----:B------:R1:W2:Y:S01]  /*79880*/  @P5 LDG.E.U8 R80, desc[UR6][R40.64] ;  /* 0x0000000628505981 */ /* 0x0002a2000c1e1100 */
[----:B------:R-:W-:-:S03]  /*79890*/  PRMT R163, RZ, 0x7610, R163 ;  /* 0x00007610ffa37816 */ /* 0x000fc600000000a3 */
[----:B0-----:R-:W2:Y:S04]  /*798a0*/  LDL R81, [R1+0x25d0] ;  /* 0x0025d00001517983 */ /* 0x001ea80000100800 */
[----:B------:R-:W1:Y:S04]  /*798b0*/  LDL R40, [R1+0x25b4] ;  /* 0x0025b40001287983 */ /* 0x000e680000100800 */
[----:B------:R-:W1:Y:S02]  /*798c0*/  LDL R41, [R1+0x25b8] ;  /* 0x0025b80001297983 */ /* 0x000e640000100800 */
[----:B-1----:R-:W-:-:S04]  /*798d0*/  @P5 LOP3.LUT R41, R41, R40, RZ, 0x3c, !PT ;  /* 0x0000002829295212 */ /* 0x002fc800078e3cff */
        /* <DEDUP_REMOVED lines=9> */
[----:B------:R-:W-:-:S02]  /*79970*/  ISETP.GT.AND P4, PT, R89, 0xc5, PT ;  /* 0x000000c55900780c */ /* 0x000fc40003f84270 */
[----:B------:R-:W-:-:S11]  /*79980*/  PRMT R165, RZ, 0x7610, R165 ;  /* 0x00007610ffa57816 */ /* 0x000fd600000000a5 */
        /* <DEDUP_REMOVED lines=9> */
[----:B------:R-:W-:Y:S02]  /*79a20*/  PRMT R0, RZ, 0x7610, R0 ;  /* 0x00007610ff007816 */ /* 0x000fe40000000000 */
[----:B--2---:R-:W-:-:S04]  /*79a30*/  @P4 LOP3.LUT R41, R41, R40, RZ, 0x3c, !PT ;  /* 0x0000002829294212 */ /* 0x004fc800078e3cff */
[----:B------:R-:W-:-:S04]  /*79a40*/  @P4 LOP3.LUT R40, R41, R40, RZ, 0x3c, !PT ;  /* 0x0000002829284212 */ /* 0x000fc800078e3cff */
[----:B------:R-:W-:-:S05]  /*79a50*/  @P4 LOP3.LUT R41, R41, R40, RZ, 0x3c, !PT ;  /* 0x0000002829294212 */ /* 0x000fca00078e3cff */
[----:B------:R0:W2:Y:S02]  /*79a60*/  @P4 LDG.E.U8 R83, desc[UR6][R40.64] ;  /* 0x0000000628534981 */ /* 0x0000a4000c1e1100 */
[----:B0-----:R-:W-:Y:S02]  /*79a70*/  @P4 IMAD.MOV.U32 R40, RZ, RZ, R81 ;  /* 0x000000ffff284224 */ /* 0x001fe400078e0051 */
[----:B----4-:R-:W-:-:S05]  /*79a80*/  @P4 IMAD.MOV.U32 R41, RZ, RZ, R82 ;  /* 0x000000ffff294224 */ /* 0x010fca00078e0052 */
[----:B------:R-:W4:Y:S04]  /*79a90*/  @P4 LDG.E.U8 R0, desc[UR6][R40.64] ;  /* 0x0000000628004981 */ /* 0x000f28000c1e1100 */
[----:B--2---:R0:W-:Y:S04]  /*79aa0*/  STL [R1+0x1ac], R83 ;  /* 0x0001ac5301007387 */ /* 0x0041e80000100800 */
[----:B------:R-:W2:Y:S04]  /*79ab0*/  LDL R82, [R1+0x25ec] ;  /* 0x0025ec0001527983 */ /* 0x000ea80000100800 */
[----:B------:R-:W2:Y:S04]  /*79ac0*/  LDL R81, [R1+0x25f0] ;  /* 0x0025f00001517983 */ /* 0x000ea80000100800 */
[----:B0-----:R-:W2:Y:S04]  /*79ad0*/  LDL R83, [R1+0x25e8] ;  /* 0x0025e80001537983 */ /* 0x001ea80000100800 */
[----:B----4-:R-:W-:Y:S04]  /*79ae0*/  STL [R1+0x1a8], R0 ;  /* 0x0001a80001007387 */ /* 0x010fe80000100800 */
[----:B------:R-:W4:Y:S01]  /*79af0*/  LDL R41, [R1+0x25d4] ;  /* 0x0025d40001297983 */ /* 0x000f220000100800 */
[----:B------:R-:W-:Y:S01]  /*79b00*/  PRMT R79, RZ, 0x7610, R79 ;  /* 0x00007610ff4f7816 */ /* 0x000fe2000000004f */
[----:B------:R-:W-:Y:S01]  /*79b10*/  @P4 IMAD.MOV.U32 R40, RZ, RZ, R80 ;  /* 0x000000ffff284224 */ /* 0x000fe200078e0050 */
[----:B------:R-:W-:-:S02]  /*79b20*/  ISETP.GT.AND P5, PT, R89, 0xc6, PT ;  /* 0x000000c65900780c */ /* 0x000fc40003fa4270 */
[----:B------:R-:W-:Y:S01]  /*79b30*/  PRMT R7, RZ, 0x7610, R7 ;  /* 0x00007610ff077816 */ /* 0x000fe20000000007 */
[----:B------:R-:W2:Y:S04]  /*79b40*/  LDL R80, [R1+0x25f4] ;  /* 0x0025f40001507983 */ /* 0x000ea80000100800 */
[----:B----4-:R0:W4:Y:S04]  /*79b50*/  @P4 LDG.E.U8 R79, desc[UR6][R40.64] ;  /* 0x00000006284f4981 */ /* 0x010128000c1e1100 */
[----:B------:R-:W0:Y:S04]  /*79b60*/  LDL R40, [R1+0x25dc] ;  /* 0x0025dc0001287983 */ /* 0x000e280000100800 */
[----:B------:R-:W0:Y:S02]  /*79b70*/  LDL R41, [R1+0x25e0] ;  /* 0x0025e00001297983 */ /* 0x000e240000100800 */
[----:B0-----:R-:W-:-:S04]  /*79b80*/  @P5 LOP3.LUT R41, R41, R40, RZ, 0x3c, !PT ;  /* 0x0000002829295212 */ /* 0x001fc800078e3cff */
[----:B------:R-:W-:-:S04]  /*79b90*/  @P5 LOP3.LUT R40, R41, R40, RZ, 0x3c, !PT ;  /* 0x0000002829285212 */ /* 0x000fc800078e3cff */
[----:B------:R-:W-:Y:S01]  /*79ba0*/  @P5 LOP3.LUT R41, R41, R40, RZ, 0x3c, !PT ;  /* 0x0000002829295212 */ /* 0x000fe200078e3cff */
[----:B----4-:R0:W-:Y:S04]  /*79bb0*/  STL [R1+0x1a4], R79 ;  /* 0x0001a44f01007387 */ /* 0x0101e80000100800 */
[----:B------:R2:W4:Y:S01]  /*79bc0*/  @P5 LDG.E.U8 R7, desc[UR6][R40.64] ;  /* 0x0000000628075981 */ /* 0x000522000c1e1100 */
[----:B------:R-:W-:Y:S02]  /*79bd0*/  PRMT R22, RZ, 0x7610, R22 ;  /* 0x00007610ff167816 */ /* 0x000fe40000000016 */
[----:B------:R-:W-:Y:S01]  /*79be0*/  PRMT R6, RZ, 0x7610, R6 ;  /* 0x00007610ff067816 */ /* 0x000fe20000000006 */
[----:B0-----:R-:W3:Y:S04]  /*79bf0*/  LDL R79, [R1+0x25f8] ;  /* 0x0025f800014f7983 */ /* 0x001ee80000100800 */
[----:B------:R-:W3:Y:S01]  /*79c00*/  LDL R41, [R1+0x25e4] ;  /* 0x0025e40001297983 */ /* 0x000ee20000100800 */
[----:B--2---:R-:W-:-:S05]  /*79c10*/  @P5 IMAD.MOV.U32 R40, RZ, RZ, R83 ;  /* 0x000000ffff285224 */ /* 0x004fca00078e0053 */
[----:B---3--:R0:W2:Y:S02]  /*79c20*/  @P5 LDG.E.U8 R22, desc[UR6][R40.64] ;  /* 0x0000000628165981 */ /* 0x0080a4000c1e1100 */
[----:B0-----:R-:W-:Y:S02]  /*79c30*/  @P5 IMAD.MOV.U32 R40, RZ, RZ, R81 ;  /* 0x000000ffff285224 */ /* 0x001fe400078e0051 */
[----:B------:R-:W-:-:S05]  /*79c40*/  @P5 IMAD.MOV.U32 R41, RZ, RZ, R82 ;  /* 0x000000ffff295224 */ /* 0x000fca00078e0052 */
[----:B------:R0:W3:Y:S01]  /*79c50*/  @P5 LDG.E.U8 R6, desc[UR6][R40.64] ;  /* 0x0000000628065981 */ /* 0x0000e2000c1e1100 */
[----:B------:R-:W-:-:S03]  /*79c60*/  PRMT R19, RZ, 0x7610, R19 ;  /* 0x00007610ff137816 */ /* 0x000fc60000000013 */
[----:B----4-:R-:W-:Y:S01]  /*79c70*/  STL [R1+0x308c], R7 ;  /* 0x00308c0701007387 */ /* 0x010fe20000100800 */
[----:B0-----:R-:W-:Y:S02]  /*79c80*/  @P5 IMAD.MOV.U32 R40, RZ, RZ, R79 ;  /* 0x000000ffff285224 */ /* 0x001fe400078e004f */
[----:B------:R-:W-:-:S05]  /*79c90*/  @P5 IMAD.MOV.U32 R41, RZ, RZ, R80 ;  /* 0x000000ffff295224 */ /* 0x000fca00078e0050 */
[----:B------:R-:W4:Y:S04]  /*79ca0*/  @P5 LDG.E.U8 R19, desc[UR6][R40.64] ;  /* 0x0000000628135981 */ /* 0x000f28000c1e1100 */
[----:B--2---:R-:W-:Y:S04]  /*79cb0*/  STL [R1+0x3090], R22 ;  /* 0x0030901601007387 */ /* 0x004fe80000100800 */
[----:B------:R-:W2:Y:S04]  /*79cc0*/  LDL R82, [R1+0x2608] ;  /* 0x0026080001527983 */ /* 0x000ea80000100800 */
[----:B------:R-:W2:Y:S04]  /*79cd0*/  LDL R83, [R1+0x260c] ;  /* 0x00260c0001537983 */ /* 0x000ea80000100800 */
[----:B------:R-:W2:Y:S04]  /*79ce0*/  LDL R81, [R1+0x2610] ;  /* 0x0026100001517983 */ /* 0x000ea80000100800 */
[----:B---3--:R-:W-:Y:S04]  /*79cf0*/  STL [R1+0x3094], R6 ;  /* 0x0030940601007387 */ /* 0x008fe80000100800 */
[----:B------:R-:W3:Y:S04]  /*79d00*/  LDL R40, [R1+0x25fc] ;  /* 0x0025fc0001287983 */ /* 0x000ee80000100800 */
[----:B------:R-:W3:Y:S01]  /*79d10*/  LDL R41, [R1+0x2600] ;  /* 0x0026000001297983 */ /* 0x000ee20000100800 */
[----:B------:R-:W-:-:S02]  /*79d20*/  ISETP.GT.AND P4, PT, R89, 0xc7, PT ;  /* 0x000000c75900780c */ /* 0x000fc40003f84270 */
[----:B------:R-:W-:Y:S01]  /*79d30*/  PRMT R21, RZ, 0x7610, R21 ;  /* 0x00007610ff157816 */ /* 0x000fe20000000015 */
[----:B------:R-:W2:Y:S04]  /*79d40*/  LDL R80, [R1+0x2614] ;  /* 0x0026140001507983 */ /* 0x000ea80000100800 */
[----:B------:R-:W2:Y:S04]  /*79d50*/  LDL R79, [R1+0x2618] ;  /* 0x00261800014f7983 */ /* 0x000ea80000100800 */
[----:B----4-:R-:W-:Y:S02]  /*79d60*/  STL [R1+0x3098], R19 ;  /* 0x0030981301007387 */ /* 0x010fe40000100800 */
[----:B---3--:R-:W-:-:S04]  /*79d70*/  @P4 LOP3.LUT R41, R41, R40, RZ, 0x3c, !PT ;  /* 0x0000002829294212 */ /* 0x008fc800078e3cff */
[----:B------:R-:W-:-:S04]  /*79d80*/  @P4 LOP3.LUT R40, R41, R40, RZ, 0x3c, !PT ;  /* 0x0000002829284212 */ /* 0x000fc800078e3cff */
[----:B------:R-:W-:-:S05]  /*79d90*/  @P4 LOP3.LUT R41, R41, R40, RZ, 0x3c, !PT ;  /* 0x0000002829294212 */ /* 0x000fca00078e3cff */
[----:B------:R2:W3:Y:S04]  /*79da0*/  @P4 LDG.E.U8 R21, desc[UR6][R40.64] ;  /* 0x0000000628154981 */ /* 0x0004e8000c1e1100 */
[----:B------:R-:W4:Y:S01]  /*79db0*/  LDL R41, [R1+0x2604] ;  /* 0x0026040001297983 */ /* 0x000f220000100800 */
[----:B------:R-:W-:Y:S01]  /*79dc0*/  PRMT R18, RZ, 0x7610, R18 ;  /* 0x00007610ff127816 */ /* 0x000fe20000000012 */
[----:B--2---:R-:W-:Y:S01]  /*79dd0*/  @P4 IMAD.MOV.U32 R40, RZ, RZ, R82 ;  /* 0x000000ffff284224 */ /* 0x004fe200078e0052 */
[----:B------:R-:W-:-:S04]  /*79de0*/  PRMT R20, RZ, 0x7610, R20 ;  /* 0x00007610ff147816 */ /* 0x000fc80000000014 */
[----:B----4-:R0:W2:Y:S02]  /*79df0*/  @P4 LDG.E.U8 R18, desc[UR6][R40.64] ;  /* 0x0000000628124981 */ /* 0x0100a4000c1e1100 */
[----:B0-----:R-:W-:Y:S02]  /*79e00*/  @P4 IMAD.MOV.U32 R40, RZ, RZ, R81 ;  /* 0x000000ffff284224 */ /* 0x001fe400078e0051 */
[----:B------:R-:W-:-:S05]  /*79e10*/  @P4 IMAD.MOV.U32 R41, RZ, RZ, R83 ;  /* 0x000000ffff294224 */ /* 0x000fca00078e0053 */
[----:B------:R0:W4:Y:S01]  /*79e20*/  @P4 LDG.E.U8 R20, desc[UR6][R40.64] ;  /* 0x0000000628144981 */ /* 0x000122000c1e1100 */
[----:B------:R-:W-:-:S03]  /*79e30*/  PRMT R16, RZ, 0x7610, R16 ;  /* 0x00007610ff107816 */ /* 0x000fc60000000010 */
[----:B---3--:R-:W-:Y:S04]  /*79e40*/  STL [R1+0x309c], R21 ;  /* 0x00309c1501007387 */ /* 0x008fe80000100800 */
[----:B------:R-:W3:Y:S01]  /*79e50*/  LDL R82, [R1+0x2620] ;  /* 0x0026200001527983 */ /* 0x000ee20000100800 */
[----:B0-----:R-:W-:Y:S02]  /*79e60*/  @P4 IMAD.MOV.U32 R40, RZ, RZ, R79 ;  /* 0x000000ffff284224 */ /* 0x001fe400078e004f */
[----:B------:R-:W-:-:S05]  /*79e70*/  @P4 IMAD.MOV.U32 R41, RZ, RZ, R80 ;  /* 0x000000ffff294224 */ /* 0x000fca00078e0050 */
[----:B------:R3:W3:Y:S04]  /*79e80*/  @P4 LDG.E.U8 R16, desc[UR6][R40.64] ;  /* 0x0000000628104981 */ /* 0x0006e8000c1e1100 */
[----:B--2---:R-:W-:Y:S04]  /*79e90*/  STL [R1+0x30a0], R18 ;  /* 0x0030a01201007387 */ /* 0x004fe80000100800 */
[----:B------:R-:W2:Y:S04]  /*79ea0*/  LDL R81, [R1+0x2628] ;  /* 0x0026280001517983 */ /* 0x000ea80000100800 */
[----:B----4-:R-:W-:Y:S04]  /*79eb0*/  STL [R1+0x30a4], R20 ;  /* 0x0030a41401007387 */ /* 0x010fe80000100800 */
[----:B------:R-:W4:Y:S01]  /*79ec0*/  LDL R41, [R1+0x261c] ;  /* 0x00261c0001297983 */ /* 0x000f220000100800 */
[----:B------:R-:W-:-:S02]  /*79ed0*/  ISETP.GT.AND P5, PT, R89, 0xc8, PT ;  /* 0x000000c85900780c */ /* 0x000fc40003fa4270 */
[----:B------:R-:W-:Y:S01]  /*79ee0*/  PRMT R78, RZ, 0x7610, R78 ;  /* 0x00007610ff4e7816 */ /* 0x000fe2000000004e */
[----:B------:R-:W2:Y:S04]  /*79ef0*/  LDL R80, [R1+0x2630] ;  /* 0x0026300001507983 */ /* 0x000ea80000100800 */
[----:B------:R-:W2:Y:S04]  /*79f00*/  LDL R83, [R1+0x2634] ;  /* 0x0026340001537983 */ /* 0x000ea80000100800 */
[----:B------:R-:W2:Y:S02]  /*79f10*/  LDL R79, [R1+0x2638] ;  /* 0x00263800014f7983 */ /* 0x000ea40000100800 */
[----:B---3--:R-:W-:-:S02]  /*79f20*/  @P5 IMAD.MOV.U32 R40, RZ, RZ, R82 ;  /* 0x000000ffff285224 */ /* 0x008fc400078e0052 */
[----:B------:R-:W-:Y:S01]  /*79f30*/  STL [R1+0x30a8], R16 ;  /* 0x0030a81001007387 */ /* 0x000fe20000100800 */
[----:B------:R-:W-:-:S03]  /*79f40*/  PRMT R53, RZ, 0x7610, R53 ;  /* 0x00007610ff357816 */ /* 0x000fc60000000035 */
[----:B------:R-:W3:Y:S04]  /*79f50*/  LDL R82, [R1+0x263c] ;  /* 0x00263c0001527983 */ /* 0x000ee80000100800 */
[----:B----4-:R2:W4:Y:S04]  /*79f60*/  @P5 LDG.E.U8 R78, desc[UR6][R40.64] ;  /* 0x00000006284e5981 */ /* 0x010528000c1e1100 */
[----:B------:R-:W3:Y:S01]  /*79f70*/  LDL R41, [R1+0x2624] ;  /* 0x0026240001297983 */ /* 0x000ee20000100800 */
[----:B--2---:R-:W-:-:S03]  /*79f80*/  @P5 IMAD.MOV.U32 R40, RZ, RZ, R81 ;  /* 0x000000ffff285224 */ /* 0x004fc600078e0051 */
[----:B----4-:R0:W-:Y:S01]  /*79f90*/  STL [R1+0x180], R78 ;  /* 0x0001804e01007387 */ /* 0x0101e20000100800 */
[----:B------:R-:W-:Y:S02]  /*79fa0*/  ISETP.GT.AND P4, PT, R89, 0xc9, PT ;  /* 0x000000c95900780c */ /* 0x000fe40003f84270 */
[----:B------:R-:W-:Y:S02]  /*79fb0*/  PRMT R44, RZ, 0x7610, R44 ;  /* 0x00007610ff2c7816 */ /* 0x000fe4000000002c */
[----:B------:R-:W-:Y:S02]  /*79fc0*/  PRMT R47, RZ, 0x7610, R47 ;  /* 0x00007610ff2f7816 */ /* 0x000fe4000000002f */
[----:B------:R-:W-:Y:S01]  /*79fd0*/  PRMT R57, RZ, 0x7610, R57 ;  /* 0x00007610ff397816 */ /* 0x000fe20000000039 */
[----:B------:R-:W2:Y:S04]  /*79fe0*/  LDL R81, [R1+0x2644] ;  /* 0x0026440001517983 */ /* 0x000ea80000100800 */
[----:B---3--:R1:W3:Y:S04]  /*79ff0*/  @P5 LDG.E.U8 R53, desc[UR6][R40.64] ;  /* 0x0000000628355981 */ /* 0x0082e8000c1e1100 */
[----:B0-----:R-:W4:Y:S04]  /*7a000*/  LDL R78, [R1+0x2640] ;  /* 0x00264000014e7983 */ /* 0x001f280000100800 */
[----:B------:R-:W2:Y:S01]  /*7a010*/  LDL R41, [R1+0x262c] ;  /* 0x00262c0001297983 */ /* 0x000ea20000100800 */
[----:B-1----:R-:W-:-:S05]  /*7a020*/  @P5 IMAD.MOV.U32 R40, RZ, RZ, R80 ;  /* 0x000000ffff285224 */ /* 0x002fca00078e0050 */
[----:B--2---:R0:W2:Y:S02]  /*7a030*/  @P5 LDG.E.U8 R44, desc[UR6][R40.64] ;  /* 0x00000006282c5981 */ /* 0x0040a4000c1e1100 */
[----:B0-----:R-:W-:Y:S02]  /*7a040*/  @P5 IMAD.MOV.U32 R40, RZ, RZ, R79 ;  /* 0x000000ffff285224 */ /* 0x001fe400078e004f */
[----:B------:R-:W-:-:S05]  /*7a050*/  @P5 IMAD.MOV.U32 R41, RZ, RZ, R83 ;  /* 0x000000ffff295224 */ /* 0x000fca00078e0053 */
[----:B------:R4:W2:Y:S02]  /*7a060*/  @P5 LDG.E.U8 R47, desc[UR6][R40.64] ;  /* 0x00000006282f5981 */ /* 0x0008a4000c1e1100 */
[----:B----4-:R-:W-:Y:S02]  /*7a070*/  @P4 IMAD.MOV.U32 R40, RZ, RZ, R78 ;  /* 0x000000ffff284224 */ /* 0x010fe400078e004e */
[----:B------:R-:W-:-:S05]  /*7a080*/  @P4 IMAD.MOV.U32 R41, RZ, RZ, R82 ;  /* 0x000000ffff294224 */ /* 0x000fca00078e0052 */
[----:B------:R-:W4:Y:S04]  /*7a090*/  @P4 LDG.E.U8 R57, desc[UR6][R40.64] ;  /* 0x0000000628394981 */ /* 0x000f28000c1e1100 */
[----:B---3--:R0:W-:Y:S04]  /*7a0a0*/  STL [R1+0x17c], R53 ;  /* 0x00017c3501007387 */ /* 0x0081e80000100800 */
[----:B------:R-:W3:Y:S04]  /*7a0b0*/  LDL R80, [R1+0x264c] ;  /* 0x00264c0001507983 */ /* 0x000ee80000100800 */
[----:B0-----:R-:W3:Y:S04]  /*7a0c0*/  LDL R53, [R1+0x2648] ;  /* 0x0026480001357983 */ /* 0x001ee80000100800 */
[----:B--2---:R0:W-:Y:S04]  /*7a0d0*/  STL [R1+0x178], R44 ;  /* 0x0001782c01007387 */ /* 0x0041e80000100800 */
[----:B------:R-:W2:Y:S04]  /*7a0e0*/  LDL R79, [R1+0x2654] ;  /* 0x00265400014f7983 */ /* 0x000ea80000100800 */
[----:B0-----:R-:W2:Y:S04]  /*7a0f0*/  LDL R44, [R1+0x2650] ;  /* 0x00265000012c7983 */ /* 0x001ea80000100800 */
[----:B------:R0:W-:Y:S04]  /*7a100*/  STL [R1+0x174], R47 ;  /* 0x0001742f01007387 */ /* 0x0001e80000100800 */
[----:B------:R-:W2:Y:S04]  /*7a110*/  LDL R78, [R1+0x265c] ;  /* 0x00265c00014e7983 */ /* 0x000ea80000100800 */
[----:B0-----:R-:W2:Y:S04]  /*7a120*/  LDL R47, [R1+0x2658] ;  /* 0x00265800012f7983 */ /* 0x001ea80000100800 */
[----:B----4-:R0:W-:Y:S04]  /*7a130*/  STL [R1+0x170], R57 ;  /* 0x0001703901007387 */ /* 0x0101e80000100800 */
[----:B0-----:R-:W4:Y:S01]  /*7a140*/  LDL R57, [R1+0x2660] ;  /* 0x0026600001397983 */ /* 0x001f220000100800 */
[----:B------:R-:W-:Y:S01]  /*7a150*/  PRMT R50, RZ, 0x7610, R50 ;  /* 0x00007610ff327816 */ /* 0x000fe20000000032 */
[----:B---3--:R-:W-:-:S02]  /*7a160*/  @P4 IMAD.MOV.U32 R40, RZ, RZ, R53 ;  /* 0x000000ffff284224 */ /* 0x008fc400078e0035 */
[----:B------:R-:W-:Y:S01]  /*7a170*/  @P4 IMAD.MOV.U32 R41, RZ, RZ, R81 ;  /* 0x000000ffff294224 */ /* 0x000fe200078e0051 */
[----:B------:R-:W-:Y:S02]  /*7a180*/  ISETP.GT.AND P5, PT, R89, 0xca, PT ;  /* 0x000000ca5900780c */ /* 0x000fe40003fa4270 */
[----:B------:R-:W-:Y:S02]  /*7a190*/  PRMT R42, RZ, 0x7610, R42 ;  /* 0x00007610ff2a7816 */ /* 0x000fe4000000002a */
[----:B------:R-:W-:Y:S02]  /*7a1a0*/  PRMT R46, RZ, 0x7610, R46 ;  /* 0x00007610ff2e7816 */ /* 0x000fe4000000002e */
[----:B------:R-:W-:Y:S01]  /*7a1b0*/  PRMT R58, RZ, 0x7610, R58 ;  /* 0x00007610ff3a7816 */ /* 0x000fe2000000003a */
[----:B------:R0:W3:Y:S04]  /*7a1c0*/  @P4 LDG.E.U8 R50, desc[UR6][R40.64] ;  /* 0x0000000628324981 */ /* 0x0000e8000c1e1100 */
[----:B------:R-:W3:Y:S01]  /*7a1d0*/  LDL R53, [R1+0x2664] ;  /* 0x0026640001357983 */ /* 0x000ee20000100800 */
[----:B0-----:R-:W-:-:S02]  /*7a1e0*/  @P4 IMAD.MOV.U32 R41, RZ, RZ, R80 ;  /* 0x000000ffff294224 */ /* 0x001fc400078e0050 */
[----:B--2---:R-:W-:-:S05]  /*7a1f0*/  @P4 IMAD.MOV.U32 R40, RZ, RZ, R44 ;  /* 0x000000ffff284224 */ /* 0x004fca00078e002c */
[----:B------:R0:W2:Y:S02]  /*7a200*/  @P4 LDG.E.U8 R42, desc[UR6][R40.64] ;  /* 0x00000006282a4981 */ /* 0x0000a4000c1e1100 */
[----:B0-----:R-:W-:Y:S02]  /*7a210*/  @P4 IMAD.MOV.U32 R41, RZ, RZ, R79 ;  /* 0x000000ffff294224 */ /* 0x001fe400078e004f */
[----:B------:R-:W-:-:S05]  /*7a220*/  @P4 IMAD.MOV.U32 R40, RZ, RZ, R47 ;  /* 0x000000ffff284224 */ /* 0x000fca00078e002f */
[----:B------:R0:W2:Y:S02]  /*7a230*/  @P4 LDG.E.U8 R46, desc[UR6][R40.64] ;  /* 0x00000006282e4981 */ /* 0x0000a4000c1e1100 */
[----:B0-----:R-:W-:Y:S02]  /*7a240*/  @P5 IMAD.MOV.U32 R41, RZ, RZ, R78 ;  /* 0x000000ffff295224 */ /* 0x001fe400078e004e */
[----:B----4-:R-:W-:-:S05]  /*7a250*/  @P5 IMAD.MOV.U32 R40, RZ, RZ, R57 ;  /* 0x000000ffff285224 */ /* 0x010fca00078e0039 */
        /* <DEDUP_REMOVED lines=15> */
[----:B------:R-:W3:Y:S04]  /*7a350*/  LDL R50, [R1+0x2688] ;  /* 0x0026880001327983 */ /* 0x000ee80000100800 */
[----:B------:R-:W3:Y:S01]  /*7a360*/  LDL R53, [R1+0x2684] ;  /* 0x0026840001357983 */ /* 0x000ee20000100800 */
[----:B------:R-:W-:Y:S02]  /*7a370*/  ISETP.GT.AND P4, PT, R89, 0xcb, PT ;  /* 0x000000cb5900780c */ /* 0x000fe40003f84270 */
[----:B------:R-:W-:Y:S01]  /*7a380*/  PRMT R76, RZ, 0x7610, R76 ;  /* 0x00007610ff4c7816 */ /* 0x000fe2000000004c */
[----:B------:R0:W3:Y:S01]  /*7a390*/  @P5 LDG.E.U8 R77, desc[UR6][R40.64] ;  /* 0x00000006284d5981 */ /* 0x0000e2000c1e1100 */
[----:B------:R-:W-:Y:S01]  /*7a3a0*/  PRMT R75, RZ, 0x7610, R75 ;  /* 0x00007610ff4b7816 */ /* 0x000fe2000000004b */
[----:B0-----:R-:W-:-:S02]  /*7a3b0*/  @P5 IMAD.MOV.U32 R41, RZ, RZ, R44 ;  /* 0x000000ffff295224 */ /* 0x001fc400078e002c */
[----:B------:R-:W3:Y:S01]  /*7a3c0*/  LDL R44, [R1+0x268c] ;  /* 0x00268c00012c7983 */ /* 0x000ee20000100800 */
[----:B--2---:R-:W-:-:S03]  /*7a3d0*/  @P5 IMAD.MOV.U32 R40, RZ, RZ, R42 ;  /* 0x000000ffff285224 */ /* 0x004fc600078e002a */
[----:B------:R-:W2:Y:S04]  /*7a3e0*/  LDL R42, [R1+0x2690] ;  /* 0x00269000012a7983 */ /* 0x000ea80000100800 */
[----:B------:R0:W2:Y:S02]  /*7a3f0*/  @P5 LDG.E.U8 R76, desc[UR6][R40.64] ;  /* 0x00000006284c5981 */ /* 0x0000a4000c1e1100 */
[----:B0-----:R-:W-:Y:S02]  /*7a400*/  @P5 IMAD.MOV.U32 R41, RZ, RZ, R47 ;  /* 0x000000ffff295224 */ /* 0x001fe400078e002f */
[----:B------:R-:W2:Y:S01]  /*7a410*/  LDL R47, [R1+0x2694] ;  /* 0x00269400012f7983 */ /* 0x000ea20000100800 */
[----:B------:R-:W-:-:S03]  /*7a420*/  @P5 IMAD.MOV.U32 R40, RZ, RZ, R46 ;  /* 0x000000ffff285224 */ /* 0x000fc600078e002e */
[----:B------:R-:W2:Y:S04]  /*7a430*/  LDL R46, [R1+0x2698] ;  /* 0x00269800012e7983 */ /* 0x000ea80000100800 */
[----:B------:R0:W2:Y:S02]  /*7a440*/  @P5 LDG.E.U8 R75, desc[UR6][R40.64] ;  /* 0x00000006284b5981 */ /* 0x0000a4000c1e1100 */
[----:B0-----:R-:W-:Y:S02]  /*7a450*/  @P4 IMAD.MOV.U32 R40, RZ, RZ, R57 ;  /* 0x000000ffff284224 */ /* 0x001fe400078e0039 */
[----:B----4-:R-:W-:Y:S01]  /*7a460*/  @P4 IMAD.MOV.U32 R41, RZ, RZ, R58 ;  /* 0x000000ffff294224 */ /* 0x010fe200078e003a */
[----:B------:R-:W4:Y:S04]  /*7a470*/  LDL R57, [R1+0x26a0] ;  /* 0x0026a00001397983 */ /* 0x000f280000100800 */
[----:B------:R-:W4:Y:S01]  /*7a480*/  LDL R58, [R1+0x269c] ;  /* 0x00269c00013a7983 */ /* 0x000f220000100800 */
[----:B------:R-:W-:-:S02]  /*7a490*/  PRMT R74, RZ, 0x7610, R74 ;  /* 0x00007610ff4a7816 */ /* 0x000fc4000000004a */
[----:B------:R-:W-:-:S04]  /*7a4a0*/  PRMT R73, RZ, 0x7610, R73 ;  /* 0x00007610ff497816 */ /* 0x000fc80000000049 */
[----:B------:R3:W4:Y:S01]  /*7a4b0*/  @P4 LDG.E.U8 R74, desc[UR6][R40.64] ;  /* 0x00000006284a4981 */ /* 0x000722000c1e1100 */
[----:B------:R-:W-:Y:S02]  /*7a4c0*/  ISETP.GT.AND P5, PT, R89, 0xcc, PT ;  /* 0x000000cc5900780c */ /* 0x000fe40003fa4270 */
[----:B------:R-:W-:Y:S01]  /*7a4d0*/  PRMT R72, RZ, 0x7610, R72 ;  /* 0x00007610ff487816 */ /* 0x000fe20000000048 */
[----:B---3--:R-:W-:Y:S02]  /*7a4e0*/  @P4 IMAD.MOV.U32 R40, RZ, RZ, R50 ;  /* 0x000000ffff284224 */ /* 0x008fe400078e0032 */
[----:B------:R-:W-:Y:S01]  /*7a4f0*/  @P4 IMAD.MOV.U32 R41, RZ, RZ, R53 ;  /* 0x000000ffff294224 */ /* 0x000fe200078e0035 */
[----:B------:R-:W3:Y:S04]  /*7a500*/  LDL R50, [R1+0x26a8] ;  /* 0x0026a80001327983 */ /* 0x000ee80000100800 */
[----:B------:R-:W3:Y:S04]  /*7a510*/  LDL R53, [R1+0x26a4] ;  /* 0x0026a40001357983 */ /* 0x000ee80000100800 */
        /* <DEDUP_REMOVED lines=8> */
[----:B------:R-:W-:Y:S01]  /*7a5a0*/  @P4 IMAD.MOV.U32 R40, RZ, RZ, R46 ;  /* 0x000000ffff284224 */ /* 0x000fe200078e002e */
[----:B------:R-:W2:Y:S04]  /*7a5b0*/  LDL R47, [R1+0x26b4] ;  /* 0x0026b400012f7983 */ /* 0x000ea80000100800 */
[----:B------:R-:W2:Y:S04]  /*7a5c0*/  LDL R46, [R1+0x26b8] ;  /* 0x0026b800012e7983 */ /* 0x000ea80000100800 */
[----:B------:R4:W2:Y:S04]  /*7a5d0*/  @P4 LDG.E.U8 R71, desc[UR6][R40.64] ;  /* 0x0000000628474981 */ /* 0x0008a8000c1e1100 */
[----:B------:R-:W-:Y:S01]  /*7a5e0*/  STL [R1+0x15c], R77 ;  /* 0x00015c4d01007387 */ /* 0x000fe20000100800 */
[----:B----4-:R-:W-:-:S02]  /*7a5f0*/  @P5 IMAD.MOV.U32 R40, RZ, RZ, R57 ;  /* 0x000000ffff285224 */ /* 0x010fc400078e0039 */
[----:B------:R-:W-:Y:S01]  /*7a600*/  @P5 IMAD.MOV.U32 R41, RZ, RZ, R58 ;  /* 0x000000ffff295224 */ /* 0x000fe200078e003a */
[----:B------:R-:W4:Y:S04]  /*7a610*/  LDL R57, [R1+0x26c0] ;  /* 0x0026c00001397983 */ /* 0x000f280000100800 */
[----:B------:R-:W4:Y:S01]  /*7a620*/  LDL R58, [R1+0x26bc] ;  /* 0x0026bc00013a7983 */ /* 0x000f220000100800 */
[----:B------:R-:W-:Y:S02]  /*7a630*/  PRMT R70, RZ, 0x7610, R70 ;  /* 0x00007610ff467816 */ /* 0x000fe40000000046 */
[----:B------:R-:W-:-:S04]  /*7a640*/  PRMT R69, RZ, 0x7610, R69 ;  /* 0x00007610ff457816 */ /* 0x000fc80000000045 */
[----:B------:R3:W4:Y:S01]  /*7a650*/  @P5 LDG.E.U8 R70, desc[UR6][R40.64] ;  /* 0x0000000628465981 */ /* 0x000722000c1e1100 */
[----:B------:R-:W-:Y:S02]  /*7a660*/  ISETP.GT.AND P4, PT, R89, 0xcd, PT ;  /* 0x000000cd5900780c */ /* 0x000fe40003f84270 */
[----:B------:R-:W-:Y:S01]  /*7a670*/  PRMT R68, RZ, 0x7610, R68 ;  /* 0x00007610ff447816 */ /* 0x000fe20000000044 */
[----:B---3--:R-:W-:Y:S02]  /*7a680*/  @P5 IMAD.MOV.U32 R40, RZ, RZ, R50 ;  /* 0x000000ffff285224 */ /* 0x008fe400078e0032 */
[----:B------:R-:W-:-:S05]  /*7a690*/  @P5 IMAD.MOV.U32 R41, RZ, RZ, R53 ;  /* 0x000000ffff295224 */ /* 0x000fca00078e0035 */
[----:B------:R0:W3:Y:S01]  /*7a6a0*/  @P5 LDG.E.U8 R69, desc[UR6][R40.64] ;  /* 0x0000000628455981 */ /* 0x0000e2000c1e1100 */
[----:B------:R-:W-:Y:S01]  /*7a6b0*/  PRMT R67, RZ, 0x7610, R67 ;  /* 0x00007610ff437816 */ /* 0x000fe20000000043 */
[----:B0-----:R-:W-:Y:S01]  /*7a6c0*/  @P5 IMAD.MOV.U32 R41, RZ, RZ, R44 ;  /* 0x000000ffff295224 */ /* 0x001fe200078e002c */
[----:B------:R-:W-:Y:S01]  /*7a6d0*/  PRMT R20, RZ, 0x7610, R20 ;  /* 0x00007610ff147816 */ /* 0x000fe20000000014 */
[----:B------:R-:W-:Y:S04]  /*7a6e0*/  STL [R1+0x158], R76 ;  /* 0x0001584c01007387 */ /* 0x000fe80000100800 */
[----:B------:R-:W3:Y:S04]  /*7a6f0*/  LDL R53, [R1+0x26c4] ;  /* 0x0026c40001357983 */ /* 0x000ee80000100800 */
[----:B------:R-:W3:Y:S01]  /*7a700*/  LDL R50, [R1+0x26c8] ;  /* 0x0026c80001327983 */ /* 0x000ee20000100800 */
[----:B--2---:R-:W-:-:S05]  /*7a710*/  @P5 IMAD.MOV.U32 R40, RZ, RZ, R42 ;  /* 0x000000ffff285224 */ /* 0x004fca00078e002a */
[----:B------:R0:W2:Y:S02]  /*7a720*/  @P5 LDG.E.U8 R68, desc[UR6][R40.64] ;  /* 0x0000000628445981 */ /* 0x0000a4000c1e1100 */
[----:B0-----:R-:W-:Y:S02]  /*7a730*/  @P5 IMAD.MOV.U32 R40, RZ, RZ, R46 ;  /* 0x000000ffff285224 */ /* 0x001fe400078e002e */
[----:B------:R-:W-:-:S05]  /*7a740*/  @P5 IMAD.MOV.U32 R41, RZ, RZ, R47 ;  /* 0x000000ffff295224 */ /* 0x000fca00078e002f */
[----:B------:R4:W2:Y:S02]  /*7a750*/  @P5 LDG.E.U8 R67, desc[UR6][R40.64] ;  /* 0x0000000628435981 */ /* 0x0008a4000c1e1100 */
[----:B----4-:R-:W-:Y:S02]  /*7a760*/  @P4 IMAD.MOV.U32 R40, RZ, RZ, R57 ;  /* 0x000000ffff284224 */ /* 0x010fe400078e0039 */
[----:B------:R-:W-:-:S05]  /*7a770*/  @P4 IMAD.MOV.U32 R41, RZ, RZ, R58 ;  /* 0x000000ffff294224 */ /* 0x000fca00078e003a */
[----:B------:R3:W4:Y:S04]  /*7a780*/  @P4 LDG.E.U8 R20, desc[UR6][R40.64] ;  /* 0x0000000628144981 */ /* 0x000728000c1e1100 */
[----:B------:R-:W-:Y:S04]  /*7a790*/  STL [R1+0x154], R75 ;  /* 0x0001544b01007387 */ /* 0x000fe80000100800 */
[----:B------:R-:W2:Y:S04]  /*7a7a0*/  LDL R44, [R1+0x26cc] ;  /* 0x0026cc00012c7983 */ /* 0x000ea80000100800 */
[----:B------:R-:W2:Y:S04]  /*7a7b0*/  LDL R42, [R1+0x26d0] ;  /* 0x0026d000012a7983 */ /* 0x000ea80000100800 */
[----:B------:R-:W-:Y:S04]  /*7a7c0*/  STL [R1+0x150], R74 ;  /* 0x0001504a01007387 */ /* 0x000fe80000100800 */
[----:B------:R-:W2:Y:S04]  /*7a7d0*/  LDL R47, [R1+0x26d4] ;  /* 0x0026d400012f7983 */ /* 0x000ea80000100800 */
[----:B------:R-:W2:Y:S04]  /*7a7e0*/  LDL R46, [R1+0x26d8] ;  /* 0x0026d800012e7983 */ /* 0x000ea80000100800 */
[----:B------:R-:W-:Y:S04]  /*7a7f0*/  STL [R1+0x14c], R73 ;  /* 0x00014c4901007387 */ /* 0x000fe80000100800 */
[----:B------:R-:W2:Y:S04]  /*7a800*/  LDL R58, [R1+0x26dc] ;  /* 0x0026dc00013a7983 */ /* 0x000ea80000100800 */
[----:B------:R-:W2:Y:S01]  /*7a810*/  LDL R57, [R1+0x26e0] ;  /* 0x0026e00001397983 */ /* 0x000ea20000100800 */
[----:B------:R-:W-:-:S03]  /*7a820*/  PRMT R52, RZ, 0x7610, R52 ;  /* 0x00007610ff347816 */ /* 0x000fc60000000034 */
[----:B------:R-:W-:Y:S01]  /*7a830*/  STL [R1+0x148], R72 ;  /* 0x0001484801007387 */ /* 0x000fe20000100800 */
[----:B---3--:R-:W-:Y:S02]  /*7a840*/  @P4 IMAD.MOV.U32 R41, RZ, RZ, R53 ;  /* 0x000000ffff294224 */ /* 0x008fe400078e0035 */
[----:B------:R-:W-:-:S05]  /*7a850*/  @P4 IMAD.MOV.U32 R40, RZ, RZ, R50 ;  /* 0x000000ffff284224 */ /* 0x000fca00078e0032 */
[----:B------:R2:W3:Y:S04]  /*7a860*/  @P4 LDG.E.U8 R52, desc[UR6][R40.64] ;  /* 0x0000000628344981 */ /* 0x0004e8000c1e1100 */
[----:B----4-:R-:W-:Y:S04]  /*7a870*/  STL [R1+0x30ac], R20 ;  /* 0x0030ac1401007387 */ /* 0x010fe80000100800 */
[----:B------:R-:W4:Y:S04]  /*7a880*/  LDL R53, [R1+0x26e4] ;  /* 0x0026e40001357983 */ /* 0x000f280000100800 */
[----:B------:R-:W-:Y:S04]  /*7a890*/  STL [R1+0x144], R71 ;  /* 0x0001444701007387 */ /* 0x000fe80000100800 */
[----:B------:R-:W4:Y:S01]  /*7a8a0*/  LDL R50, [R1+0x26e8] ;  /* 0x0026e80001327983 */ /* 0x000f220000100800 */
[----:B------:R-:W-:-:S02]  /*7a8b0*/  PRMT R66, RZ, 0x7610, R66 ;  /* 0x00007610ff427816 */ /* 0x000fc40000000042 */
[----:B------:R-:W-:Y:S01]  /*7a8c0*/  ISETP.GT.AND P5, PT, R89, 0xce, PT ;  /* 0x000000ce5900780c */ /* 0x000fe20003fa4270 */
[----:B--2---:R-:W-:Y:S02]  /*7a8d0*/  @P4 IMAD.MOV.U32 R40, RZ, RZ, R42 ;  /* 0x000000ffff284224 */ /* 0x004fe400078e002a */
[----:B------:R-:W-:Y:S01]  /*7a8e0*/  @P4 IMAD.MOV.U32 R41, RZ, RZ, R44 ;  /* 0x000000ffff294224 */ /* 0x000fe200078e002c */
[----:B------:R-:W-:-:S04]  /*7a8f0*/  PRMT R16, RZ, 0x7610, R16 ;  /* 0x00007610ff107816 */ /* 0x000fc80000000010 */
[----:B------:R0:W2:Y:S01]  /*7a900*/  @P4 LDG.E.U8 R66, desc[UR6][R40.64] ;  /* 0x0000000628424981 */ /* 0x0000a2000c1e1100 */
[----:B------:R-:W-:Y:S01]  /*7a910*/  PRMT R39, RZ, 0x7610, R39 ;  /* 0x00007610ff277816 */ /* 0x000fe20000000027 */
[----:B0-----:R-:W-:Y:S02]  /*7a920*/  @P4 IMAD.MOV.U32 R40, RZ, RZ, R46 ;  /* 0x000000ffff284224 */ /* 0x001fe400078e002e */
[----:B------:R-:W-:-:S05]  /*7a930*/  @P4 IMAD.MOV.U32 R41, RZ, RZ, R47 ;  /* 0x000000ffff294224 */ /* 0x000fca00078e002f */
[----:B------:R0:W2:Y:S01]  /*7a940*/  @P4 LDG.E.U8 R16, desc[UR6][R40.64] ;  /* 0x0000000628104981 */ /* 0x0000a2000c1e1100 */
[----:B------:R-:W-:Y:S01]  /*7a950*/  PRMT R3, RZ, 0x7610, R3 ;  /* 0x00007610ff037816 */ /* 0x000fe20000000003 */
[----:B0-----:R-:W-:Y:S02]  /*7a960*/  @P5 IMAD.MOV.U32 R40, RZ, RZ, R57 ;  /* 0x000000ffff285224 */ /* 0x001fe400078e0039 */
[----:B------:R-:W-:Y:S01]  /*7a970*/  @P5 IMAD.MOV.U32 R41, RZ, RZ, R58 ;  /* 0x000000ffff295224 */ /* 0x000fe200078e003a */
[----:B---3--:R0:W-:Y:S04]  /*7a980*/  STL [R1+0x12c], R52 ;  /* 0x00012c3401007387 */ /* 0x0081e80000100800 */
[----:B------:R4:W3:Y:S04]  /*7a990*/  @P5 LDG.E.U8 R39, desc[UR6][R40.64] ;  /* 0x0000000628275981 */ /* 0x0008e8000c1e1100 */
[----:B0-----:R-:W3:Y:S04]  /*7a9a0*/  LDL R52, [R1+0x26ec] ;  /* 0x0026ec0001347983 */ /* 0x001ee80000100800 */
[----:B------:R-:W-:Y:S04]  /*7a9b0*/  STL [R1+0x140], R70 ;  /* 0x0001404601007387 */ /* 0x000fe80000100800 */
[----:B------:R-:W3:Y:S01]  /*7a9c0*/  LDL R42, [R1+0x26f0] ;  /* 0x0026f000012a7983 */ /* 0x000ee20000100800 */
[----:B----4-:R-:W-:-:S02]  /*7a9d0*/  @P5 IMAD.MOV.U32 R41, RZ, RZ, R53 ;  /* 0x000000ffff295224 */ /* 0x010fc400078e0035 */
[----:B------:R-:W-:-:S05]  /*7a9e0*/  @P5 IMAD.MOV.U32 R40, RZ, RZ, R50 ;  /* 0x000000ffff285224 */ /* 0x000fca00078e0032 */
[----:B------:R0:W4:Y:S04]  /*7a9f0*/  @P5 LDG.E.U8 R3, desc[UR6][R40.64] ;  /* 0x0000000628035981 */ /* 0x000128000c1e1100 */
[----:B------:R1:W-:Y:S04]  /*7aa00*/  STL [R1+0x134], R67 ;  /* 0x0001344301007387 */ /* 0x0003e80000100800 */
[----:B------:R-:W4:Y:S04]  /*7aa10*/  LDL R44, [R1+0x26f8] ;  /* 0x0026f800012c7983 */ /* 0x000f280000100800 */
[----:B-1----:R-:W4:Y:S04]  /*7aa20*/  LDL R67, [R1+0x26f4] ;  /* 0x0026f40001437983 */ /* 0x002f280000100800 */
[----:B------:R-:W-:Y:S04]  /*7aa30*/  STL [R1+0x13c], R69 ;  /* 0x00013c4501007387 */ /* 0x000fe80000100800 */
[----:B------:R-:W4:Y:S04]  /*7aa40*/  LDL R47, [R1+0x26fc] ;  /* 0x0026fc00012f7983 */ /* 0x000f280000100800 */
[----:B------:R-:W4:Y:S04]  /*7aa50*/  LDL R46, [R1+0x2700] ;  /* 0x00270000012e7983 */ /* 0x000f280000100800 */
[----:B------:R-:W-:Y:S04]  /*7aa60*/  STL [R1+0x138], R68 ;  /* 0x0001384401007387 */ /* 0x000fe80000100800 */
[----:B--2---:R-:W-:Y:S04]  /*7aa70*/  STL [R1+0x30b0], R16 ;  /* 0x0030b01001007387 */ /* 0x004fe80000100800 */
[----:B------:R1:W-:Y:S04]  /*7aa80*/  STL [R1+0x128], R66 ;  /* 0x0001284201007387 */ /* 0x0003e80000100800 */
[----:B------:R-:W2:Y:S04]  /*7aa90*/  LDL R57, [R1+0x2708] ;  /* 0x0027080001397983 */ /* 0x000ea80000100800 */
[----:B-1----:R-:W2:Y:S04]  /*7aaa0*/  LDL R66, [R1+0x2704] ;  /* 0x0027040001427983 */ /* 0x002ea80000100800 */
[----:B---3--:R-:W-:Y:S04]  /*7aab0*/  STL [R1+0x30b4], R39 ;  /* 0x0030b42701007387 */ /* 0x008fe80000100800 */
[----:B------:R-:W3:Y:S04]  /*7aac0*/  LDL R58, [R1+0x270c] ;  /* 0x00270c00013a7983 */ /* 0x000ee80000100800 */
[----:B------:R-:W3:Y:S04]  /*7aad0*/  LDL R53, [R1+0x2710] ;  /* 0x0027100001357983 */ /* 0x000ee80000100800 */
[----:B------:R-:W3:Y:S01]  /*7aae0*/  LDL R50, [R1+0x2718] ;  /* 0x0027180001327983 */ /* 0x000ee20000100800 */
[----:B------:R-:W-:Y:S01]  /*7aaf0*/  PRMT R8, RZ, 0x7610, R8 ;  /* 0x00007610ff087816 */ /* 0x000fe20000000008 */
[----:B0-----:R-:W-:-:S02]  /*7ab00*/  @P5 IMAD.MOV.U32 R41, RZ, RZ, R52 ;  /* 0x000000ffff295224 */ /* 0x001fc400078e0034 */
[----:B------:R-:W-:-:S05]  /*7ab10*/  @P5 IMAD.MOV.U32 R40, RZ, RZ, R42 ;  /* 0x000000ffff285224 */ /* 0x000fca00078e002a */
[----:B------:R0:W3:Y:S04]  /*7ab20*/  @P5 LDG.E.U8 R8, desc[UR6][R40.64] ;  /* 0x0000000628085981 */ /* 0x0000e8000c1e1100 */
[----:B----4-:R-:W-:Y:S04]  /*7ab30*/  STL [R1+0x30b8], R3 ;  /* 0x0030b80301007387 */ /* 0x010fe80000100800 */
[----:B------:R-:W4:Y:S01]  /*7ab40*/  LDL R52, [R1+0x2714] ;  /* 0x0027140001347983 */ /* 0x000f220000100800 */
[----:B------:R-:W-:Y:S02]  /*7ab50*/  ISETP.GT.AND P4, PT, R89, 0xcf, PT ;  /* 0x000000cf5900780c */ /* 0x000fe40003f84270 */
[----:B------:R-:W-:Y:S01]  /*7ab60*/  PRMT R2, RZ, 0x7610, R2 ;  /* 0x00007610ff027816 */ /* 0x000fe20000000002 */
[----:B0-----:R-:W-:Y:S01]  /*7ab70*/  @P5 IMAD.MOV.U32 R40, RZ, RZ, R44 ;  /* 0x000000ffff285224 */ /* 0x001fe200078e002c */
[----:B------:R-:W-:-:S02]  /*7ab80*/  PRMT R17, RZ, 0x7610, R17 ;  /* 0x00007610ff117816 */ /* 0x000fc40000000011 */
[----:B------:R-:W-:Y:S02]  /*7ab90*/  PRMT R14, RZ, 0x7610, R14 ;  /* 0x00007610ff0e7816 */ /* 0x000fe4000000000e */
[----:B------:R-:W-:Y:S02]  /*7aba0*/  PRMT R15, RZ, 0x7610, R15 ;  /* 0x00007610ff0f7816 */ /* 0x000fe4000000000f */
[----:B------:R-:W-:Y:S01]  /*7abb0*/  PRMT R11, RZ, 0x7610, R11 ;  /* 0x00007610ff0b7816 */ /* 0x000fe2000000000b */
[----:B------:R-:W4:Y:S01]  /*7abc0*/  LDL R42, [R1+0x2720] ;  /* 0x00272000012a7983 */ /* 0x000f220000100800 */
[----:B------:R-:W-:-:S05]  /*7abd0*/  @P5 IMAD.MOV.U32 R41, RZ, RZ, R67 ;  /* 0x000000ffff295224 */ /* 0x000fca00078e0043 */
[----:B------:R0:W4:Y:S02]  /*7abe0*/  @P5 LDG.E.U8 R2, desc[UR6][R40.64] ;  /* 0x0000000628025981 */ /* 0x000124000c1e1100 */
[----:B0-----:R-:W-:Y:S02]  /*7abf0*/  @P4 IMAD.MOV.U32 R40, RZ, RZ, R46 ;  /* 0x000000ffff284224 */ /* 0x001fe400078e002e */
[----:B------:R-:W-:-:S05]  /*7ac00*/  @P4 IMAD.MOV.U32 R41, RZ, RZ, R47 ;  /* 0x000000ffff294224 */ /* 0x000fca00078e002f */
[----:B------:R2:W4:Y:S02]  /*7ac10*/  @P4 LDG.E.U8 R17, desc[UR6][R40.64] ;  /* 0x0000000628114981 */ /* 0x000524000c1e1100 */
[----:B--2---:R-:W-:Y:S02]  /*7ac20*/  @P4 IMAD.MOV.U32 R40, RZ, RZ, R57 ;  /* 0x000000ffff284224 */ /* 0x004fe400078e0039 */
[----:B------:R-:W-:-:S05]  /*7ac30*/  @P4 IMAD.MOV.U32 R41, RZ, RZ, R66 ;  /* 0x000000ffff294224 */ /* 0x000fca00078e0042 */
[----:B------:R3:W2:Y:S02]  /*7ac40*/  @P4 LDG.E.U8 R14, desc[UR6][R40.64] ;  /* 0x00000006280e4981 */ /* 0x0006a4000c1e1100 */
[----:B---3--:R-:W-:Y:S02]  /*7ac50*/  @P4 IMAD.MOV.U32 R40, RZ, RZ, R53 ;  /* 0x000000ffff284224 */ /* 0x008fe400078e0035 */
[----:B------:R-:W-:-:S05]  /*7ac60*/  @P4 IMAD.MOV.U32 R41, RZ, RZ, R58 ;  /* 0x000000ffff294224 */ /* 0x000fca00078e003a */
[----:B------:R0:W3:Y:S04]  /*7ac70*/  @P4 LDG.E.U8 R15, desc[UR6][R40.64] ;  /* 0x00000006280f4981 */ /* 0x0000e8000c1e1100 */
[----:B------:R-:W-:Y:S04]  /*7ac80*/  STL [R1+0x30bc], R8 ;  /* 0x0030bc0801007387 */ /* 0x000fe80000100800 */
[----:B------:R-:W3:Y:S01]  /*7ac90*/  LDL R44, [R1+0x271c] ;  /* 0x00271c00012c7983 */ /* 0x000ee20000100800 */
[----:B0-----:R-:W-:Y:S02]  /*7aca0*/  @P4 IMAD.MOV.U32 R40, RZ, RZ, R50 ;  /* 0x000000ffff284224 */ /* 0x001fe400078e0032 */
[----:B----4-:R-:W-:-:S05]  /*7acb0*/  @P4 IMAD.MOV.U32 R41, RZ, RZ, R52 ;  /* 0x000000ffff294224 */ /* 0x010fca00078e0034 */
[----:B------:R0:W4:Y:S01]  /*7acc0*/  @P4 LDG.E.U8 R11, desc[UR6][R40.64] ;  /* 0x00000006280b4981 */ /* 0x000122000c1e1100 */
[----:B------:R-:W-:-:S03]  /*7acd0*/  ISETP.GT.AND P5, PT, R89, 0xd0, PT ;  /* 0x000000d05900780c */ /* 0x000fc60003fa4270 */
[----:B------:R-:W-:Y:S04]  /*7ace0*/  STL [R1+0x30c0], R2 ;  /* 0x0030c00201007387 */ /* 0x000fe80000100800 */
[----:B------:R-:W4:Y:S04]  /*7acf0*/  LDL R47, [R1+0x2724] ;  /* 0x00272400012f7983 */ /* 0x000f280000100800 */
[----:B------:R-:W4:Y:S04]  /*7ad00*/  LDL R46, [R1+0x2728] ;  /* 0x00272800012e7983 */ /* 0x000f280000100800 */
[----:B------:R-:W-:Y:S04]  /*7ad10*/  STL [R1+0x30c4], R17 ;  /* 0x0030c41101007387 */ /* 0x000fe80000100800 */
[----:B------:R-:W4:Y:S04]  /*7ad20*/  LDL R57, [R1+0x2730] ;  /* 0x0027300001397983 */ /* 0x000f280000100800 */
[----:B--2---:R-:W-:Y:S04]  /*7ad30*/  STL [R1+0x30c8], R14 ;  /* 0x0030c80e01007387 */ /* 0x004fe80000100800 */
[----:B------:R-:W2:Y:S04]  /*7ad40*/  LDL R58, [R1+0x272c] ;  /* 0x00272c00013a7983 */ /* 0x000ea80000100800 */
[----:B---3--:R-:W-:Y:S04]  /*7ad50*/  STL [R1+0x30cc], R15 ;  /* 0x0030cc0f01007387 */ /* 0x008fe80000100800 */
[----:B------:R-:W3:Y:S04]  /*7ad60*/  LDL R52, [R1+0x2734] ;  /* 0x0027340001347983 */ /* 0x000ee80000100800 */
[----:B------:R-:W3:Y:S01]  /*7ad70*/  LDL R50, [R1+0x2738] ;  /* 0x0027380001327983 */ /* 0x000ee20000100800 */
[----:B0-----:R-:W-:-:S03]  /*7ad80*/  @P5 IMAD.MOV.U32 R41, RZ, RZ, R44 ;  /* 0x000000ffff295224 */ /* 0x001fc600078e002c */
[----:B----4-:R-:W-:Y:S04]  /*7ad90*/  STL [R1+0x30d0], R11 ;  /* 0x0030d00b01007387 */ /* 0x010fe80000100800 */
[----:B------:R-:W4:Y:S04]  /*7ada0*/  LDL R53, [R1+0x273c] ;  /* 0x00273c0001357983 */ /* 0x000f280000100800 */
[----:B------:R-:W4:Y:S01]  /*7adb0*/  LDL R44, [R1+0x2740] ;  /* 0x00274000012c7983 */ /* 0x000f220000100800 */
[----:B------:R-:W-:Y:S01]  /*7adc0*/  PRMT R62, RZ, 0x7610, R62 ;  /* 0x00007610ff3e7816 */ /* 0x000fe2000000003e */
[----:B------:R-:W-:Y:S01]  /*7add0*/  @P5 IMAD.MOV.U32 R40, RZ, RZ, R42 ;  /* 0x000000ffff285224 */ /* 0x000fe200078e002a */
[----:B------:R-:W-:-:S02]  /*7ade0*/  PRMT R65, RZ, 0x7610, R65 ;  /* 0x00007610ff417816 */ /* 0x000fc40000000041 */
[----:B------:R-:W-:Y:S02]  /*7adf0*/  PRMT R64, RZ, 0x7610, R64 ;  /* 0x00007610ff407816 */ /* 0x000fe40000000040 */
[----:B------:R-:W-:Y:S02]  /*7ae00*/  ISETP.GT.AND P4, PT, R89, 0xd1, PT ;  /* 0x000000d15900780c */ /* 0x000fe40003f84270 */
[----:B------:R-:W-:Y:S01]  /*7ae10*/  PRMT R63, RZ, 0x7610, R63 ;  /* 0x00007610ff3f7816 */ /* 0x000fe2000000003f */
[----:B------:R0:W4:Y:S01]  /*7ae20*/  @P5 LDG.E.U8 R62, desc[UR6][R40.64] ;  /* 0x00000006283e5981 */ /* 0x000122000c1e1100 */
[----:B------:R-:W-:-:S03]  /*7ae30*/  PRMT R33, RZ, 0x7610, R33 ;  /* 0x00007610ff217816 */ /* 0x000fc60000000021 */
[----:B------:R-:W4:Y:S01]  /*7ae40*/  LDL R42, [R1+0x2748] ;  /* 0x00274800012a7983 */ /* 0x000f220000100800 */
[----:B0-----:R-:W-:Y:S02]  /*7ae50*/  @P5 IMAD.MOV.U32 R40, RZ, RZ, R46 ;  /* 0x000000ffff285224 */ /* 0x001fe400078e002e */
[----:B------:R-:W-:-:S05]  /*7ae60*/  @P5 IMAD.MOV.U32 R41, RZ, RZ, R47 ;  /* 0x000000ffff295224 */ /* 0x000fca00078e002f */
[----:B------:R0:W4:Y:S02]  /*7ae70*/  @P5 LDG.E.U8 R65, desc[UR6][R40.64] ;  /* 0x0000000628415981 */ /* 0x000124000c1e1100 */
[----:B0-----:R-:W-:Y:S02]  /*7ae80*/  @P5 IMAD.MOV.U32 R40, RZ, RZ, R57 ;  /* 0x000000ffff285224 */ /* 0x001fe400078e0039 */
[----:B--2---:R-:W-:-:S05]  /*7ae90*/  @P5 IMAD.MOV.U32 R41, RZ, RZ, R58 ;  /* 0x000000ffff295224 */ /* 0x004fca00078e003a */
[----:B------:R3:W2:Y:S02]  /*7aea0*/  @P5 LDG.E.U8 R64, desc[UR6][R40.64] ;  /* 0x0000000628405981 */ /* 0x0006a4000c1e1100 */
[----:B---3--:R-:W-:Y:S02]  /*7aeb0*/  @P5 IMAD.MOV.U32 R41, RZ, RZ, R52 ;  /* 0x000000ffff295224 */ /* 0x008fe400078e0034 */
[----:B------:R-:W-:-:S05]  /*7aec0*/  @P5 IMAD.MOV.U32 R40, RZ, RZ, R50 ;  /* 0x000000ffff285224 */ /* 0x000fca00078e0032 */
[----:B------:R4:W3:Y:S02]  /*7aed0*/  @P5 LDG.E.U8 R63, desc[UR6][R40.64] ;  /* 0x00000006283f5981 */ /* 0x0008e4000c1e1100 */
[----:B----4-:R-:W-:Y:S02]  /*7aee0*/  @P4 IMAD.MOV.U32 R41, RZ, RZ, R53 ;  /* 0x000000ffff294224 */ /* 0x010fe400078e0035 */
[----:B------:R-:W-:-:S05]  /*7aef0*/  @P4 IMAD.MOV.U32 R40, RZ, RZ, R44 ;  /* 0x000000ffff284224 */ /* 0x000fca00078e002c */
[----:B------:R0:W4:Y:S04]  /*7af00*/  @P4 LDG.E.U8 R33, desc[UR6][R40.64] ;  /* 0x0000000628214981 */ /* 0x000128000c1e1100 */
[----:B------:R1:W-:Y:S04]  /*7af10*/  STL [R1+0x100], R62 ;  /* 0x0001003e01007387 */ /* 0x0003e80000100800 */
[----:B------:R-:W2:Y:S04]  /*7af20*/  LDL R47, [R1+0x274c] ;  /* 0x00274c00012f7983 */ /* 0x000ea80000100800 */
[----:B------:R-:W2:Y:S04]  /*7af30*/  LDL R46, [R1+0x2750] ;  /* 0x00275000012e7983 */ /* 0x000ea80000100800 */
[----:B------:R-:W2:Y:S04]  /*7af40*/  LDL R58, [R1+0x2754] ;  /* 0x00275400013a7983 */ /* 0x000ea80000100800 */
[----:B------:R-:W2:Y:S04]  /*7af50*/  LDL R57, [R1+0x2758] ;  /* 0x0027580001397983 */ /* 0x000ea80000100800 */
[----:B------:R-:W2:Y:S04]  /*7af60*/  LDL R52, [R1+0x275c] ;  /* 0x00275c0001347983 */ /* 0x000ea80000100800 */
[----:B------:R-:W2:Y:S04]  /*7af70*/  LDL R50, [R1+0x2760] ;  /* 0x0027600001327983 */ /* 0x000ea80000100800 */
[----:B------:R-:W2:Y:S04]  /*7af80*/  LDL R53, [R1+0x2764] ;  /* 0x0027640001357983 */ /* 0x000ea80000100800 */
[----:B-1----:R-:W2:Y:S04]  /*7af90*/  LDL R62, [R1+0x2744] ;  /* 0x00274400013e7983 */ /* 0x002ea80000100800 */
[----:B------:R-:W3:Y:S01]  /*7afa0*/  LDL R44, [R1+0x2768] ;  /* 0x00276800012c7983 */ /* 0x000ee20000100800 */
[----:B0-----:R-:W-:Y:S01]  /*7afb0*/  @P4 IMAD.MOV.U32 R40, RZ, RZ, R42 ;  /* 0x000000ffff284224 */ /* 0x001fe200078e002a */
[----:B------:R-:W-:-:S02]  /*7afc0*/  PRMT R61, RZ, 0x7610, R61 ;  /* 0x00007610ff3d7816 */ /* 0x000fc4000000003d */
[----:B------:R-:W-:Y:S02]  /*7afd0*/  PRMT R60, RZ, 0x7610, R60 ;  /* 0x00007610ff3c7816 */ /* 0x000fe4000000003c */
[----:B------:R-:W-:Y:S02]  /*7afe0*/  ISETP.GT.AND P5, PT, R89, 0xd2, PT ;  /* 0x000000d25900780c */ /* 0x000fe40003fa4270 */
[----:B------:R-:W-:Y:S02]  /*7aff0*/  PRMT R55, RZ, 0x7610, R55 ;  /* 0x00007610ff377816 */ /* 0x000fe40000000037 */
[----:B------:R-:W-:Y:S01]  /*7b000*/  PRMT R54, RZ, 0x7610, R54 ;  /* 0x00007610ff367816 */ /* 0x000fe20000000036 */
[----:B----4-:R0:W-:Y:S04]  /*7b010*/  STL [R1+0x3110], R33 ;  /* 0x0031102101007387 */ /* 0x0101e80000100800 */
[----:B------:R-:W4:Y:S04]  /*7b020*/  LDL R42, [R1+0x276c] ;  /* 0x00276c00012a7983 */ /* 0x000f280000100800 */
[----:B0-----:R-:W4:Y:S01]  /*7b030*/  LDL R33, [R1+0x2770] ;  /* 0x0027700001217983 */ /* 0x001f220000100800 */
[----:B--2---:R-:W-:-:S05]  /*7b040*/  @P4 IMAD.MOV.U32 R41, RZ, RZ, R62 ;  /* 0x000000ffff294224 */ /* 0x004fca00078e003e */
[----:B------:R0:W2:Y:S02]  /*7b050*/  @P4 LDG.E.U8 R61, desc[UR6][R40.64] ;  /* 0x00000006283d4981 */ /* 0x0000a4000c1e1100 */
[----:B0-----:R-:W-:Y:S02]  /*7b060*/  @P4 IMAD.MOV.U32 R40, RZ, RZ, R46 ;  /* 0x000000ffff284224 */ /* 0x001fe400078e002e */
[----:B------:R-:W-:Y:S01]  /*7b070*/  @P4 IMAD.MOV.U32 R41, RZ, RZ, R47 ;  /* 0x000000ffff294224 */ /* 0x000fe200078e002f */
[----:B------:R-:W-:Y:S02]  /*7b080*/  PRMT R59, RZ, 0x7610, R59 ;  /* 0x00007610ff3b7816 */ /* 0x000fe4000000003b */
[----:B------:R-:W-:Y:S01]  /*7b090*/  PRMT R48, RZ, 0x7610, R48 ;  /* 0x00007610ff307816 */ /* 0x000fe20000000030 */
[----:B------:R-:W2:Y:S04]  /*7b0a0*/  LDL R47, [R1+0x2774] ;  /* 0x00277400012f7983 */ /* 0x000ea80000100800 */
[----:B------:R0:W2:Y:S04]  /*7b0b0*/  @P4 LDG.E.U8 R60, desc[UR6][R40.64] ;  /* 0x00000006283c4981 */ /* 0x0000a8000c1e1100 */
[----:B------:R-:W2:Y:S01]  /*7b0c0*/  LDL R46, [R1+0x2778] ;  /* 0x00277800012e7983 */ /* 0x000ea20000100800 */
[----:B0-----:R-:W-:-:S02]  /*7b0d0*/  @P4 IMAD.MOV.U32 R40, RZ, RZ, R57 ;  /* 0x000000ffff284224 */ /* 0x001fc400078e0039 */
[----:B------:R-:W-:Y:S02]  /*7b0e0*/  @P4 IMAD.MOV.U32 R41, RZ, RZ, R58 ;  /* 0x000000ffff294224 */ /* 0x000fe400078e003a */
[----:B------:R-:W2:Y:S04]  /*7b0f0*/  LDL R58, [R1+0x277c] ;  /* 0x00277c00013a7983 */ /* 0x000ea80000100800 */
[----:B------:R0:W2:Y:S02]  /*7b100*/  @P4 LDG.E.U8 R55, desc[UR6][R40.64] ;  /* 0x0000000628374981 */ /* 0x0000a4000c1e1100 */
[----:B0-----:R-:W-:Y:S02]  /*7b110*/  @P5 IMAD.MOV.U32 R40, RZ, RZ, R50 ;  /* 0x000000ffff285224 */ /* 0x001fe400078e0032 */
[----:B------:R-:W-:-:S05]  /*7b120*/  @P5 IMAD.MOV.U32 R41, RZ, RZ, R52 ;  /* 0x000000ffff295224 */ /* 0x000fca00078e0034 */
[----:B------:R3:W2:Y:S02]  /*7b130*/  @P5 LDG.E.U8 R54, desc[UR6][R40.64] ;  /* 0x0000000628365981 */ /* 0x0006a4000c1e1100 */
[----:B---3--:R-:W-:Y:S02]  /*7b140*/  @P5 IMAD.MOV.U32 R40, RZ, RZ, R44 ;  /* 0x000000ffff285224 */ /* 0x008fe400078e002c */
[----:B------:R-:W-:-:S05]  /*7b150*/  @P5 IMAD.MOV.U32 R41, RZ, RZ, R53 ;  /* 0x000000ffff295224 */ /* 0x000fca00078e0035 */
[----:B------:R4:W3:Y:S02]  /*7b160*/  @P5 LDG.E.U8 R59, desc[UR6][R40.64] ;  /* 0x00000006283b5981 */ /* 0x0008e4000c1e1100 */
[----:B----4-:R-:W-:Y:S02]  /*7b170*/  @P5 IMAD.MOV.U32 R41, RZ, RZ, R42 ;  /* 0x000000ffff295224 */ /* 0x010fe400078e002a */
[----:B------:R-:W-:-:S05]  /*7b180*/  @P5 IMAD.MOV.U32 R40, RZ, RZ, R33 ;  /* 0x000000ffff285224 */ /* 0x000fca00078e0021 */
[----:B------:R0:W4:Y:S04]  /*7b190*/  @P5 LDG.E.U8 R48, desc[UR6][R40.64] ;  /* 0x0000000628305981 */ /* 0x000128000c1e1100 */
[----:B------:R-:W-:Y:S04]  /*7b1a0*/  STL [R1+0xfc], R65 ;  /* 0x0000fc4101007387 */ /* 0x000fe80000100800 */
[----:B------:R-:W3:Y:S04]  /*7b1b0*/  LDL R57, [R1+0x2780] ;  /* 0x0027800001397983 */ /* 0x000ee80000100800 */
[----:B--2---:R1:W-:Y:S04]  /*7b1c0*/  STL [R1+0xe4], R55 ;  /* 0x0000e43701007387 */ /* 0x0043e80000100800 */
[----:B------:R-:W-:Y:S04]  /*7b1d0*/  STL [R1+0xf8], R64 ;  /* 0x0000f84001007387 */ /* 0x000fe80000100800 */
[----:B------:R-:W2:Y:S04]  /*7b1e0*/  LDL R52, [R1+0x2788] ;  /* 0x0027880001347983 */ /* 0x000ea80000100800 */
[----:B------:R-:W2:Y:S04]  /*7b1f0*/  LDL R50, [R1+0x2790] ;  /* 0x0027900001327983 */ /* 0x000ea80000100800 */
[----:B-1----:R-:W2:Y:S04]  /*7b200*/  LDL R55, [R1+0x2784] ;  /* 0x0027840001377983 */ /* 0x002ea80000100800 */
[----:B------:R-:W-:Y:S04]  /*7b210*/  STL [R1+0xf4], R63 ;  /* 0x0000f43f01007387 */ /* 0x000fe80000100800 */
[----:B------:R1:W-:Y:S04]  /*7b220*/  STL [R1+0xe0], R54 ;  /* 0x0000e03601007387 */ /* 0x0003e80000100800 */
[----:B------:R-:W2:Y:S04]  /*7b230*/  LDL R53, [R1+0x2794] ;  /* 0x0027940001357983 */ /* 0x000ea80000100800 */
[----:B------:R-:W2:Y:S04]  /*7b240*/  LDL R44, [R1+0x2798] ;  /* 0x00279800012c7983 */ /* 0x000ea80000100800 */
[----:B------:R-:W2:Y:S04]  /*7b250*/  LDL R42, [R1+0x279c] ;  /* 0x00279c00012a7983 */ /* 0x000ea80000100800 */
[----:B------:R-:W2:Y:S04]  /*7b260*/  LDL R33, [R1+0x27a0] ;  /* 0x0027a00001217983 */ /* 0x000ea80000100800 */
[----:B-1----:R-:W2:Y:S04]  /*7b270*/  LDL R54, [R1+0x278c] ;  /* 0x00278c0001367983 */ /* 0x002ea80000100800 */
[----:B------:R-:W-:Y:S01]  /*7b280*/  STL [R1+0xec], R61 ;  /* 0x0000ec3d01007387 */ /* 0x000fe20000100800 */
[----:B0-----:R-:W-:Y:S01]  /*7b290*/  @P5 IMAD.MOV.U32 R41, RZ, RZ, R47 ;  /* 0x000000ffff295224 */ /* 0x001fe200078e002f */
[----:B------:R-:W-:Y:S01]  /*7b2a0*/  PRMT R45, RZ, 0x7610, R45 ;  /* 0x00007610ff2d7816 */ /* 0x000fe2000000002d */
[----:B------:R-:W-:-:S05]  /*7b2b0*/  @P5 IMAD.MOV.U32 R40, RZ, RZ, R46 ;  /* 0x000000ffff285224 */ /* 0x000fca00078e002e */
[----:B------:R3:W2:Y:S04]  /*7b2c0*/  @P5 LDG.E.U8 R45, desc[UR6][R40.64] ;  /* 0x00000006282d5981 */ /* 0x0006a8000c1e1100 */
[----:B----4-:R0:W-:Y:S04]  /*7b2d0*/  STL [R1+0xd8], R48 ;  /* 0x0000d83001007387 */ /* 0x0101e80000100800 */
[----:B------:R-:W4:Y:S04]  /*7b2e0*/  LDL R47, [R1+0x27a8] ;  /* 0x0027a800012f7983 */ /* 0x000f280000100800 */
[----:B0-----:R-:W4:Y:S01]  /*7b2f0*/  LDL R48, [R1+0x27a4] ;  /* 0x0027a40001307983 */ /* 0x001f220000100800 */
[----:B------:R-:W-:-:S02]  /*7b300*/  ISETP.GT.AND P4, PT, R89, 0xd3, PT ;  /* 0x000000d35900780c */ /* 0x000fc40003f84270 */
[----:B------:R-:W-:Y:S02]  /*7b310*/  PRMT R56, RZ, 0x7610, R56 ;  /* 0x00007610ff387816 */ /* 0x000fe40000000038 */
[----:B------:R-:W-:-:S09]  /*7b320*/  PRMT R51, RZ, 0x7610, R51 ;  /* 0x00007610ff337816 */ /* 0x000fd20000000033 */
[----:B---3--:R-:W-:Y:S02]  /*7b330*/  @P4 IMAD.MOV.U32 R40, RZ, RZ, R57 ;  /* 0x000000ffff284224 */ /* 0x008fe400078e0039 */
[----:B------:R-:W-:-:S05]  /*7b340*/  @P4 IMAD.MOV.U32 R41, RZ, RZ, R58 ;  /* 0x000000ffff294224 */ /* 0x000fca00078e003a */
[----:B------:R2:W3:Y:S01]  /*7b350*/  @P4 LDG.E.U8 R56, desc[UR6][R40.64] ;  /* 0x0000000628384981 */ /* 0x0004e2000c1e1100 */
[----:B------:R-:W-:Y:S01]  /*7b360*/  PRMT R49, RZ, 0x7610, R49 ;  /* 0x00007610ff317816 */ /* 0x000fe20000000031 */
[----:B--2---:R-:W-:Y:S02]  /*7b370*/  @P4 IMAD.MOV.U32 R40, RZ, RZ, R52 ;  /* 0x000000ffff284224 */ /* 0x004fe400078e0034 */
[----:B------:R-:W-:-:S05]  /*7b380*/  @P4 IMAD.MOV.U32 R41, RZ, RZ, R55 ;  /* 0x000000ffff294224 */ /* 0x000fca00078e0037 */
[----:B------:R0:W2:Y:S01]  /*7b390*/  @P4 LDG.E.U8 R51, desc[UR6][R40.64] ;  /* 0x0000000628334981 */ /* 0x0000a2000c1e1100 */
[----:B------:R-:W-:Y:S01]  /*7b3a0*/  PRMT R43, RZ, 0x7610, R43 ;  /* 0x00007610ff2b7816 */ /* 0x000fe2000000002b */
[----:B0-----:R-:W-:Y:S02]  /*7b3b0*/  @P4 IMAD.MOV.U32 R40, RZ, RZ, R50 ;  /* 0x000000ffff284224 */ /* 0x001fe400078e0032 */
[----:B------:R-:W-:-:S05]  /*7b3c0*/  @P4 IMAD.MOV.U32 R41, RZ, RZ, R54 ;  /* 0x000000ffff294224 */ /* 0x000fca00078e0036 */
[----:B------:R0:W3:Y:S01]  /*7b3d0*/  @P4 LDG.E.U8 R49, desc[UR6][R40.64] ;  /* 0x0000000628314981 */ /* 0x0000e2000c1e1100 */
[----:B------:R-:W-:Y:S01]  /*7b3e0*/  ISETP.GT.AND P5, PT, R89, 0xd4, PT ;  /* 0x000000d45900780c */ /* 0x000fe20003fa4270 */
[----:B0-----:R-:W-:Y:S02]  /*7b3f0*/  @P4 IMAD.MOV.U32 R40, RZ, RZ, R44 ;  /* 0x000000ffff284224 */ /* 0x001fe400078e002c */
[----:B------:R-:W-:-:S05]  /*7b400*/  @P4 IMAD.MOV.U32 R41, RZ, RZ, R53 ;  /* 0x000000ffff294224 */ /* 0x000fca00078e0035 */
[----:B------:R0:W3:Y:S01]  /*7b410*/  @P4 LDG.E.U8 R43, desc[UR6][R40.64] ;  /* 0x00000006282b4981 */ /* 0x0000e2000c1e1100 */
[----:B------:R-:W-:Y:S02]  /*7b420*/  PRMT R3, RZ, 0x7610, R3 ;  /* 0x00007610ff037816 */ /* 0x000fe40000000003 */
[----:B------:R-:W-:Y:S02]  /*7b430*/  PRMT R17, RZ, 0x7610, R17 ;  /* 0x00007610ff117816 */ /* 0x000fe40000000011 */
[----:B0-----:R-:W-:Y:S02]  /*7b440*/  @P5 IMAD.MOV.U32 R40, RZ, RZ, R33 ;  /* 0x000000ffff285224 */ /* 0x001fe400078e0021 */
[----:B------:R-:W-:-:S05]  /*7b450*/  @P5 IMAD.MOV.U32 R41, RZ, RZ, R42 ;  /* 0x000000ffff295224 */ /* 0x000fca00078e002a */
[----:B------:R4:W3:Y:S04]  /*7b460*/  @P5 LDG.E.U8 R3, desc[UR6][R40.64] ;  /* 0x0000000628035981 */ /* 0x0008e8000c1e1100 */
[----:B------:R-:W-:Y:S04]  /*7b470*/  STL [R1+0xe8], R60 ;  /* 0x0000e83c01007387 */ /* 0x000fe80000100800 */
[----:B------:R-:W3:Y:S04]  /*7b480*/  LDL R46, [R1+0x27ac] ;  /* 0x0027ac00012e7983 */ /* 0x000ee80000100800 */
[----:B------:R0:W-:Y:S04]  /*7b490*/  STL [R1+0xd4], R45 ;  /* 0x0000d42d01007387 */ /* 0x0001e80000100800 */
[----:B------:R-:W3:Y:S04]  /*7b4a0*/  LDL R52, [R1+0x27b4] ;  /* 0x0027b40001347983 */ /* 0x000ee80000100800 */
[----:B0-----:R-:W3:Y:S01]  /*7b4b0*/  LDL R45, [R1+0x27b0] ;  /* 0x0027b000012d7983 */ /* 0x001ee20000100800 */
[----:B----4-:R-:W-:-:S02]  /*7b4c0*/  @P5 IMAD.MOV.U32 R40, RZ, RZ, R47 ;  /* 0x000000ffff285224 */ /* 0x010fc400078e002f */
[----:B------:R-:W-:-:S05]  /*7b4d0*/  @P5 IMAD.MOV.U32 R41, RZ, RZ, R48 ;  /* 0x000000ffff295224 */ /* 0x000fca00078e0030 */
[----:B------:R0:W4:Y:S04]  /*7b4e0*/  @P5 LDG.E.U8 R17, desc[UR6][R40.64] ;  /* 0x0000000628115981 */ /* 0x000128000c1e1100 */
[----:B--2---:R1:W-:Y:S04]  /*7b4f0*/  STL [R1+0xcc], R51 ;  /* 0x0000cc3301007387 */ /* 0x0043e80000100800 */
[----:B------:R-:W2:Y:S04]  /*7b500*/  LDL R50, [R1+0x27bc] ;  /* 0x0027bc0001327983 */ /* 0x000ea80000100800 */
[----:B-1----:R-:W2:Y:S04]  /*7b510*/  LDL R51, [R1+0x27b8] ;  /* 0x0027b80001337983 */ /* 0x002ea80000100800 */
[----:B---3--:R1:W-:Y:S04]  /*7b520*/  STL [R1+0xc8], R49 ;  /* 0x0000c83101007387 */ /* 0x0083e80000100800 */
[----:B-1----:R-:W3:Y:S04]  /*7b530*/  LDL R49, [R1+0x27c0] ;  /* 0x0027c00001317983 */ /* 0x002ee80000100800 */
[----:B------:R-:W-:Y:S04]  /*7b540*/  STL [R1+0xdc], R59 ;  /* 0x0000dc3b01007387 */ /* 0x000fe80000100800 */
[----:B------:R-:W3:Y:S04]  /*7b550*/  LDL R44, [R1+0x27c4] ;  /* 0x0027c400012c7983 */ /* 0x000ee80000100800 */
[----:B------:R1:W-:Y:S04]  /*7b560*/  STL [R1+0xc4], R43 ;  /* 0x0000c42b01007387 */ /* 0x0003e80000100800 */
[----:B------:R-:W3:Y:S04]  /*7b570*/  LDL R42, [R1+0x27cc] ;  /* 0x0027cc00012a7983 */ /* 0x000ee80000100800 */
[----:B------:R-:W3:Y:S04]  /*7b580*/  LDL R33, [R1+0x27d0] ;  /* 0x0027d00001217983 */ /* 0x000ee80000100800 */
[----:B-1----:R-:W3:Y:S04]  /*7b590*/  LDL R43, [R1+0x27c8] ;  /* 0x0027c800012b7983 */ /* 0x002ee80000100800 */
[----:B------:R-:W-:Y:S01]  /*7b5a0*/  STL [R1+0x30d4], R3 ;  /* 0x0030d40301007387 */ /* 0x000fe20000100800 */
[----:B0-----:R-:W-:-:S02]  /*7b5b0*/  @P5 IMAD.MOV.U32 R41, RZ, RZ, R46 ;  /* 0x000000ffff295224 */ /* 0x001fc400078e002e */
[----:B------:R-:W-:Y:S01]  /*7b5c0*/  @P5 IMAD.MOV.U32 R40, RZ, RZ, R45 ;  /* 0x000000ffff285224 */ /* 0x000fe200078e002d */
[----:B----4-:R-:W-:Y:S04]  /*7b5d0*/  STL [R1+0x30d8], R17 ;  /* 0x0030d81101007387 */ /* 0x010fe80000100800 */
[----:B------:R-:W-:Y:S04]  /*7b5e0*/  STL [R1+0xd0], R56 ;  /* 0x0000d03801007387 */ /* 0x000fe80000100800 */
[----:B------:R-:W4:Y:S04]  /*7b5f0*/  LDL R48, [R1+0x27d4] ;  /* 0x0027d40001307983 */ /* 0x000f280000100800 */
[----:B------:R-:W4:Y:S04]  /*7b600*/  LDL R47, [R1+0x27d8] ;  /* 0x0027d800012f7983 */ /* 0x000f280000100800 */
[----:B------:R-:W4:Y:S04]  /*7b610*/  LDL R46, [R1+0x27dc] ;  /* 0x0027dc00012e7983 */ /* 0x000f280000100800 */
[----:B------:R-:W4:Y:S01]  /*7b620*/  LDL R45, [R1+0x27e0] ;  /* 0x0027e000012d7983 */ /* 0x000f220000100800 */
[----:B------:R-:W-:-:S02]  /*7b630*/  PRMT R2, RZ, 0x7610, R2 ;  /* 0x00007610ff027816 */ /* 0x000fc40000000002 */
[----:B------:R-:W-:Y:S02]  /*7b640*/  ISETP.GT.AND P4, PT, R89, 0xd5, PT ;  /* 0x000000d55900780c */ /* 0x000fe40003f84270 */
[----:B------:R-:W-:Y:S02]  /*7b650*/  PRMT R8, RZ, 0x7610, R8 ;  /* 0x00007610ff087816 */ /* 0x000fe40000000008 */
[----:B------:R0:W4:Y:S01]  /*7b660*/  @P5 LDG.E.U8 R2, desc[UR6][R40.64] ;  /* 0x0000000628025981 */ /* 0x000122000c1e1100 */
[----:B------:R-:W-:Y:S01]  /*7b670*/  PRMT R6, RZ, 0x7610, R6 ;  /* 0x00007610ff067816 */ /* 0x000fe20000000006 */
[----:B0-----:R-:W-:Y:S01]  /*7b680*/  @P5 IMAD.MOV.U32 R41, RZ, RZ, R52 ;  /* 0x000000ffff295224 */ /* 0x001fe200078e0034 */
[----:B------:R-:W-:Y:S01]  /*7b690*/  PRMT R18, RZ, 0x7610, R18 ;  /* 0x00007610ff127816 */ /* 0x000fe20000000012 */
[----:B--2---:R-:W-:-:S05]  /*7b6a0*/  @P5 IMAD.MOV.U32 R40, RZ, RZ, R51 ;  /* 0x000000ffff285224 */ /* 0x004fca00078e0033 */
[----:B------:R0:W2:Y:S02]  /*7b6b0*/  @P5 LDG.E.U8 R8, desc[UR6][R40.64] ;  /* 0x0000000628085981 */ /* 0x0000a4000c1e1100 */
[----:B0-----:R-:W-:Y:S02]  /*7b6c0*/  @P4 IMAD.MOV.U32 R41, RZ, RZ, R50 ;  /* 0x000000ffff294224 */ /* 0x001fe400078e0032 */
[----:B---3--:R-:W-:-:S05]  /*7b6d0*/  @P4 IMAD.MOV.U32 R40, RZ, RZ, R49 ;  /* 0x000000ffff284224 */ /* 0x008fca00078e0031 */
[----:B------:R0:W3:Y:S02]  /*7b6e0*/  @P4 LDG.E.U8 R6, desc[UR6][R40.64] ;  /* 0x0000000628064981 */ /* 0x0000e4000c1e1100 */
[----:B0-----:R-:W-:Y:S02]  /*7b6f0*/  @P4 IMAD.MOV.U32 R41, RZ, RZ, R44 ;  /* 0x000000ffff294224 */ /* 0x001fe400078e002c */
[----:B------:R-:W-:-:S05]  /*7b700*/  @P4 IMAD.MOV.U32 R40, RZ, RZ, R43 ;  /* 0x000000ffff284224 */ /* 0x000fca00078e002b */
[----:B------:R0:W3:Y:S01]  /*7b710*/  @P4 LDG.E.U8 R18, desc[UR6][R40.64] ;  /* 0x0000000628124981 */ /* 0x0000e2000c1e1100 */
[----:B------:R-:W-:Y:S02]  /*7b720*/  PRMT R21, RZ, 0x7610, R21 ;  /* 0x00007610ff157816 */ /* 0x000fe40000000015 */
[----:B------:R-:W-:Y:S02]  /*7b730*/  ISETP.GT.AND P5, PT, R89, 0xd6, PT ;  /* 0x000000d65900780c */ /* 0x000fe40003fa4270 */
[----:B------:R-:W-:Y:S01]  /*7b740*/  PRMT R19, RZ, 0x7610, R19 ;  /* 0x00007610ff137816 */ /* 0x000fe20000000013 */
[----:B0-----:R-:W-:Y:S02]  /*7b750*/  @P4 IMAD.MOV.U32 R40, RZ, RZ, R33 ;  /* 0x000000ffff284224 */ /* 0x001fe400078e0021 */
[----:B------:R-:W-:-:S05]  /*7b760*/  @P4 IMAD.MOV.U32 R41, RZ, RZ, R42 ;  /* 0x000000ffff294224 */ /* 0x000fca00078e002a */
[----:B------:R4:W3:Y:S01]  /*7b770*/  @P4 LDG.E.U8 R21, desc[UR6][R40.64] ;  /* 0x0000000628154981 */ /* 0x0008e2000c1e1100 */
[----:B------:R-:W-:Y:S01]  /*7b780*/  PRMT R24, RZ, 0x7610, R24 ;  /* 0x00007610ff187816 */ /* 0x000fe20000000018 */
[----:B----4-:R-:W-:Y:S02]  /*7b790*/  @P4 IMAD.MOV.U32 R41, RZ, RZ, R48 ;  /* 0x000000ffff294224 */ /* 0x010fe400078e0030 */
[----:B------:R-:W-:-:S05]  /*7b7a0*/  @P4 IMAD.MOV.U32 R40, RZ, RZ, R47 ;  /* 0x000000ffff284224 */ /* 0x000fca00078e002f */
[----:B------:R0:W4:Y:S02]  /*7b7b0*/  @P4 LDG.E.U8 R19, desc[UR6][R40.64] ;  /* 0x0000000628134981 */ /* 0x000124000c1e1100 */
[----:B0-----:R-:W-:Y:S02]  /*7b7c0*/  @P5 IMAD.MOV.U32 R40, RZ, RZ, R45 ;  /* 0x000000ffff285224 */ /* 0x001fe400078e002d */
[----:B------:R-:W-:-:S05]  /*7b7d0*/  @P5 IMAD.MOV.U32 R41, RZ, RZ, R46 ;  /* 0x000000ffff295224 */ /* 0x000fca00078e002e */
[----:B------:R-:W4:Y:S04]  /*7b7e0*/  @P5 LDG.E.U8 R24, desc[UR6][R40.64] ;  /* 0x0000000628185981 */ /* 0x000f28000c1e1100 */
[----:B------:R-:W-:Y:S04]  /*7b7f0*/  STL [R1+0x30dc], R2 ;  /* 0x0030dc0201007387 */ /* 0x000fe80000100800 */
[----:B--2---:R-:W-:Y:S04]  /*7b800*/  STL [R1+0x30e0], R8 ;  /* 0x0030e00801007387 */ /* 0x004fe80000100800 */
[----:B------:R-:W2:Y:S04]  /*7b810*/  LDL R52, [R1+0x27e4] ;  /* 0x0027e40001347983 */ /* 0x000ea80000100800 */
[----:B------:R-:W2:Y:S04]  /*7b820*/  LDL R51, [R1+0x27e8] ;  /* 0x0027e80001337983 */ /* 0x000ea80000100800 */
[----:B---3--:R-:W-:Y:S04]  /*7b830*/  STL [R1+0x30e4], R6 ;  /* 0x0030e40601007387 */ /* 0x008fe80000100800 */
[----:B------:R-:W3:Y:S04]  /*7b840*/  LDL R50, [R1+0x27ec] ;  /* 0x0027ec0001327983 */ /* 0x000ee80000100800 */
[----:B------:R-:W3:Y:S04]  /*7b850*/  LDL R49, [R1+0x27f0] ;  /* 0x0027f00001317983 */ /* 0x000ee80000100800 */
[----:B------:R-:W-:Y:S04]  /*7b860*/  STL [R1+0x30e8], R18 ;  /* 0x0030e81201007387 */ /* 0x000fe80000100800 */
[----:B------:R-:W3:Y:S04]  /*7b870*/  LDL R44, [R1+0x27f4] ;  /* 0x0027f400012c7983 */ /* 0x000ee80000100800 */
[----:B------:R-:W3:Y:S04]  /*7b880*/  LDL R43, [R1+0x27f8] ;  /* 0x0027f800012b7983 */ /* 0x000ee80000100800 */
[----:B------:R-:W3:Y:S04]  /*7b890*/  LDL R42, [R1+0x27fc] ;  /* 0x0027fc00012a7983 */ /* 0x000ee80000100800 */
[----:B------:R-:W3:Y:S04]  /*7b8a0*/  LDL R33, [R1+0x2800] ;  /* 0x0028000001217983 */ /* 0x000ee80000100800 */
[----:B------:R-:W-:Y:S04]  /*7b8b0*/  STL [R1+0x30ec], R21 ;  /* 0x0030ec1501007387 */ /* 0x000fe80000100800 */
[----:B----4-:R0:W-:Y:S04]  /*7b8c0*/  STL [R1+0x30f0], R19 ;  /* 0x0030f01301007387 */ /* 0x0101e80000100800 */
[----:B------:R-:W4:Y:S04]  /*7b8d0*/  LDL R48, [R1+0x2804] ;  /* 0x0028040001307983 */ /* 0x000f280000100800 */
[----:B------:R-:W4:Y:S04]  /*7b8e0*/  LDL R47, [R1+0x2808] ;  /* 0x00280800012f7983 */ /* 0x000f280000100800 */
[----:B------:R-:W4:Y:S04]  /*7b8f0*/  LDL R46, [R1+0x280c] ;  /* 0x00280c00012e7983 */ /* 0x000f280000100800 */
[----:B------:R-:W4:Y:S04]  /*7b900*/  LDL R45, [R1+0x2810] ;  /* 0x00281000012d7983 */ /* 0x000f280000100800 */
[----:B------:R1:W-:Y:S04]  /*7b910*/  STL [R1+0x30f4], R24 ;  /* 0x0030f41801007387 */ /* 0x0003e80000100800 */
[----:B0-----:R-:W4:Y:S04]  /*7b920*/  LDL R19, [R1+0x2818] ;  /* 0x0028180001137983 */ /* 0x001f280000100800 */
[----:B-1----:R-:W4:Y:S01]  /*7b930*/  LDL R24, [R1+0x2814] ;  /* 0x0028140001187983 */ /* 0x002f220000100800 */
[----:B------:R-:W-:-:S02]  /*7b940*/  PRMT R9, RZ, 0x7610, R9 ;  /* 0x00007610ff097816 */ /* 0x000fc40000000009 */
[----:B------:R-:W-:Y:S01]  /*7b950*/  PRMT R5, RZ, 0x7610, R5 ;  /* 0x00007610ff057816 */ /* 0x000fe20000000005 */
[----:B--2---:R-:W-:Y:S02]  /*7b960*/  @P5 IMAD.MOV.U32 R41, RZ, RZ, R52 ;  /* 0x000000ffff295224 */ /* 0x004fe400078e0034 */
[----:B------:R-:W-:-:S05]  /*7b970*/  @P5 IMAD.MOV.U32 R40, RZ, RZ, R51 ;  /* 0x000000ffff285224 */ /* 0x000fca00078e0033 */
[----:B------:R3:W2:Y:S01]  /*7b980*/  @P5 LDG.E.U8 R9, desc[UR6][R40.64] ;  /* 0x0000000628095981 */ /* 0x0006a2000c1e1100 */
[----:B------:R-:W-:Y:S01]  /*7b990*/  PRMT R4, RZ, 0x7610, R4 ;  /* 0x00007610ff047816 */ /* 0x000fe20000000004 */
[----:B---3--:R-:W-:Y:S02]  /*7b9a0*/  @P5 IMAD.MOV.U32 R41, RZ, RZ, R50 ;  /* 0x000000ffff295224 */ /* 0x008fe400078e0032 */
        /* <DEDUP_REMOVED lines=10> */
[----:B------:R4:W3:Y:S01]  /*7ba50*/  @P4 LDG.E.U8 R13, desc[UR6][R40.64] ;  /* 0x00000006280d4981 */ /* 0x0008e2000c1e1100 */
[----:B------:R-:W-:Y:S02]  /*7ba60*/  PRMT R12, RZ, 0x7610, R12 ;  /* 0x00007610ff0c7816 */ /* 0x000fe4000000000c */
[----:B------:R-:W-:Y:S01]  /*7ba70*/  PRMT R30, RZ, 0x7610, R30 ;  /* 0x00007610ff1e7816 */ /* 0x000fe2000000001e */
[----:B----4-:R-:W-:Y:S02]  /*7ba80*/  @P4 IMAD.MOV.U32 R41, RZ, RZ, R48 ;  /* 0x000000ffff294224 */ /* 0x010fe400078e0030 */
[----:B------:R-:W-:-:S05]  /*7ba90*/  @P4 IMAD.MOV.U32 R40, RZ, RZ, R47 ;  /* 0x000000ffff284224 */ /* 0x000fca00078e002f */
[----:B------:R0:W4:Y:S02]  /*7baa0*/  @P4 LDG.E.U8 R10, desc[UR6][R40.64] ;  /* 0x00000006280a4981 */ /* 0x000124000c1e1100 */
[----:B0-----:R-:W-:Y:S02]  /*7bab0*/  @P4 IMAD.MOV.U32 R40, RZ, RZ, R45 ;  /* 0x000000ffff284224 */ /* 0x001fe400078e002d */
[----:B------:R-:W-:-:S05]  /*7bac0*/  @P4 IMAD.MOV.U32 R41, RZ, RZ, R46 ;  /* 0x000000ffff294224 */ /* 0x000fca00078e002e */
[----:B------:R0:W4:Y:S02]  /*7bad0*/  @P4 LDG.E.U8 R12, desc[UR6][R40.64] ;  /* 0x00000006280c4981 */ /* 0x000124000c1e1100 */
[----:B0-----:R-:W-:Y:S02]  /*7bae0*/  @P4 IMAD.MOV.U32 R40, RZ, RZ, R19 ;  /* 0x000000ffff284224 */ /* 0x001fe400078e0013 */
[----:B------:R-:W-:-:S05]  /*7baf0*/  @P4 IMAD.MOV.U32 R41, RZ, RZ, R24 ;  /* 0x000000ffff294224 */ /* 0x000fca00078e0018 */
[----:B------:R-:W4:Y:S04]  /*7bb00*/  @P4 LDG.E.U8 R30, desc[UR6][R40.64] ;  /* 0x00000006281e4981 */ /* 0x000f28000c1e1100 */
[----:B--2---:R-:W-:Y:S04]  /*7bb10*/  STL [R1+0x30f8], R9 ;  /* 0x0030f80901007387 */ /* 0x004fe80000100800 */
[----:B------:R-:W2:Y:S04]  /*7bb20*/  LDL R21, [R1+0x281c] ;  /* 0x00281c0001157983 */ /* 0x000ea80000100800 */
[----:B------:R-:W2:Y:S04]  /*7bb30*/  LDL R18, [R1+0x2820] ;  /* 0x0028200001127983 */ /* 0x000ea80000100800 */
[----:B---3--:R-:W-:Y:S04]  /*7bb40*/  STL [R1+0x30fc], R5 ;  /* 0x0030fc0501007387 */ /* 0x008fe80000100800 */
[----:B------:R-:W-:Y:S04]  /*7bb50*/  STL [R1+0x3100], R4 ;  /* 0x0031000401007387 */ /* 0x000fe80000100800 */
[----:B------:R-:W3:Y:S04]  /*7bb60*/  LDL R44, [R1+0x2824] ;  /* 0x00282400012c7983 */ /* 0x000ee80000100800 */
[----:B------:R-:W3:Y:S04]  /*7bb70*/  LDL R43, [R1+0x2828] ;  /* 0x00282800012b7983 */ /* 0x000ee80000100800 */
[----:B------:R-:W3:Y:S04]  /*7bb80*/  LDL R42, [R1+0x282c] ;  /* 0x00282c00012a7983 */ /* 0x000ee80000100800 */
[----:B------:R-:W3:Y:S04]  /*7bb90*/  LDL R33, [R1+0x2830] ;  /* 0x0028300001217983 */ /* 0x000ee80000100800 */
[----:B------:R0:W-:Y:S04]  /*7bba0*/  STL [R1+0x3104], R13 ;  /* 0x0031040d01007387 */ /* 0x0001e80000100800 */
[----:B----4-:R-:W-:Y:S04]  /*7bbb0*/  STL [R1+0x3108], R10 ;  /* 0x0031080a01007387 */ /* 0x010fe80000100800 */
[----:B------:R-:W4:Y:S04]  /*7bbc0*/  LDL R47, [R1+0x2834] ;  /* 0x00283400012f7983 */ /* 0x000f280000100800 */
[----:B------:R-:W4:Y:S04]  /*7bbd0*/  LDL R46, [R1+0x2838] ;  /* 0x00283800012e7983 */ /* 0x000f280000100800 */
[----:B------:R1:W-:Y:S04]  /*7bbe0*/  STL [R1+0x310c], R12 ;  /* 0x00310c0c01007387 */ /* 0x0003e80000100800 */
[----:B------:R-:W4:Y:S04]  /*7bbf0*/  LDL R19, [R1+0x283c] ;  /* 0x00283c0001137983 */ /* 0x000f280000100800 */
[----:B0-----:R-:W4:Y:S04]  /*7bc00*/  LDL R13, [R1+0x2840] ;  /* 0x00284000010d7983 */ /* 0x001f280000100800 */
[----:B------:R-:W-:Y:S04]  /*7bc10*/  STL [R1+0x3114], R30 ;  /* 0x0031141e01007387 */ /* 0x000fe80000100800 */
[----:B------:R-:W4:Y:S04]  /*7bc20*/  LDL R45, [R1+0x2844] ;  /* 0x00284400012d7983 */ /* 0x000f280000100800 */
[----:B------:R-:W4:Y:S01]  /*7bc30*/  LDL R24, [R1+0x2848] ;  /* 0x0028480001187983 */ /* 0x000f220000100800 */
[----:B------:R-:W-:-:S02]  /*7bc40*/  ISETP.GT.AND P5, PT, R89, 0xd8, PT ;  /* 0x000000d85900780c */ /* 0x000fc40003fa4270 */
[----:B------:R-:W-:Y:S02]  /*7bc50*/  PRMT R32, RZ, 0x7610, R32 ;  /* 0x00007610ff207816 */ /* 0x000fe40000000020 */
[----:B-1----:R-:W-:-:S09]  /*7bc60*/  PRMT R12, RZ, 0x7610, R12 ;  /* 0x00007610ff0c7816 */ /* 0x002fd2000000000c */
[----:B--2---:R-:W-:Y:S02]  /*7bc70*/  @P5 IMAD.MOV.U32 R40, RZ, RZ, R18 ;  /* 0x000000ffff285224 */ /* 0x004fe400078e0012 */
[----:B------:R-:W-:Y:S01]  /*7bc80*/  @P5 IMAD.MOV.U32 R41, RZ, RZ, R21 ;  /* 0x000000ffff295224 */ /* 0x000fe200078e0015 */
[----:B------:R-:W-:Y:S02]  /*7bc90*/  PRMT R10, RZ, 0x7610, R10 ;  /* 0x00007610ff0a7816 */ /* 0x000fe4000000000a */
[----:B------:R-:W-:Y:S02]  /*7bca0*/  ISETP.GT.AND P4, PT, R89, 0xd9, PT ;  /* 0x000000d95900780c */ /* 0x000fe40003f84270 */
[----:B------:R-:W-:Y:S02]  /*7bcb0*/  PRMT R9, RZ, 0x7610, R9 ;  /* 0x00007610ff097816 */ /* 0x000fe40000000009 */
[----:B------:R-:W-:Y:S01]  /*7bcc0*/  PRMT R4, RZ, 0x7610, R4 ;  /* 0x00007610ff047816 */ /* 0x000fe20000000004 */
[----:B------:R3:W2:Y:S01]  /*7bcd0*/  @P5 LDG.E.U8 R32, desc[UR6][R40.64] ;  /* 0x0000000628205981 */ /* 0x0006a2000c1e1100 */
[----:B------:R-:W-:-:S03]  /*7bce0*/  PRMT R8, RZ, 0x7610, R8 ;  /* 0x00007610ff087816 */ /* 0x000fc60000000008 */
[----:B------:R-:W2:Y:S04]  /*7bcf0*/  LDL R21, [R1+0x284c] ;  /* 0x00284c0001157983 */ /* 0x000ea80000100800 */
[----:B------:R-:W2:Y:S01]  /*7bd00*/  LDL R18, [R1+0x2850] ;  /* 0x0028500001127983 */ /* 0x000ea20000100800 */
[----:B---3--:R-:W-:Y:S02]  /*7bd10*/  @P5 IMAD.MOV.U32 R41, RZ, RZ, R44 ;  /* 0x000000ffff295224 */ /* 0x008fe400078e002c */
[----:B------:R-:W-:-:S05]  /*7bd20*/  @P5 IMAD.MOV.U32 R40, RZ, RZ, R43 ;  /* 0x000000ffff285224 */ /* 0x000fca00078e002b */
[----:B------:R0:W3:Y:S02]  /*7bd30*/  @P5 LDG.E.U8 R12, desc[UR6][R40.64] ;  /* 0x00000006280c5981 */ /* 0x0000e4000c1e1100 */
[----:B0-----:R-:W-:Y:S02]  /*7bd40*/  @P5 IMAD.MOV.U32 R40, RZ, RZ, R33 ;  /* 0x000000ffff285224 */ /* 0x001fe400078e0021 */
[----:B------:R-:W-:-:S05]  /*7bd50*/  @P5 IMAD.MOV.U32 R41, RZ, RZ, R42 ;  /* 0x000000ffff295224 */ /* 0x000fca00078e002a */
[----:B------:R4:W3:Y:S02]  /*7bd60*/  @P5 LDG.E.U8 R10, desc[UR6][R40.64] ;  /* 0x00000006280a5981 */ /* 0x0008e4000c1e1100 */
        /* <DEDUP_REMOVED lines=8> */
[----:B------:R0:W4:Y:S04]  /*7bdf0*/  @P4 LDG.E.U8 R8, desc[UR6][R40.64] ;  /* 0x0000000628084981 */ /* 0x000128000c1e1100 */
[----:B--2---:R1:W-:Y:S04]  /*7be00*/  STL [R1+0x3150], R32 ;  /* 0x0031502001007387 */ /* 0x0043e80000100800 */
[----:B---3--:R2:W-:Y:S04]  /*7be10*/  STL [R1+0x3154], R12 ;  /* 0x0031540c01007387 */ /* 0x0085e80000100800 */
[----:B------:R-:W3:Y:S04]  /*7be20*/  LDL R44, [R1+0x2854] ;  /* 0x00285400012c7983 */ /* 0x000ee80000100800 */
[----:B------:R-:W3:Y:S04]  /*7be30*/  LDL R43, [R1+0x2858] ;  /* 0x00285800012b7983 */ /* 0x000ee80000100800 */
[----:B------:R-:W3:Y:S04]  /*7be40*/  LDL R42, [R1+0x285c] ;  /* 0x00285c00012a7983 */ /* 0x000ee80000100800 */
[----:B------:R-:W3:Y:S04]  /*7be50*/  LDL R33, [R1+0x2860] ;  /* 0x0028600001217983 */ /* 0x000ee80000100800 */
[----:B------:R2:W-:Y:S04]  /*7be60*/  STL [R1+0x3158], R10 ;  /* 0x0031580a01007387 */ /* 0x0005e80000100800 */
[----:B-1----:R-:W3:Y:S04]  /*7be70*/  LDL R32, [R1+0x2864] ;  /* 0x0028640001207983 */ /* 0x002ee80000100800 */
[----:B------:R-:W3:Y:S01]  /*7be80*/  LDL R30, [R1+0x2868] ;  /* 0x00286800011e7983 */ /* 0x000ee20000100800 */
[----:B0-----:R-:W-:-:S03]  /*7be90*/  @P4 IMAD.MOV.U32 R41, RZ, RZ, R21 ;  /* 0x000000ffff294224 */ /* 0x001fc600078e0015 */
[----:B----4-:R-:W-:Y:S04]  /*7bea0*/  STL [R1+0x315c], R9 ;  /* 0x00315c0901007387 */ /* 0x010fe80000100800 */
[----:B------:R-:W4:Y:S04]  /*7beb0*/  LDL R19, [R1+0x286c] ;  /* 0x00286c0001137983 */ /* 0x000f280000100800 */
[----:B------:R-:W4:Y:S04]  /*7bec0*/  LDL R13, [R1+0x2870] ;  /* 0x00287000010d7983 */ /* 0x000f280000100800 */
[----:B------:R0:W-:Y:S04]  /*7bed0*/  STL [R1+0x3118], R4 ;  /* 0x0031180401007387 */ /* 0x0001e80000100800 */
[----:B------:R1:W-:Y:S04]  /*7bee0*/  STL [R1+0x311c], R8 ;  /* 0x00311c0801007387 */ /* 0x0003e80000100800 */
[----:B------:R-:W4:Y:S04]  /*7bef0*/  LDL R24, [R1+0x2874] ;  /* 0x0028740001187983 */ /* 0x000f280000100800 */
[----:B------:R-:W4:Y:S01]  /*7bf00*/  LDL R21, [R1+0x2878] ;  /* 0x0028780001157983 */ /* 0x000f220000100800 */
[----:B------:R-:W-:-:S02]  /*7bf10*/  PRMT R6, RZ, 0x7610, R6 ;  /* 0x00007610ff067816 */ /* 0x000fc40000000006 */
[----:B------:R-:W-:Y:S01]  /*7bf20*/  ISETP.GT.AND P5, PT, R89, 0xda, PT ;  /* 0x000000da5900780c */ /* 0x000fe20003fa4270 */
[----:B------:R-:W-:Y:S01]  /*7bf30*/  @P4 IMAD.MOV.U32 R40, RZ, RZ, R18 ;  /* 0x000000ffff284224 */ /* 0x000fe200078e0012 */
[----:B------:R-:W-:Y:S02]  /*7bf40*/  PRMT R5, RZ, 0x7610, R5 ;  /* 0x00007610ff057816 */ /* 0x000fe40000000005 */
[----:B------:R-:W-:Y:S02]  /*7bf50*/  PRMT R34, RZ, 0x7610, R34 ;  /* 0x00007610ff227816 */ /* 0x000fe40000000022 */
[----:B------:R-:W-:Y:S02]  /*7bf60*/  PRMT R2, RZ, 0x7610, R2 ;  /* 0x00007610ff027816 */ /* 0x000fe40000000002 */
[----:B------:R-:W-:Y:S01]  /*7bf70*/  PRMT R17, RZ, 0x7610, R17 ;  /* 0x00007610ff117816 */ /* 0x000fe20000000011 */
[----:B------:R3:W4:Y:S01]  /*7bf80*/  @P4 LDG.E.U8 R6, desc[UR6][R40.64] ;  /* 0x0000000628064981 */ /* 0x000722000c1e1100 */
[----:B------:R-:W-:-:S03]  /*7bf90*/  PRMT R3, RZ, 0x7610, R3 ;  /* 0x00007610ff037816 */ /* 0x000fc60000000003 */
[----:B------:R-:W4:Y:S04]  /*7bfa0*/  LDL R18, [R1+0x287c] ;  /* 0x00287c0001127983 */ /* 0x000f280000100800 */
[----:B--2---:R-:W2:Y:S01]  /*7bfb0*/  LDL R12, [R1+0x2880] ;  /* 0x00288000010c7983 */ /* 0x004ea20000100800 */
[----:B---3--:R-:W-:Y:S02]  /*7bfc0*/  @P4 IMAD.MOV.U32 R41, RZ, RZ, R44 ;  /* 0x000000ffff294224 */ /* 0x008fe400078e002c */
[----:B------:R-:W-:-:S05]  /*7bfd0*/  @P4 IMAD.MOV.U32 R40, RZ, RZ, R43 ;  /* 0x000000ffff284224 */ /* 0x000fca00078e002b */
[----:B------:R3:W2:Y:S02]  /*7bfe0*/  @P4 LDG.E.U8 R5, desc[UR6][R40.64] ;  /* 0x0000000628054981 */ /* 0x0006a4000c1e1100 */
[----:B---3--:R-:W-:Y:S02]  /*7bff0*/  @P5 IMAD.MOV.U32 R40, RZ, RZ, R33 ;  /* 0x000000ffff285224 */ /* 0x008fe400078e0021 */
[----:B------:R-:W-:-:S05]  /*7c000*/  @P5 IMAD.MOV.U32 R41, RZ, RZ, R42 ;  /* 0x000000ffff295224 */ /* 0x000fca00078e002a */
[----:B------:R3:W2:Y:S02]  /*7c010*/  @P5 LDG.E.U8 R34, desc[UR6][R40.64] ;  /* 0x0000000628225981 */ /* 0x0006a4000c1e1100 */
[----:B---3--:R-:W-:Y:S02]  /*7c020*/  @P5 IMAD.MOV.U32 R40, RZ, RZ, R30 ;  /* 0x000000ffff285224 */ /* 0x008fe400078e001e */
[----:B------:R-:W-:-:S05]  /*7c030*/  @P5 IMAD.MOV.U32 R41, RZ, RZ, R32 ;  /* 0x000000ffff295224 */ /* 0x000fca00078e0020 */
[----:B------:R4:W3:Y:S02]  /*7c040*/  @P5 LDG.E.U8 R2, desc[UR6][R40.64] ;  /* 0x0000000628025981 */ /* 0x0008e4000c1e1100 */
[----:B----4-:R-:W-:Y:S02]  /*7c050*/  @P5 IMAD.MOV.U32 R41, RZ, RZ, R19 ;  /* 0x000000ffff295224 */ /* 0x010fe400078e0013 */
[----:B------:R-:W-:-:S05]  /*7c060*/  @P5 IMAD.MOV.U32 R40, RZ, RZ, R13 ;  /* 0x000000ffff285224 */ /* 0x000fca00078e000d */
[----:B------:R4:W3:Y:S02]  /*7c070*/  @P5 LDG.E.U8 R17, desc[UR6][R40.64] ;  /* 0x0000000628115981 */ /* 0x0008e4000c1e1100 */
[----:B----4-:R-:W-:Y:S02]  /*7c080*/  @P5 IMAD.MOV.U32 R41, RZ, RZ, R24 ;  /* 0x000000ffff295224 */ /* 0x010fe400078e0018 */
[----:B------:R-:W-:-:S05]  /*7c090*/  @P5 IMAD.MOV.U32 R40, RZ, RZ, R21 ;  /* 0x000000ffff285224 */ /* 0x000fca00078e0015 */
[----:B------:R4:W3:Y:S04]  /*7c0a0*/  @P5 LDG.E.U8 R3, desc[UR6][R40.64] ;  /* 0x0000000628035981 */ /* 0x0008e8000c1e1100 */
[----:B------:R0:W-:Y:S01]  /*7c0b0*/  STL [R1+0x3120], R6 ;  /* 0x0031200601007387 */ /* 0x0001e20000100800 */
[----:B------:R-:W-:-:S03]  /*7c0c0*/  ISETP.GT.AND P4, PT, R89, 0xdb, PT ;  /* 0x000000db5900780c */ /* 0x000fc60003f84270 */
[----:B--2---:R2:W-:Y:S04]  /*7c0d0*/  STL [R1+0x3124], R5 ;  /* 0x0031240501007387 */ /* 0x0045e80000100800 */
[----:B------:R-:W3:Y:S04]  /*7c0e0*/  LDL R10, [R1+0x2884] ;  /* 0x00288400010a7983 */ /* 0x000ee80000100800 */
[----:B0-----:R-:W3:Y:S04]  /*7c0f0*/  LDL R4, [R1+0x2888] ;  /* 0x0028880001047983 */ /* 0x001ee80000100800 */
[----:B------:R-:W-:Y:S04]  /*7c100*/  STL [R1+0x3128], R34 ;  /* 0x0031282201007387 */ /* 0x000fe80000100800 */
[----:B------:R-:W3:Y:S04]  /*7c110*/  LDL R9, [R1+0x288c] ;  /* 0x00288c0001097983 */ /* 0x000ee80000100800 */
[----:B-1----:R-:W3:Y:S04]  /*7c120*/  LDL R8, [R1+0x2890] ;  /* 0x0028900001087983 */ /* 0x002ee80000100800 */
[----:B---3--:R-:W-:Y:S04]  /*7c130*/  STL [R1+0x312c], R2 ;  /* 0x00312c0201007387 */ /* 0x008fe80000100800 */
[----:B------:R-:W3:Y:S04]  /*7c140*/  LDL R19, [R1+0x2894] ;  /* 0x0028940001137983 */ /* 0x000ee80000100800 */
[----:B------:R-:W3:Y:S04]  /*7c150*/  LDL R13, [R1+0x2898] ;  /* 0x00289800010d7983 */ /* 0x000ee80000100800 */
[----:B------:R-:W3:Y:S04]  /*7c160*/  LDL R6, [R1+0x289c] ;  /* 0x00289c0001067983 */ /* 0x000ee80000100800 */
[----:B--2---:R-:W2:Y:S01]  /*7c170*/  LDL R5, [R1+0x28a0] ;  /* 0x0028a00001057983 */ /* 0x004ea20000100800 */
[----:B----4-:R-:W-:-:S03]  /*7c180*/  @P4 IMAD.MOV.U32 R41, RZ, RZ, R18 ;  /* 0x000000ffff294224 */ /* 0x010fc600078e0012 */
[----:B------:R0:W-:Y:S04]  /*7c190*/  STL [R1+0x3130], R17 ;  /* 0x0031301101007387 */ /* 0x0001e80000100800 */
[----:B------:R1:W-:Y:S04]  /*7c1a0*/  STL [R1+0x3134], R3 ;  /* 0x0031340301007387 */ /* 0x0003e80000100800 */
[----:B------:R-:W4:Y:S04]  /*7c1b0*/  LDL R18, [R1+0x28a4] ;  /* 0x0028a40001127983 */ /* 0x000f280000100800 */
[----:B0-----:R-:W4:Y:S01]  /*7c1c0*/  LDL R17, [R1+0x28a8] ;  /* 0x0028a80001117983 */ /* 0x001f220000100800 */
[----:B------:R-:W-:Y:S01]  /*7c1d0*/  PRMT R35, RZ, 0x7610, R35 ;  /* 0x00007610ff237816 */ /* 0x000fe20000000023 */
[----:B------:R-:W-:-:S02]  /*7c1e0*/  @P4 IMAD.MOV.U32 R40, RZ, RZ, R12 ;  /* 0x000000ffff284224 */ /* 0x000fc400078e000c */
[----:B------:R-:W4:Y:S04]  /*7c1f0*/  LDL R12, [R1+0x28ac] ;  /* 0x0028ac00010c7983 */ /* 0x000f280000100800 */
[----:B------:R0:W4:Y:S04]  /*7c200*/  @P4 LDG.E.U8 R35, desc[UR6][R40.64] ;  /* 0x0000000628234981 */ /* 0x000128000c1e1100 */
[----:B-1----:R-:W4:Y:S01]  /*7c210*/  LDL R3, [R1+0x28b0] ;  /* 0x0028b00001037983 */ /* 0x002f220000100800 */
[----:B------:R-:W-:Y:S02]  /*7c220*/  PRMT R11, RZ, 0x7610, R11 ;  /* 0x00007610ff0b7816 */ /* 0x000fe4000000000b */
[----:B------:R-:W-:-:S02]  /*7c230*/  PRMT R15, RZ, 0x7610, R15 ;  /* 0x00007610ff0f7816 */ /* 0x000fc4000000000f */
[----:B------:R-:W-:Y:S02]  /*7c240*/  PRMT R14, RZ, 0x7610, R14 ;  /* 0x00007610ff0e7816 */ /* 0x000fe4000000000e */
[----:B------:R-:W-:Y:S01]  /*7c250*/  ISETP.GT.AND P5, PT, R89, 0xdc, PT ;  /* 0x000000dc5900780c */ /* 0x000fe20003fa4270 */
[----:B0-----:R-:W-:Y:S02]  /*7c260*/  @P4 IMAD.MOV.U32 R41, RZ, RZ, R10 ;  /* 0x000000ffff294224 */ /* 0x001fe400078e000a */
[----:B------:R-:W-:-:S05]  /*7c270*/  @P4 IMAD.MOV.U32 R40, RZ, RZ, R4 ;  /* 0x000000ffff284224 */ /* 0x000fca00078e0004 */
[----:B------:R0:W4:Y:S02]  /*7c280*/  @P4 LDG.E.U8 R11, desc[UR6][R40.64] ;  /* 0x00000006280b4981 */ /* 0x000124000c1e1100 */
[----:B0-----:R-:W-:Y:S02]  /*7c290*/  @P4 IMAD.MOV.U32 R41, RZ, RZ, R9 ;  /* 0x000000ffff294224 */ /* 0x001fe400078e0009 */
[----:B------:R-:W-:-:S05]  /*7c2a0*/  @P4 IMAD.MOV.U32 R40, RZ, RZ, R8 ;  /* 0x000000ffff284224 */ /* 0x000fca00078e0008 */
[----:B------:R3:W4:Y:S02]  /*7c2b0*/  @P4 LDG.E.U8 R15, desc[UR6][R40.64] ;  /* 0x00000006280f4981 */ /* 0x000724000c1e1100 */
[----:B---3--:R-:W-:Y:S02]  /*7c2c0*/  @P4 IMAD.MOV.U32 R41, RZ, RZ, R19 ;  /* 0x000000ffff294224 */ /* 0x008fe400078e0013 */
[----:B------:R-:W-:-:S05]  /*7c2d0*/  @P4 IMAD.MOV.U32 R40, RZ, RZ, R13 ;  /* 0x000000ffff284224 */ /* 0x000fca00078e000d */
[----:B------:R2:W3:Y:S01]  /*7c2e0*/  @P4 LDG.E.U8 R14, desc[UR6][R40.64] ;  /* 0x00000006280e4981 */ /* 0x0004e2000c1e1100 */
[----:B------:R-:W-:Y:S02]  /*7c2f0*/  PRMT R36, RZ, 0x7610, R36 ;  /* 0x00007610ff247816 */ /* 0x000fe40000000024 */
[----:B------:R-:W-:Y:S01]  /*7c300*/  PRMT R39, RZ, 0x7610, R39 ;  /* 0x00007610ff277816 */ /* 0x000fe20000000027 */
[----:B--2---:R-:W-:Y:S02]  /*7c310*/  @P5 IMAD.MOV.U32 R40, RZ, RZ, R5 ;  /* 0x000000ffff285224 */ /* 0x004fe400078e0005 */
[----:B------:R-:W-:-:S05]  /*7c320*/  @P5 IMAD.MOV.U32 R41, RZ, RZ, R6 ;  /* 0x000000ffff295224 */ /* 0x000fca00078e0006 */
[----:B------:R4:W2:Y:S02]  /*7c330*/  @P5 LDG.E.U8 R36, desc[UR6][R40.64] ;  /* 0x0000000628245981 */ /* 0x0008a4000c1e1100 */
[----:B----4-:R-:W-:Y:S02]  /*7c340*/  @P5 IMAD.MOV.U32 R41, RZ, RZ, R18 ;  /* 0x000000ffff295224 */ /* 0x010fe400078e0012 */
[----:B------:R-:W-:-:S05]  /*7c350*/  @P5 IMAD.MOV.U32 R40, RZ, RZ, R17 ;  /* 0x000000ffff285224 */ /* 0x000fca00078e0011 */
[----:B------:R0:W4:Y:S01]  /*7c360*/  @P5 LDG.E.U8 R39, desc[UR6][R40.64] ;  /* 0x0000000628275981 */ /* 0x000122000c1e1100 */
[----:B------:R-:W-:-:S03]  /*7c370*/  PRMT R16, RZ, 0x7610, R16 ;  /* 0x00007610ff107816 */ /* 0x000fc60000000010 */
[----:B------:R-:W-:Y:S04]  /*7c380*/  STL [R1+0x3138], R35 ;  /* 0x0031382301007387 */ /* 0x000fe80000100800 */
[----:B------:R-:W4:Y:S04]  /*7c390*/  LDL R10, [R1+0x28b4] ;  /* 0x0028b400010a7983 */ /* 0x000f280000100800 */
[----:B------:R-:W4:Y:S01]  /*7c3a0*/  LDL R4, [R1+0x28b8] ;  /* 0x0028b80001047983 */ /* 0x000f220000100800 */
[----:B0-----:R-:W-:Y:S02]  /*7c3b0*/  @P5 IMAD.MOV.U32 R40, RZ, RZ, R3 ;  /* 0x000000ffff285224 */ /* 0x001fe400078e0003 */
[----:B------:R-:W-:-:S05]  /*7c3c0*/  @P5 IMAD.MOV.U32 R41, RZ, RZ, R12 ;  /* 0x000000ffff295224 */ /* 0x000fca00078e000c */
[----:B------:R0:W4:Y:S04]  /*7c3d0*/  @P5 LDG.E.U8 R16, desc[UR6][R40.64] ;  /* 0x0000000628105981 */ /* 0x000128000c1e1100 */
[----:B------:R-:W-:Y:S04]  /*7c3e0*/  STL [R1+0x313c], R11 ;  /* 0x00313c0b01007387 */ /* 0x000fe80000100800 */
[----:B------:R-:W4:Y:S04]  /*7c3f0*/  LDL R9, [R1+0x28bc] ;  /* 0x0028bc0001097983 */ /* 0x000f280000100800 */
[----:B------:R-:W4:Y:S04]  /*7c400*/  LDL R8, [R1+0x28c0] ;  /* 0x0028c00001087983 */ /* 0x000f280000100800 */
[----:B------:R1:W-:Y:S04]  /*7c410*/  STL [R1+0x3140], R15 ;  /* 0x0031400f01007387 */ /* 0x0003e80000100800 */
[----:B---3--:R3:W-:Y:S04]  /*7c420*/  STL [R1+0x3144], R14 ;  /* 0x0031440e01007387 */ /* 0x0087e80000100800 */
[----:B-1----:R-:W4:Y:S04]  /*7c430*/  LDL R15, [R1+0x28c4] ;  /* 0x0028c400010f7983 */ /* 0x002f280000100800 */
[----:B------:R-:W4:Y:S04]  /*7c440*/  LDL R13, [R1+0x28c8] ;  /* 0x0028c800010d7983 */ /* 0x000f280000100800 */
[----:B------:R-:W4:Y:S04]  /*7c450*/  LDL R6, [R1+0x28dc] ;  /* 0x0028dc0001067983 */ /* 0x000f280000100800 */
[----:B------:R-:W4:Y:S04]  /*7c460*/  LDL R5, [R1+0x28e0] ;  /* 0x0028e00001057983 */ /* 0x000f280000100800 */
[----:B--2---:R-:W-:Y:S04]  /*7c470*/  STL [R1+0x3148], R36 ;  /* 0x0031482401007387 */ /* 0x004fe80000100800 */
[----:B----4-:R-:W-:Y:S04]  /*7c480*/  STL [R1+0x314c], R39 ;  /* 0x00314c2701007387 */ /* 0x010fe80000100800 */
[----:B---3--:R-:W2:Y:S04]  /*7c490*/  LDL R14, [R1+0x28f4] ;  /* 0x0028f400010e7983 */ /* 0x008ea80000100800 */
[----:B------:R-:W3:Y:S01]  /*7c4a0*/  LDL R3, [R1+0x28f8] ;  /* 0x0028f80001037983 */ /* 0x000ee20000100800 */
[----:B------:R-:W-:-:S02]  /*7c4b0*/  PRMT R20, RZ, 0x7610, R20 ;  /* 0x00007610ff147816 */ /* 0x000fc40000000014 */
[----:B------:R-:W-:Y:S01]  /*7c4c0*/  ISETP.GT.AND P4, PT, R89, 0xdd, PT ;  /* 0x000000dd5900780c */ /* 0x000fe20003f84270 */
[----:B0-----:R-:W-:Y:S02]  /*7c4d0*/  @P5 IMAD.MOV.U32 R40, RZ, RZ, R4 ;  /* 0x000000ffff285224 */ /* 0x001fe400078e0004 */
[----:B------:R-:W-:-:S05]  /*7c4e0*/  @P5 IMAD.MOV.U32 R41, RZ, RZ, R10 ;  /* 0x000000ffff295224 */ /* 0x000fca00078e000a */
[----:B------:R0:W4:Y:S04]  /*7c4f0*/  @P5 LDG.E.U8 R20, desc[UR6][R40.64] ;  /* 0x0000000628145981 */ /* 0x000128000c1e1100 */
[----:B------:R1:W-:Y:S04]  /*7c500*/  STL [R1+0x3160], R16 ;  /* 0x0031601001007387 */ /* 0x0003e80000100800 */
[----:B------:R-:W4:Y:S04]  /*7c510*/  LDL R12, [R1+0x28fc] ;  /* 0x0028fc00010c7983 */ /* 0x000f280000100800 */
[----:B------:R-:W4:Y:S01]  /*7c520*/  LDL R4, [R1+0x2900] ;  /* 0x0029000001047983 */ /* 0x000f220000100800 */
[----:B------:R-:W-:-:S02]  /*7c530*/  PRMT R37, RZ, 0x7610, R37 ;  /* 0x00007610ff257816 */ /* 0x000fc40000000025 */
[----:B------:R-:W-:Y:S02]  /*7c540*/  PRMT R22, RZ, 0x7610, R22 ;  /* 0x00007610ff167816 */ /* 0x000fe40000000016 */
        /* <DEDUP_REMOVED lines=10> */
[----:B------:R2:W4:Y:S02]  /*7c5f0*/  @P4 LDG.E.U8 R7, desc[UR6][R40.64] ;  /* 0x0000000628074981 */ /* 0x000524000c1e1100 */
[----:B--2---:R-:W-:Y:S02]  /*7c600*/  @P4 IMAD.MOV.U32 R41, RZ, RZ, R14 ;  /* 0x000000ffff294224 */ /* 0x004fe400078e000e */
[----:B---3--:R-:W-:-:S05]  /*7c610*/  @P4 IMAD.MOV.U32 R40, RZ, RZ, R3 ;  /* 0x000000ffff284224 */ /* 0x008fca00078e0003 */
[----:B------:R0:W2:Y:S01]  /*7c620*/  @P4 LDG.E.U8 R23, desc[UR6][R40.64] ;  /* 0x0000000628174981 */ /* 0x0000a2000c1e1100 */
[----:B------:R-:W-:Y:S02]  /*7c630*/  ISETP.GT.AND P5, PT, R89, 0xde, PT ;  /* 0x000000de5900780c */ /* 0x000fe40003fa4270 */
[----:B------:R-:W-:Y:S01]  /*7c640*/  PRMT R38, RZ, 0x7610, R38 ;  /* 0x00007610ff267816 */ /* 0x000fe20000000026 */
[----:B----4-:R-:W-:Y:S04]  /*7c650*/  STL [R1+0x3164], R20 ;  /* 0x0031641401007387 */ /* 0x010fe80000100800 */
[----:B------:R-:W3:Y:S04]  /*7c660*/  LDL R10, [R1+0x2914] ;  /* 0x00291400010a7983 */ /* 0x000ee80000100800 */
[----:B------:R-:W4:Y:S04]  /*7c670*/  LDL R8, [R1+0x2918] ;  /* 0x0029180001087983 */ /* 0x000f280000100800 */
[----:B------:R-:W4:Y:S04]  /*7c680*/  LDL R11, [R1+0x292c] ;  /* 0x00292c00010b7983 */ /* 0x000f280000100800 */
[----:B------:R-:W4:Y:S01]  /*7c690*/  LDL R9, [R1+0x2930] ;  /* 0x0029300001097983 */ /* 0x000f220000100800 */
[----:B0-----:R-:W-:-:S02]  /*7c6a0*/  @P5 IMAD.MOV.U32 R40, RZ, RZ, R4 ;  /* 0x000000ffff285224 */ /* 0x001fc400078e0004 */
[----:B------:R-:W-:-:S05]  /*7c6b0*/  @P5 IMAD.MOV.U32 R41, RZ, RZ, R12 ;  /* 0x000000ffff295224 */ /* 0x000fca00078e000c */
[----:B------:R3:W4:Y:S04]  /*7c6c0*/  @P5 LDG.E.U8 R38, desc[UR6][R40.64] ;  /* 0x0000000628265981 */ /* 0x000728000c1e1100 */
[----:B------:R-:W-:Y:S04]  /*7c6d0*/  STL [R1+0x3168], R37 ;  /* 0x0031682501007387 */ /* 0x000fe80000100800 */
[----:B------:R-:W-:Y:S04]  /*7c6e0*/  STL [R1+0x316c], R22 ;  /* 0x00316c1601007387 */ /* 0x000fe80000100800 */
[----:B------:R-:W4:Y:S04]  /*7c6f0*/  LDL R13, [R1+0x2944] ;  /* 0x00294400010d7983 */ /* 0x000f280000100800 */
[----:B------:R-:W4:Y:S04]  /*7c700*/  LDL R5, [R1+0x2948] ;  /* 0x0029480001057983 */ /* 0x000f280000100800 */
[----:B------:R-:W4:Y:S04]  /*7c710*/  LDL R17, [R1+0x294c] ;  /* 0x00294c0001117983 */ /* 0x000f280000100800 */
[----:B------:R-:W4:Y:S04]  /*7c720*/  LDL R6, [R1+0x2950] ;  /* 0x0029500001067983 */ /* 0x000f280000100800 */
[----:B------:R0:W-:Y:S04]  /*7c730*/  STL [R1+0x3170], R7 ;  /* 0x0031700701007387 */ /* 0x0001e80000100800 */
[----:B------:R-:W4:Y:S04]  /*7c740*/  LDL R14, [R1+0x2964] ;  /* 0x00296400010e7983 */ /* 0x000f280000100800 */
[----:B------:R-:W4:Y:S04]  /*7c750*/  LDL R3, [R1+0x2968] ;  /* 0x0029680001037983 */ /* 0x000f280000100800 */
[----:B--2---:R2:W-:Y:S04]  /*7c760*/  STL [R1+0x3174], R23 ;  /* 0x0031741701007387 */ /* 0x0045e80000100800 */
[----:B------:R-:W2:Y:S04]  /*7c770*/  LDL R12, [R1+0x297c] ;  /* 0x00297c00010c7983 */ /* 0x000ea80000100800 */
[----:B------:R-:W2:Y:S01]  /*7c780*/  LDL R4, [R1+0x2980] ;  /* 0x0029800001047983 */ /* 0x000ea20000100800 */
[----:B---3--:R-:W-:-:S02]  /*7c790*/  @P5 IMAD.MOV.U32 R41, RZ, RZ, R10 ;  /* 0x000000ffff295224 */ /* 0x008fc400078e000a */
[----:B----4-:R-:W-:Y:S01]  /*7c7a0*/  @P5 IMAD.MOV.U32 R40, RZ, RZ, R8 ;  /* 0x000000ffff285224 */ /* 0x010fe200078e0008 */
[----:B------:R-:W-:Y:S02]  /*7c7b0*/  PRMT R26, RZ, 0x7610, R26 ;  /* 0x00007610ff1a7816 */ /* 0x000fe4000000001a */
[----:B------:R-:W-:Y:S02]  /*7c7c0*/  PRMT R132, RZ, 0x7610, R132 ;  /* 0x00007610ff847816 */ /* 0x000fe40000000084 */
[----:B------:R-:W-:Y:S02]  /*7c7d0*/  ISETP.GT.AND P4, PT, R89, 0xdf, PT ;  /* 0x000000df5900780c */ /* 0x000fe40003f84270 */
[----:B------:R3:W4:Y:S04]  /*7c7e0*/  @P5 LDG.E.U8 R26, desc[UR6][R40.64] ;  /* 0x00000006281a5981 */ /* 0x000728000c1e1100 */
[----:B------:R0:W-:Y:S04]  /*7c7f0*/  STL [R1+0x3178], R38 ;  /* 0x0031782601007387 */ /* 0x0001e80000100800 */
[----:B------:R-:W4:Y:S04]  /*7c800*/  LDL R10, [R1+0x2994] ;  /* 0x00299400010a7983 */ /* 0x000f280000100800 */
[----:B------:R-:W4:Y:S04]  /*7c810*/  LDL R8, [R1+0x2998] ;  /* 0x0029980001087983 */ /* 0x000f280000100800 */
[----:B-1----:R-:W4:Y:S04]  /*7c820*/  LDL R16, [R1+0x299c] ;  /* 0x00299c0001107983 */ /* 0x002f280000100800 */
[----:B------:R-:W4:Y:S01]  /*7c830*/  LDL R15, [R1+0x29a0] ;  /* 0x0029a000010f7983 */ /* 0x000f220000100800 */
[----:B---3--:R-:W-:-:S02]  /*7c840*/  @P5 IMAD.MOV.U32 R40, RZ, RZ, R9 ;  /* 0x000000ffff285224 */ /* 0x008fc400078e0009 */
[----:B------:R-:W-:Y:S01]  /*7c850*/  @P5 IMAD.MOV.U32 R41, RZ, RZ, R11 ;  /* 0x000000ffff295224 */ /* 0x000fe200078e000b */
[----:B------:R-:W3:Y:S04]  /*7c860*/  LDL R9, [R1+0x29b8] ;  /* 0x0029b80001097983 */ /* 0x000ee80000100800 */
[----:B------:R-:W3:Y:S04]  /*7c870*/  LDL R11, [R1+0x29b4] ;  /* 0x0029b400010b7983 */ /* 0x000ee80000100800 */
[----:B------:R1:W3:Y:S01]  /*7c880*/  @P5 LDG.E.U8 R132, desc[UR6][R40.64] ;  /* 0x0000000628845981 */ /* 0x0002e2000c1e1100 */
[----:B------:R-:W-:-:S02]  /*7c890*/  PRMT R27, RZ, 0x7610, R27 ;  /* 0x00007610ff1b7816 */ /* 0x000fc4000000001b */
[----:B------:R-:W-:Y:S01]  /*7c8a0*/  PRMT R31, RZ, 0x7610, R31 ;  /* 0x00007610ff1f7816 */ /* 0x000fe2000000001f */
[----:B0-----:R-:W3:Y:S01]  /*7c8b0*/  LDL R7, [R1+0x29e4] ;  /* 0x0029e40001077983 */ /* 0x001ee20000100800 */
        /* <DEDUP_REMOVED lines=37> */
[----:B------:R-:W-:Y:S01]  /*7cb10*/  PRMT R98, RZ, 0x7610, R98 ;  /* 0x00007610ff627816 */ /* 0x000fe20000000062 */
[----:B-1----:R-:W-:Y:S02]  /*7cb20*/  @P5 IMAD.MOV.U32 R41, RZ, RZ, R13 ;  /* 0x000000ffff295224 */ /* 0x002fe400078e000d */
[----:B------:R-:W-:Y:S01]  /*7cb30*/  @P5 IMAD.MOV.U32 R40, RZ, RZ, R5 ;  /* 0x000000ffff285224 */ /* 0x000fe200078e0005 */
[----:B------:R-:W3:Y:S04]  /*7cb40*/  LDL R13, [R1+0x29cc] ;  /* 0x0029cc00010d7983 */ /* 0x000ee80000100800 */
[----:B------:R-:W3:Y:S04]  /*7cb50*/  LDL R5, [R1+0x29d0] ;  /* 0x0029d00001057983 */ /* 0x000ee80000100800 */
[----:B------:R0:W3:Y:S01]  /*7cb60*/  @P5 LDG.E.U8 R27, desc[UR6][R40.64] ;  /* 0x00000006281b5981 */ /* 0x0000e2000c1e1100 */
        /* <DEDUP_REMOVED lines=9> */
[----:B0-----:R-:W-:Y:S02]  /*7cc00*/  @P4 IMAD.MOV.U32 R40, RZ, RZ, R6 ;  /* 0x000000ffff284224 */ /* 0x001fe400078e0006 */
[----:B------:R-:W-:Y:S01]  /*7cc10*/  @P4 IMAD.MOV.U32 R41, RZ, RZ, R17 ;  /* 0x000000ffff294224 */ /* 0x000fe200078e0011 */
[----:B------:R-:W3:Y:S01]  /*7cc20*/  LDL R6, [R1+0x29e8] ;  /* 0x0029e80001067983 */ /* 0x000ee20000100800 */
[----:B------:R-:W-:Y:S02]  /*7cc30*/  ISETP.GT.AND P5, PT, R89, 0xe0, PT ;  /* 0x000000e05900780c */ /* 0x000fe40003fa4270 */
[----:B------:R-:W-:Y:S02]  /*7cc40*/  PRMT R91, RZ, 0x7610, R91 ;  /* 0x00007610ff5b7816 */ /* 0x000fe4000000005b */
[----:B------:R-:W-:Y:S01]  /*7cc50*/  PRMT R93, RZ, 0x7610, R93 ;  /* 0x00007610ff5d7816 */ /* 0x000fe2000000005d */
        /* <DEDUP_REMOVED lines=24> */
[----:B------:R-:W3:Y:S01]  /*7cde0*/  LDL R17, [R1+0x28ec] ;  /* 0x0028ec0001117983 */ /* 0x000ee20000100800 */
        /* <DEDUP_REMOVED lines=9> */
[----:B--2---:R-:W2:Y:S04]  /*7ce80*/  LDL R23, [R1+0x28cc] ;  /* 0x0028cc0001177983 */ /* 0x004ea80000100800 */
[----:B------:R-:W2:Y:S01]  /*7ce90*/  LDL R22, [R1+0x28d0] ;  /* 0x0028d00001167983 */ /* 0x000ea20000100800 */
[----:B------:R-:W-:-:S03]  /*7cea0*/  PRMT R149, RZ, 0x7610, R149 ;  /* 0x00007610ff957816 */ /* 0x000fc60000000095 */
[----:B------:R-:W2:Y:S01]  /*7ceb0*/  LDL R20, [R1+0xf5c] ;  /* 0x000f5c0001147983 */ /* 0x000ea20000100800 */
[----:B0-----:R-:W-:-:S03]  /*7cec0*/  @P4 IMAD.MOV.U32 R41, RZ, RZ, R12 ;  /* 0x000000ffff294224 */ /* 0x001fc600078e000c */
[----:B------:R-:W2:Y:S01]  /*7ced0*/  LDL R12, [R1+0x2a04] ;  /* 0x002a0400010c7983 */ /* 0x000ea20000100800 */
[----:B------:R-:W-:-:S03]  /*7cee0*/  @P4 IMAD.MOV.U32 R40, RZ, RZ, R4 ;  /* 0x000000ffff284224 */ /* 0x000fc600078e0004 */
[----:B------:R-:W2:Y:S04]  /*7cef0*/  LDL R4, [R1+0x2a08] ;  /* 0x002a080001047983 */ /* 0x000ea80000100800 */
[----:B------:R4:W2:Y:S02]  /*7cf00*/  @P4 LDG.E.U8 R29, desc[UR6][R40.64] ;  /* 0x00000006281d4981 */ /* 0x0008a4000c1e1100 */
[----:B----4-:R-:W-:Y:S02]  /*7cf10*/  @P4 IMAD.MOV.U32 R41, RZ, RZ, R10 ;  /* 0x000000ffff294224 */ /* 0x010fe400078e000a */
[----:B------:R-:W-:Y:S01]  /*7cf20*/  @P4 IMAD.MOV.U32 R40, RZ, RZ, R8 ;  /* 0x000000ffff284224 */ /* 0x000fe200078e0008 */
[----:B------:R-:W4:Y:S04]  /*7cf30*/  LDL R10, [R1+0x2a1c] ;  /* 0x002a1c00010a7983 */ /* 0x000f280000100800 */
[----:B------:R-:W4:Y:S04]  /*7cf40*/  LDL R8, [R1+0x2a20] ;  /* 0x002a200001087983 */ /* 0x000f280000100800 */
[----:B------:R0:W4:Y:S02]  /*7cf50*/  @P4 LDG.E.U8 R25, desc[UR6][R40.64] ;  /* 0x0000000628194981 */ /* 0x000124000c1e1100 */
[----:B0-----:R-:W-:-:S02]  /*7cf60*/  @P5 IMAD.MOV.U32 R40, RZ, RZ, R15 ;  /* 0x000000ffff285224 */ /* 0x001fc400078e000f */
[----:B------:R-:W-:Y:S01]  /*7cf70*/  @P5 IMAD.MOV.U32 R41, RZ, RZ, R16 ;  /* 0x000000ffff295224 */ /* 0x000fe200078e0010 */
[----:B------:R-:W-:Y:S01]  /*7cf80*/  ISETP.GT.AND P4, PT, R89, 0xe1, PT ;  /* 0x000000e15900780c */ /* 0x000fe20003f84270 */
[----:B------:R-:W4:Y:S04]  /*7cf90*/  LDL R16, [R1+0x2a5c] ;  /* 0x002a5c0001107983 */ /* 0x000f280000100800 */
[----:B------:R3:W4:Y:S04]  /*7cfa0*/  @P5 LDG.E.U8 R2, desc[UR6][R40.64] ;  /* 0x0000000628025981 */ /* 0x000728000c1e1100 */
[----:B------:R-:W4:Y:S01]  /*7cfb0*/  LDL R15, [R1+0x2a60] ;  /* 0x002a6000010f7983 */ /* 0x000f220000100800 */
[----:B---3--:R-:W-:-:S02]  /*7cfc0*/  @P5 IMAD.MOV.U32 R40, RZ, RZ, R9 ;  /* 0x000000ffff285224 */ /* 0x008fc400078e0009 */
[----:B------:R-:W-:Y:S01]  /*7cfd0*/  @P5 IMAD.MOV.U32 R41, RZ, RZ, R11 ;  /* 0x000000ffff295224 */ /* 0x000fe200078e000b */
[----:B------:R-:W3:Y:S04]  /*7cfe0*/  LDL R9, [R1+0x2a38] ;  /* 0x002a380001097983 */ /* 0x000ee80000100800 */
[----:B------:R-:W3:Y:S04]  /*7cff0*/  LDL R11, [R1+0x2a34] ;  /* 0x002a3400010b7983 */ /* 0x000ee80000100800 */
[----:B------:R0:W3:Y:S02]  /*7d000*/  @P5 LDG.E.U8 R164, desc[UR6][R40.64] ;  /* 0x0000000628a45981 */ /* 0x0000e4000c1e1100 */
[----:B0-----:R-:W-:-:S02]  /*7d010*/  @P5 IMAD.MOV.U32 R41, RZ, RZ, R13 ;  /* 0x000000ffff295224 */ /* 0x001fc400078e000d */
        /* <DEDUP_REMOVED lines=14> */
[----:B--2---:R-:W-:-:S02]  /*7d100*/  @P4 IMAD.MOV.U32 R41, RZ, RZ, R12 ;  /* 0x000000ffff294224 */ /* 0x004fc400078e000c */
[----:B------:R-:W2:Y:S01]  /*7d110*/  LDL R12, [R1+0x2a54] ;  /* 0x002a5400010c7983 */ /* 0x000ea20000100800 */
[----:B------:R-:W-:-:S03]  /*7d120*/  @P4 IMAD.MOV.U32 R40, RZ, RZ, R4 ;  /* 0x000000ffff284224 */ /* 0x000fc600078e0004 */
[----:B------:R-:W2:Y:S01]  /*7d130*/  LDL R4, [R1+0x2a58] ;  /* 0x002a580001047983 */ /* 0x000ea20000100800 */
[----:B------:R-:W-:-:S03]  /*7d140*/  ISETP.GT.AND P5, PT, R89, 0xe2, PT ;  /* 0x000000e25900780c */ /* 0x000fc60003fa4270 */
[----:B------:R4:W2:Y:S02]  /*7d150*/  @P4 LDG.E.U8 R156, desc[UR6][R40.64] ;  /* 0x00000006289c4981 */ /* 0x0008a4000c1e1100 */
[----:B----4-:R-:W-:Y:S02]  /*7d160*/  @P4 IMAD.MOV.U32 R41, RZ, RZ, R10 ;  /* 0x000000ffff294224 */ /* 0x010fe400078e000a */
[----:B------:R-:W-:Y:S01]  /*7d170*/  @P4 IMAD.MOV.U32 R40, RZ, RZ, R8 ;  /* 0x000000ffff284224 */ /* 0x000fe200078e0008 */
[----:B------:R-:W4:Y:S04]  /*7d180*/  LDL R10, [R1+0x2a64] ;  /* 0x002a6400010a7983 */ /* 0x000f280000100800 */
[----:B------:R-:W4:Y:S04]  /*7d190*/  LDL R8, [R1+0x2a68] ;  /* 0x002a680001087983 */ /* 0x000f280000100800 */
[----:B------:R3:W4:Y:S02]  /*7d1a0*/  @P4 LDG.E.U8 R155, desc[UR6][R40.64] ;  /* 0x00000006289b4981 */ /* 0x000724000c1e1100 */
        /* <DEDUP_REMOVED lines=25> */
[----:B------:R0:W2:Y:S10]  /*7d340*/  @P5 LDG.E.U8 R146, desc[UR6][R40.64] ;  /* 0x0000000628925981 */ /* 0x0000b4000c1e1100 */
[----:B0-----:R-:W-:-:S02]  /*7d350*/  @P4 IMAD.MOV.U32 R40, RZ, RZ, R15 ;  /* 0x000000ffff284224 */ /* 0x001fc400078e000f */
[----:B------:R-:W-:Y:S01]  /*7d360*/  @P4 IMAD.MOV.U32 R41, RZ, RZ, R16 ;  /* 0x000000ffff294224 */ /* 0x000fe200078e0010 */
[----:B------:R-:W-:Y:S01]  /*7d370*/  ISETP.GT.AND P5, PT, R89, 0xe4, PT ;  /* 0x000000e45900780c */ /* 0x000fe20003fa4270 */
[----:B------:R-:W2:Y:S04]  /*7d380*/  LDL R16, [R1+0x2a9c] ;  /* 0x002a9c0001107983 */ /* 0x000ea80000100800 */
[----:B------:R4:W2:Y:S04]  /*7d390*/  @P4 LDG.E.U8 R144, desc[UR6][R40.64] ;  /* 0x0000000628904981 */ /* 0x0008a8000c1e1100 */
[----:B------:R-:W2:Y:S01]  /*7d3a0*/  LDL R15, [R1+0x2aa0] ;  /* 0x002aa000010f7983 */ /* 0x000ea20000100800 */
[----:B----4-:R-:W-:-:S02]  /*7d3b0*/  @P4 IMAD.MOV.U32 R40, RZ, RZ, R8 ;  /* 0x000000ffff284224 */ /* 0x010fc400078e0008 */
        /* <DEDUP_REMOVED lines=39> */
[----:B------:R0:W3:Y:S01]  /*7d630*/  @P4 LDG.E.U8 R127, desc[UR6][R40.64] ;  /* 0x00000006287f4981 */ /* 0x0000e2000c1e1100 */
[----:B------:R-:W-:Y:S01]  /*7d640*/  ISETP.GT.AND P5, PT, R89, 0xe6, PT ;  /* 0x000000e65900780c */ /* 0x000fe20003fa4270 */
        /* <DEDUP_REMOVED lines=17> */
[----:B------:R-:W-:Y:S01]  /*7d760*/  ISETP.GT.AND P4, PT, R89, 0xe7, PT ;  /* 0x000000e75900780c */ /* 0x000fe20003f84270 */
[----:B------:R-:W3:Y:S04]  /*7d770*/  LDL R16, [R1+0x2aec] ;  /* 0x002aec0001107983 */ /* 0x000ee80000100800 */
[----:B------:R2:W3:Y:S04]  /*7d780*/  @P5 LDG.E.U8 R119, desc[UR6][R40.64] ;  /* 0x0000000628775981 */ /* 0x0004e8000c1e1100 */
[----:B------:R-:W3:Y:S01]  /*7d790*/  LDL R15, [R1+0x2af0] ;  /* 0x002af000010f7983 */ /* 0x000ee20000100800 */
[----:B--2---:R-:W-:-:S03]  /*7d7a0*/  @P5 IMAD.MOV.U32 R41, RZ, RZ, R12 ;  /* 0x000000ffff295224 */ /* 0x004fc600078e000c */
        /* <DEDUP_REMOVED lines=34> */
[----:B------:R4:W2:Y:S01]  /*7d9d0*/  @P4 LDG.E.U8 R104, desc[UR6][R40.64] ;  /* 0x0000000628684981 */ /* 0x0008a2000c1e1100 */
[----:B------:R-:W-:-:S09]  /*7d9e0*/  ISETP.GT.AND P4, PT, R89, 0xe9, PT ;  /* 0x000000e95900780c */ /* 0x000fd20003f84270 */
        /* <DEDUP_REMOVED lines=46> */
[----:B------:R-:W-:-:S02]  /*7dcd0*/  ISETP.GT.AND P4, PT, R89, 0xeb, PT ;  /* 0x000000eb5900780c */ /* 0x000fc40003f84270 */
[----:B0-----:R-:W-:Y:S01]  /*7dce0*/  PRMT R40, RZ, 0x7610, R40 ;  /* 0x00007610ff287816 */ /* 0x001fe20000000028 */
[----:B------:R-:W-:Y:S02]  /*7dcf0*/  @P5 IMAD.MOV.U32 R43, RZ, RZ, R13 ;  /* 0x000000ffff2b5224 */ /* 0x000fe400078e000d */
[----:B------:R-:W-:Y:S01]  /*7dd00*/  @P5 IMAD.MOV.U32 R42, RZ, RZ, R5 ;  /* 0x000000ffff2a5224 */ /* 0x000fe200078e0005 */
[----:B------:R-:W3:Y:S04]  /*7dd10*/  LDL R13, [R1+0x29bc] ;  /* 0x0029bc00010d7983 */ /* 0x000ee80000100800 */
[----:B------:R-:W3:Y:S04]  /*7dd20*/  LDL R5, [R1+0x29c0] ;  /* 0x0029c00001057983 */ /* 0x000ee80000100800 */
[----:B------:R0:W3:Y:S01]  /*7dd30*/  @P5 LDG.E.U8 R40, desc[UR6][R42.64] ;  /* 0x000000062a285981 */ /* 0x0000e2000c1e1100 */
[----:B------:R-:W-:Y:S01]  /*7dd40*/  PRMT R41, RZ, 0x7610, R41 ;  /* 0x00007610ff297816 */ /* 0x000fe20000000029 */
[----:B0-----:R-:W-:-:S02]  /*7dd50*/  @P5 IMAD.MOV.U32 R42, RZ, RZ, R6 ;  /* 0x000000ffff2a5224 */ /* 0x001fc400078e0006 */
[----:B------:R-:W-:Y:S01]  /*7dd60*/  @P5 IMAD.MOV.U32 R43, RZ, RZ, R7 ;  /* 0x000000ffff2b5224 */ /* 0x000fe200078e0007 */
[----:B------:R-:W3:Y:S04]  /*7dd70*/  LDL R6, [R1+0x2b38] ;  /* 0x002b380001067983 */ /* 0x000ee80000100800 */
[----:B------:R-:W3:Y:S04]  /*7dd80*/  LDL R7, [R1+0x2b34] ;  /* 0x002b340001077983 */ /* 0x000ee80000100800 */
[----:B------:R0:W3:Y:S02]  /*7dd90*/  @P5 LDG.E.U8 R41, desc[UR6][R42.64] ;  /* 0x000000062a295981 */ /* 0x0000e4000c1e1100 */
[----:B0-----:R-:W-:Y:S01]  /*7dda0*/  PRMT R42, RZ, 0x7610, R42 ;  /* 0x00007610ff2a7816 */ /* 0x001fe2000000002a */
[----:B------:R-:W-:-:S02]  /*7ddb0*/  @P5 IMAD.MOV.U32 R44, RZ, RZ, R3 ;  /* 0x000000ffff2c5224 */ /* 0x000fc400078e0003 */
        /* <DEDUP_REMOVED lines=8> */
[----:B------:R-:W-:-:S06]  /*7de40*/  PRMT R43, RZ, 0x7610, R43 ;  /* 0x00007610ff2b7816 */ /* 0x000fcc000000002b */
[----:B------:R0:W2:Y:S01]  /*7de50*/  @P4 LDG.E.U8 R43, desc[UR6][R44.64] ;  /* 0x000000062c2b4981 */ /* 0x0000a2000c1e1100 */
[----:B------:R-:W-:Y:S02]  /*7de60*/  ISETP.GT.AND P5, PT, R89, 0xec, PT ;  /* 0x000000ec5900780c */ /* 0x000fe40003fa4270 */
[----:B0-----:R-:W-:Y:S02]  /*7de70*/  PRMT R44, RZ, 0x7610, R44 ;  /* 0x00007610ff2c7816 */ /* 0x001fe4000000002c */
[----:B------:R-:W-:Y:S01]  /*7de80*/  PRMT R45, RZ, 0x7610, R45 ;  /* 0x00007610ff2d7816 */ /* 0x000fe2000000002d */
        /* <DEDUP_REMOVED lines=10> */
[----:B0-----:R-:W-:-:S02]  /*7df30*/  PRMT R46, RZ, 0x7610, R46 ;  /* 0x00007610ff2e7816 */ /* 0x001fc4000000002e */
[----:B------:R-:W-:Y:S01]  /*7df40*/  PRMT R47, RZ, 0x7610, R47 ;  /* 0x00007610ff2f7816 */ /* 0x000fe2000000002f */
[----:B------:R-:W-:Y:S02]  /*7df50*/  @P4 IMAD.MOV.U32 R49, RZ, RZ, R13 ;  /* 0x000000ffff314224 */ /* 0x000fe400078e000d */
[----:B------:R-:W-:Y:S01]  /*7df60*/  @P4 IMAD.MOV.U32 R48, RZ, RZ, R5 ;  /* 0x000000ffff304224 */ /* 0x000fe200078e0005 */
[----:B------:R-:W3:Y:S04]  /*7df70*/  LDL R13, [R1+0x29ac] ;  /* 0x0029ac00010d7983 */ /* 0x000ee80000100800 */
[----:B------:R-:W3:Y:S04]  /*7df80*/  LDL R5, [R1+0x29b0] ;  /* 0x0029b00001057983 */ /* 0x000ee80000100800 */
[----:B------:R0:W3:Y:S02]  /*7df90*/  @P4 LDG.E.U8 R46, desc[UR6][R48.64] ;  /* 0x00000006302e4981 */ /* 0x0000e4000c1e1100 */
[----:B0-----:R-:W-:-:S02]  /*7dfa0*/  @P5 IMAD.MOV.U32 R48, RZ, RZ, R15 ;  /* 0x000000ffff305224 */ /* 0x001fc400078e000f */
[----:B------:R-:W-:Y:S02]  /*7dfb0*/  @P5 IMAD.MOV.U32 R49, RZ, RZ, R16 ;  /* 0x000000ffff315224 */ /* 0x000fe400078e0010 */
[----:B------:R-:W-:Y:S02]  /*7dfc0*/  @P5 IMAD.MOV.U32 R50, RZ, RZ, R6 ;  /* 0x000000ffff325224 */ /* 0x000fe400078e0006 */
[----:B------:R-:W-:Y:S01]  /*7dfd0*/  @P5 IMAD.MOV.U32 R51, RZ, RZ, R7 ;  /* 0x000000ffff335224 */ /* 0x000fe200078e0007 */
[----:B------:R-:W3:Y:S04]  /*7dfe0*/  LDL R6, [R1+0x29a8] ;  /* 0x0029a80001067983 */ /* 0x000ee80000100800 */
[----:B------:R0:W3:Y:S04]  /*7dff0*/  @P5 LDG.E.U8 R47, desc[UR6][R48.64] ;  /* 0x00000006302f5981 */ /* 0x0000e8000c1e1100 */
[----:B------:R-:W3:Y:S01]  /*7e000*/  LDL R7, [R1+0x29a4] ;  /* 0x0029a40001077983 */ /* 0x000ee20000100800 */
[----:B--2---:R-:W-:Y:S01]  /*7e010*/  @P5 IMAD.MOV.U32 R53, RZ, RZ, R12 ;  /* 0x000000ffff355224 */ /* 0x004fe200078e000c */
[----:B0-----:R-:W-:-:S02]  /*7e020*/  PRMT R48, RZ, 0x7610, R48 ;  /* 0x00007610ff307816 */ /* 0x001fc40000000030 */
[----:B------:R-:W2:Y:S01]  /*7e030*/  LDL R12, [R1+0x2b64] ;  /* 0x002b6400010c7983 */ /* 0x000ea20000100800 */
[----:B------:R-:W-:-:S03]  /*7e040*/  @P5 IMAD.MOV.U32 R52, RZ, RZ, R4 ;  /* 0x000000ffff345224 */ /* 0x000fc600078e0004 */
[----:B------:R-:W2:Y:S01]  /*7e050*/  LDL R4, [R1+0x2b68] ;  /* 0x002b680001047983 */ /* 0x000ea20000100800 */
[----:B------:R-:W-:-:S03]  /*7e060*/  ISETP.GT.AND P4, PT, R89, 0xed, PT ;  /* 0x000000ed5900780c */ /* 0x000fc60003f84270 */
[----:B------:R-:W2:Y:S04]  /*7e070*/  LDL R16, [R1+0x2b7c] ;  /* 0x002b7c0001107983 */ /* 0x000ea80000100800 */
[----:B------:R0:W2:Y:S04]  /*7e080*/  @P5 LDG.E.U8 R48, desc[UR6][R50.64] ;  /* 0x0000000632305981 */ /* 0x0000a8000c1e1100 */
[----:B------:R-:W2:Y:S01]  /*7e090*/  LDL R15, [R1+0x2b80] ;  /* 0x002b8000010f7983 */ /* 0x000ea20000100800 */
[----:B0-----:R-:W-:Y:S02]  /*7e0a0*/  @P5 IMAD.MOV.U32 R50, RZ, RZ, R3 ;  /* 0x000000ffff325224 */ /* 0x001fe400078e0003 */
[----:B------:R-:W-:Y:S01]  /*7e0b0*/  @P5 IMAD.MOV.U32 R51, RZ, RZ, R14 ;  /* 0x000000ffff335224 */ /* 0x000fe200078e000e */
[----:B------:R-:W2:Y:S04]  /*7e0c0*/  LDL R3, [R1+0x2b60] ;  /* 0x002b600001037983 */ /* 0x000ea80000100800 */
[----:B------:R-:W2:Y:S01]  /*7e0d0*/  LDL R14, [R1+0x2b5c] ;  /* 0x002b5c00010e7983 */ /* 0x000ea20000100800 */
[----:B------:R-:W-:-:S06]  /*7e0e0*/  PRMT R49, RZ, 0x7610, R49 ;  /* 0x00007610ff317816 */ /* 0x000fcc0000000031 */
[----:B------:R0:W2:Y:S02]  /*7e0f0*/  @P5 LDG.E.U8 R49, desc[UR6][R50.64] ;  /* 0x0000000632315981 */ /* 0x0000a4000c1e1100 */
[----:B0-----:R-:W-:-:S06]  /*7e100*/  PRMT R50, RZ, 0x7610, R50 ;  /* 0x00007610ff327816 */ /* 0x001fcc0000000032 */
[----:B------:R4:W2:Y:S01]  /*7e110*/  @P5 LDG.E.U8 R50, desc[UR6][R52.64] ;  /* 0x0000000634325981 */ /* 0x0008a2000c1e1100 */
[----:B------:R-:W-:Y:S01]  /*7e120*/  PRMT R51, RZ, 0x7610, R51 ;  /* 0x00007610ff337816 */ /* 0x000fe20000000033 */
[----:B----4-:R-:W-:Y:S02]  /*7e130*/  @P4 IMAD.MOV.U32 R52, RZ, RZ, R8 ;  /* 0x000000ffff344224 */ /* 0x010fe400078e0008 */
[----:B------:R-:W-:Y:S01]  /*7e140*/  @P4 IMAD.MOV.U32 R53, RZ, RZ, R10 ;  /* 0x000000ffff354224 */ /* 0x000fe200078e000a */
[----:B------:R-:W4:Y:S04]  /*7e150*/  LDL R8, [R1+0x2b70] ;  /* 0x002b700001087983 */ /* 0x000f280000100800 */
[----:B------:R-:W4:Y:S01]  /*7e160*/  LDL R10, [R1+0x2b6c] ;  /* 0x002b6c00010a7983 */ /* 0x000f220000100800 */
[----:B---3--:R-:W-:-:S02]  /*7e170*/  @P4 IMAD.MOV.U32 R54, RZ, RZ, R9 ;  /* 0x000000ffff364224 */ /* 0x008fc400078e0009 */
[----:B------:R-:W-:Y:S01]  /*7e180*/  @P4 IMAD.MOV.U32 R55, RZ, RZ, R11 ;  /* 0x000000ffff374224 */ /* 0x000fe200078e000b */
[----:B------:R-:W3:Y:S04]  /*7e190*/  LDL R9, [R1+0x2b78] ;  /* 0x002b780001097983 */ /* 0x000ee80000100800 */
[----:B------:R-:W3:Y:S04]  /*7e1a0*/  LDL R11, [R1+0x2b74] ;  /* 0x002b7400010b7983 */ /* 0x000ee80000100800 */
[----:B------:R0:W3:Y:S01]  /*7e1b0*/  @P4 LDG.E.U8 R51, desc[UR6][R52.64] ;  /* 0x0000000634334981 */ /* 0x0000e2000c1e1100 */
[----:B------:R-:W-:-:S02]  /*7e1c0*/  ISETP.GT.AND P5, PT, R89, 0xee, PT ;  /* 0x000000ee5900780c */ /* 0x000fc40003fa4270 */
[----:B0-----:R-:W-:Y:S02]  /*7e1d0*/  PRMT R52, RZ, 0x7610, R52 ;  /* 0x00007610ff347816 */ /* 0x001fe40000000034 */
[----:B------:R-:W-:-:S04]  /*7e1e0*/  PRMT R53, RZ, 0x7610, R53 ;  /* 0x00007610ff357816 */ /* 0x000fc80000000035 */
[----:B------:R0:W3:Y:S02]  /*7e1f0*/  @P4 LDG.E.U8 R52, desc[UR6][R54.64] ;  /* 0x0000000636344981 */ /* 0x0000e4000c1e1100 */
[----:B0-----:R-:W-:Y:S02]  /*7e200*/  @P4 IMAD.MOV.U32 R54, RZ, RZ, R5 ;  /* 0x000000ffff364224 */ /* 0x001fe400078e0005 */
[----:B------:R-:W-:Y:S01]  /*7e210*/  @P4 IMAD.MOV.U32 R55, RZ, RZ, R13 ;  /* 0x000000ffff374224 */ /* 0x000fe200078e000d */
[----:B------:R-:W3:Y:S04]  /*7e220*/  LDL R5, [R1+0x2b88] ;  /* 0x002b880001057983 */ /* 0x000ee80000100800 */
[----:B------:R-:W3:Y:S04]  /*7e230*/  LDL R13, [R1+0x2b84] ;  /* 0x002b8400010d7983 */ /* 0x000ee80000100800 */
[----:B------:R0:W3:Y:S01]  /*7e240*/  @P4 LDG.E.U8 R53, desc[UR6][R54.64] ;  /* 0x0000000636354981 */ /* 0x0000e2000c1e1100 */
[----:B------:R-:W-:-:S02]  /*7e250*/  @P4 IMAD.MOV.U32 R56, RZ, RZ, R6 ;  /* 0x000000ffff384224 */ /* 0x000fc400078e0006 */
[----:B------:R-:W-:Y:S01]  /*7e260*/  @P4 IMAD.MOV.U32 R57, RZ, RZ, R7 ;  /* 0x000000ffff394224 */ /* 0x000fe200078e0007 */
[----:B------:R-:W3:Y:S04]  /*7e270*/  LDL R6, [R1+0x2990] ;  /* 0x0029900001067983 */ /* 0x000ee80000100800 */
[----:B------:R-:W3:Y:S01]  /*7e280*/  LDL R7, [R1+0x298c] ;  /* 0x00298c0001077983 */ /* 0x000ee20000100800 */
[----:B0-----:R-:W-:-:S06]  /*7e290*/  PRMT R54, RZ, 0x7610, R54 ;  /* 0x00007610ff367816 */ /* 0x001fcc0000000036 */
[----:B------:R0:W3:Y:S01]  /*7e2a0*/  @P4 LDG.E.U8 R54, desc[UR6][R56.64] ;  /* 0x0000000638364981 */ /* 0x0000e2000c1e1100 */
[----:B--2---:R-:W-:-:S03]  /*7e2b0*/  @P5 IMAD.MOV.U32 R59, RZ, RZ, R12 ;  /* 0x000000ffff3b5224 */ /* 0x004fc600078e000c */
[----:B------:R-:W2:Y:S01]  /*7e2c0*/  LDL R12, [R1+0x2b8c] ;  /* 0x002b8c00010c7983 */ /* 0x000ea20000100800 */
[----:B0-----:R-:W-:Y:S02]  /*7e2d0*/  @P5 IMAD.MOV.U32 R56, RZ, RZ, R3 ;  /* 0x000000ffff385224 */ /* 0x001fe400078e0003 */
[----:B------:R-:W-:Y:S01]  /*7e2e0*/  @P5 IMAD.MOV.U32 R57, RZ, RZ, R14 ;  /* 0x000000ffff395224 */ /* 0x000fe200078e000e */
[----:B------:R-:W2:Y:S04]  /*7e2f0*/  LDL R3, [R1+0x2988] ;  /* 0x0029880001037983 */ /* 0x000ea80000100800 */
[----:B------:R-:W2:Y:S01]  /*7e300*/  LDL R14, [R1+0x2984] ;  /* 0x00298400010e7983 */ /* 0x000ea20000100800 */
[----:B------:R-:W-:-:S03]  /*7e310*/  @P5 IMAD.MOV.U32 R58, RZ, RZ, R4 ;  /* 0x000000ffff3a5224 */ /* 0x000fc600078e0004 */
[----:B------:R-:W2:Y:S01]  /*7e320*/  LDL R4, [R1+0x2b90] ;  /* 0x002b900001047983 */ /* 0x000ea20000100800 */
[----:B------:R-:W-:-:S06]  /*7e330*/  PRMT R55, RZ, 0x7610, R55 ;  /* 0x00007610ff377816 */ /* 0x000fcc0000000037 */
[----:B------:R0:W2:Y:S01]  /*7e340*/  @P5 LDG.E.U8 R55, desc[UR6][R56.64] ;  /* 0x0000000638375981 */ /* 0x0000a2000c1e1100 */
[----:B------:R-:W-:Y:S02]  /*7e350*/  ISETP.GT.AND P4, PT, R89, 0xef, PT ;  /* 0x000000ef5900780c */ /* 0x000fe40003f84270 */
[----:B0-----:R-:W-:Y:S02]  /*7e360*/  PRMT R56, RZ, 0x7610, R56 ;  /* 0x00007610ff387816 */ /* 0x001fe40000000038 */
[----:B------:R-:W-:-:S04]  /*7e370*/  PRMT R57, RZ, 0x7610, R57 ;  /* 0x00007610ff397816 */ /* 0x000fc80000000039 */
[----:B------:R4:W2:Y:S02]  /*7e380*/  @P5 LDG.E.U8 R56, desc[UR6][R58.64] ;  /* 0x000000063a385981 */ /* 0x0008a4000c1e1100 */
[----:B----4-:R-:W-:Y:S02]  /*7e390*/  @P5 IMAD.MOV.U32 R58, RZ, RZ, R8 ;  /* 0x000000ffff3a5224 */ /* 0x010fe400078e0008 */
[----:B------:R-:W-:Y:S01]  /*7e3a0*/  @P5 IMAD.MOV.U32 R59, RZ, RZ, R10 ;  /* 0x000000ffff3b5224 */ /* 0x000fe200078e000a */
[----:B------:R-:W4:Y:S04]  /*7e3b0*/  LDL R8, [R1+0x2b98] ;  /* 0x002b980001087983 */ /* 0x000f280000100800 */
[----:B------:R-:W4:Y:S04]  /*7e3c0*/  LDL R10, [R1+0x2b94] ;  /* 0x002b9400010a7983 */ /* 0x000f280000100800 */
[----:B------:R0:W4:Y:S01]  /*7e3d0*/  @P5 LDG.E.U8 R57, desc[UR6][R58.64] ;  /* 0x000000063a395981 */ /* 0x000122000c1e1100 */
[----:B---3--:R-:W-:-:S02]  /*7e3e0*/  @P5 IMAD.MOV.U32 R60, RZ, RZ, R9 ;  /* 0x000000ffff3c5224 */ /* 0x008fc400078e0009 */
[----:B------:R-:W-:Y:S01]  /*7e3f0*/  @P5 IMAD.MOV.U32 R61, RZ, RZ, R11 ;  /* 0x000000ffff3d5224 */ /* 0x000fe200078e000b */
[----:B------:R-:W3:Y:S04]  /*7e400*/  LDL R9, [R1+0x2ba0] ;  /* 0x002ba00001097983 */ /* 0x000ee80000100800 */
[----:B------:R-:W3:Y:S01]  /*7e410*/  LDL R11, [R1+0x2b9c] ;  /* 0x002b9c00010b7983 */ /* 0x000ee20000100800 */
[----:B0-----:R-:W-:Y:S02]  /*7e420*/  PRMT R58, RZ, 0x7610, R58 ;  /* 0x00007610ff3a7816 */ /* 0x001fe4000000003a */
[----:B------:R-:W-:-:S04]  /*7e430*/  PRMT R59, RZ, 0x7610, R59 ;  /* 0x00007610ff3b7816 */ /* 0x000fc8000000003b */
[----:B------:R0:W3:Y:S02]  /*7e440*/  @P5 LDG.E.U8 R58, desc[UR6][R60.64] ;  /* 0x000000063c3a5981 */ /* 0x0000e4000c1e1100 */
[----:B0-----:R-:W-:Y:S02]  /*7e450*/  @P4 IMAD.MOV.U32 R60, RZ, RZ, R15 ;  /* 0x000000ffff3c4224 */ /* 0x001fe400078e000f */
[----:B------:R-:W-:Y:S02]  /*7e460*/  @P4 IMAD.MOV.U32 R61, RZ, RZ, R16 ;  /* 0x000000ffff3d4224 */ /* 0x000fe400078e0010 */
[----:B------:R-:W-:Y:S02]  /*7e470*/  @P4 IMAD.MOV.U32 R62, RZ, RZ, R5 ;  /* 0x000000ffff3e4224 */ /* 0x000fe400078e0005 */
[----:B------:R-:W-:Y:S01]  /*7e480*/  @P4 IMAD.MOV.U32 R63, RZ, RZ, R13 ;  /* 0x000000ffff3f4224 */ /* 0x000fe200078e000d */
[----:B------:R-:W3:Y:S04]  /*7e490*/  LDL R5, [R1+0x2ba8] ;  /* 0x002ba80001057983 */ /* 0x000ee80000100800 */
[----:B------:R0:W3:Y:S04]  /*7e4a0*/  @P4 LDG.E.U8 R59, desc[UR6][R60.64] ;  /* 0x000000063c3b4981 */ /* 0x0000e8000c1e1100 */
[----:B------:R-:W3:Y:S01]  /*7e4b0*/  LDL R13, [R1+0x2ba4] ;  /* 0x002ba400010d7983 */ /* 0x000ee20000100800 */
[----:B------:R-:W-:-:S03]  /*7e4c0*/  ISETP.GT.AND P5, PT, R89, 0xf0, PT ;  /* 0x000000f05900780c */ /* 0x000fc60003fa4270 */
[----:B------:R-:W3:Y:S04]  /*7e4d0*/  LDL R16, [R1+0x2bbc] ;  /* 0x002bbc0001107983 */ /* 0x000ee80000100800 */
[----:B------:R-:W3:Y:S01]  /*7e4e0*/  LDL R15, [R1+0x2bc4] ;  /* 0x002bc400010f7983 */ /* 0x000ee20000100800 */
[----:B0-----:R-:W-:Y:S02]  /*7e4f0*/  PRMT R60, RZ, 0x7610, R60 ;  /* 0x00007610ff3c7816 */ /* 0x001fe4000000003c */
[----:B------:R-:W-:-:S04]  /*7e500*/  PRMT R61, RZ, 0x7610, R61 ;  /* 0x00007610ff3d7816 */ /* 0x000fc8000000003d */
[----:B------:R0:W3:Y:S02]  /*7e510*/  @P4 LDG.E.U8 R60, desc[UR6][R62.64] ;  /* 0x000000063e3c4981 */ /* 0x0000e4000c1e1100 */
[----:B0-----:R-:W-:Y:S02]  /*7e520*/  @P4 IMAD.MOV.U32 R62, RZ, RZ, R6 ;  /* 0x000000ffff3e4224 */ /* 0x001fe400078e0006 */
[----:B------:R-:W-:Y:S01]  /*7e530*/  @P4 IMAD.MOV.U32 R63, RZ, RZ, R7 ;  /* 0x000000ffff3f4224 */ /* 0x000fe200078e0007 */
[----:B------:R-:W3:Y:S04]  /*7e540*/  LDL R6, [R1+0x2bb0] ;  /* 0x002bb00001067983 */ /* 0x000ee80000100800 */
[----:B------:R-:W3:Y:S04]  /*7e550*/  LDL R7, [R1+0x2bac] ;  /* 0x002bac0001077983 */ /* 0x000ee80000100800 */
[----:B------:R0:W3:Y:S02]  /*7e560*/  @P4 LDG.E.U8 R61, desc[UR6][R62.64] ;  /* 0x000000063e3d4981 */ /* 0x0000e4000c1e1100 */
[----:B0-----:R-:W-:Y:S01]  /*7e570*/  PRMT R62, RZ, 0x7610, R62 ;  /* 0x00007610ff3e7816 */ /* 0x001fe2000000003e */
[----:B--2---:R-:W-:-:S02]  /*7e580*/  @P4 IMAD.MOV.U32 R64, RZ, RZ, R3 ;  /* 0x000000ffff404224 */ /* 0x004fc400078e0003 */
[----:B------:R-:W-:Y:S01]  /*7e590*/  @P4 IMAD.MOV.U32 R65, RZ, RZ, R14 ;  /* 0x000000ffff414224 */ /* 0x000fe200078e000e */
[----:B------:R-:W2:Y:S04]  /*7e5a0*/  LDL R3, [R1+0x2bb8] ;  /* 0x002bb80001037983 */ /* 0x000ea80000100800 */
[----:B------:R-:W2:Y:S04]  /*7e5b0*/  LDL R14, [R1+0x2bb4] ;  /* 0x002bb400010e7983 */ /* 0x000ea80000100800 */
[----:B------:R0:W2:Y:S02]  /*7e5c0*/  @P4 LDG.E.U8 R62, desc[UR6][R64.64] ;  /* 0x00000006403e4981 */ /* 0x0000a4000c1e1100 */
[----:B0-----:R-:W-:-:S02]  /*7e5d0*/  @P5 IMAD.MOV.U32 R65, RZ, RZ, R12 ;  /* 0x000000ffff415224 */ /* 0x001fc400078e000c */
[----:B------:R-:W2:Y:S01]  /*7e5e0*/  LDL R12, [R1+0x2974] ;  /* 0x00297400010c7983 */ /* 0x000ea20000100800 */
[----:B------:R-:W-:-:S03]  /*7e5f0*/  @P5 IMAD.MOV.U32 R64, RZ, RZ, R4 ;  /* 0x000000ffff405224 */ /* 0x000fc600078e0004 */
[----:B------:R-:W2:Y:S01]  /*7e600*/  LDL R4, [R1+0x2978] ;  /* 0x0029780001047983 */ /* 0x000ea20000100800 */
[----:B------:R-:W-:-:S06]  /*7e610*/  PRMT R63, RZ, 0x7610, R63 ;  /* 0x00007610ff3f7816 */ /* 0x000fcc000000003f */
[----:B------:R0:W2:Y:S02]  /*7e620*/  @P5 LDG.E.U8 R63, desc[UR6][R64.64] ;  /* 0x00000006403f5981 */ /* 0x0000a4000c1e1100 */
[----:B0-----:R-:W-:Y:S01]  /*7e630*/  PRMT R64, RZ, 0x7610, R64 ;  /* 0x00007610ff407816 */ /* 0x001fe20000000040 */
[----:B----4-:R-:W-:Y:S02]  /*7e640*/  @P5 IMAD.MOV.U32 R66, RZ, RZ, R8 ;  /* 0x000000ffff425224 */ /* 0x010fe400078e0008 */
[----:B------:R-:W-:Y:S01]  /*7e650*/  @P5 IMAD.MOV.U32 R67, RZ, RZ, R10 ;  /* 0x000000ffff435224 */ /* 0x000fe200078e000a */
[----:B------:R-:W4:Y:S04]  /*7e660*/  LDL R8, [R1+0x2970] ;  /* 0x0029700001087983 */ /* 0x000f280000100800 */
[----:B------:R-:W4:Y:S04]  /*7e670*/  LDL R10, [R1+0x296c] ;  /* 0x00296c00010a7983 */ /* 0x000f280000100800 */
[----:B------:R3:W4:Y:S01]  /*7e680*/  @P5 LDG.E.U8 R64, desc[UR6][R66.64] ;  /* 0x0000000642405981 */ /* 0x000722000c1e1100 */
[----:B------:R-:W-:-:S02]  /*7e690*/  PRMT R65, RZ, 0x7610, R65 ;  /* 0x00007610ff417816 */ /* 0x000fc40000000041 */
[----:B------:R-:W-:Y:S01]  /*7e6a0*/  ISETP.GT.AND P4, PT, R89, 0xf1, PT ;  /* 0x000000f15900780c */ /* 0x000fe20003f84270 */
[----:B---3--:R-:W-:Y:S02]  /*7e6b0*/  @P5 IMAD.MOV.U32 R66, RZ, RZ, R9 ;  /* 0x000000ffff425224 */ /* 0x008fe400078e0009 */
[----:B------:R-:W3:Y:S01]  /*7e6c0*/  LDL R9, [R1+0x2bc0] ;  /* 0x002bc00001097983 */ /* 0x000ee20000100800 */
[----:B------:R-:W-:-:S03]  /*7e6d0*/  @P5 IMAD.MOV.U32 R67, RZ, RZ, R11 ;  /* 0x000000ffff435224 */ /* 0x000fc600078e000b */
[----:B------:R-:W3:Y:S04]  /*7e6e0*/  LDL R11, [R1+0x2bc8] ;  /* 0x002bc800010b7983 */ /* 0x000ee80000100800 */
[----:B------:R0:W3:Y:S02]  /*7e6f0*/  @P5 LDG.E.U8 R65, desc[UR6][R66.64] ;  /* 0x0000000642415981 */ /* 0x0000e4000c1e1100 */
        /* <DEDUP_REMOVED lines=13> */
[----:B--2---:R-:W-:-:S02]  /*7e7d0*/  @P4 IMAD.MOV.U32 R70, RZ, RZ, R3 ;  /* 0x000000ffff464224 */ /* 0x004fc400078e0003 */
[----:B------:R-:W-:Y:S01]  /*7e7e0*/  @P4 IMAD.MOV.U32 R71, RZ, RZ, R14 ;  /* 0x000000ffff474224 */ /* 0x000fe200078e000e */
[----:B------:R-:W2:Y:S01]  /*7e7f0*/  LDL R3, [R1+0x2be0] ;  /* 0x002be00001037983 */ /* 0x000ea20000100800 */
[----:B------:R-:W-:Y:S02]  /*7e800*/  PRMT R69, RZ, 0x7610, R69 ;  /* 0x00007610ff457816 */ /* 0x000fe40000000045 */
[----:B------:R-:W-:Y:S01]  /*7e810*/  ISETP.GT.AND P5, PT, R89, 0xf2, PT ;  /* 0x000000f25900780c */ /* 0x000fe20003fa4270 */
[----:B------:R-:W2:Y:S04]  /*7e820*/  LDL R14, [R1+0x2bdc] ;  /* 0x002bdc00010e7983 */ /* 0x000ea80000100800 */
[----:B------:R0:W2:Y:S02]  /*7e830*/  @P4 LDG.E.U8 R68, desc[UR6][R70.64] ;  /* 0x0000000646444981 */ /* 0x0000a4000c1e1100 */
[----:B0-----:R-:W-:-:S02]  /*7e840*/  @P4 IMAD.MOV.U32 R71, RZ, RZ, R12 ;  /* 0x000000ffff474224 */ /* 0x001fc400078e000c */
[----:B------:R-:W2:Y:S01]  /*7e850*/  LDL R12, [R1+0x2be4] ;  /* 0x002be400010c7983 */ /* 0x000ea20000100800 */
[----:B------:R-:W-:-:S03]  /*7e860*/  @P4 IMAD.MOV.U32 R70, RZ, RZ, R4 ;  /* 0x000000ffff464224 */ /* 0x000fc600078e0004 */
[----:B------:R-:W2:Y:S04]  /*7e870*/  LDL R4, [R1+0x2be8] ;  /* 0x002be80001047983 */ /* 0x000ea80000100800 */
[----:B------:R0:W2:Y:S02]  /*7e880*/  @P4 LDG.E.U8 R69, desc[UR6][R70.64] ;  /* 0x0000000646454981 */ /* 0x0000a4000c1e1100 */
[----:B0-----:R-:W-:Y:S01]  /*7e890*/  PRMT R70, RZ, 0x7610, R70 ;  /* 0x00007610ff467816 */ /* 0x001fe20000000046 */
[----:B----4-:R-:W-:Y:S02]  /*7e8a0*/  @P4 IMAD.MOV.U32 R72, RZ, RZ, R8 ;  /* 0x000000ffff484224 */ /* 0x010fe400078e0008 */
[----:B------:R-:W-:Y:S01]  /*7e8b0*/  @P4 IMAD.MOV.U32 R73, RZ, RZ, R10 ;  /* 0x000000ffff494224 */ /* 0x000fe200078e000a */
[----:B------:R-:W-:Y:S01]  /*7e8c0*/  PRMT R71, RZ, 0x7610, R71 ;  /* 0x00007610ff477816 */ /* 0x000fe20000000047 */
[----:B------:R-:W4:Y:S04]  /*7e8d0*/  LDL R10, [R1+0x295c] ;  /* 0x00295c00010a7983 */ /* 0x000f280000100800 */
[----:B------:R3:W4:Y:S04]  /*7e8e0*/  @P4 LDG.E.U8 R70, desc[UR6][R72.64] ;  /* 0x0000000648464981 */ /* 0x000728000c1e1100 */
[----:B------:R-:W4:Y:S01]  /*7e8f0*/  LDL R8, [R1+0x2960] ;  /* 0x0029600001087983 */ /* 0x000f220000100800 */
[----:B------:R-:W-:-:S02]  /*7e900*/  @P5 IMAD.MOV.U32 R75, RZ, RZ, R15 ;  /* 0x000000ffff4b5224 */ /* 0x000fc400078e000f */
[----:B---3--:R-:W-:Y:S02]  /*7e910*/  @P5 IMAD.MOV.U32 R72, RZ, RZ, R9 ;  /* 0x000000ffff485224 */ /* 0x008fe400078e0009 */
        /* <DEDUP_REMOVED lines=8> */
[----:B0-----:R-:W-:-:S06]  /*7e9a0*/  PRMT R72, RZ, 0x7610, R72 ;  /* 0x00007610ff487816 */ /* 0x001fcc0000000048 */
[----:B------:R0:W3:Y:S02]  /*7e9b0*/  @P5 LDG.E.U8 R72, desc[UR6][R74.64] ;  /* 0x000000064a485981 */ /* 0x0000e4000c1e1100 */
[----:B0-----:R-:W-:Y:S02]  /*7e9c0*/  @P5 IMAD.MOV.U32 R75, RZ, RZ, R13 ;  /* 0x000000ffff4b5224 */ /* 0x001fe400078e000d */
[----:B------:R-:W-:Y:S01]  /*7e9d0*/  @P5 IMAD.MOV.U32 R74, RZ, RZ, R5 ;  /* 0x000000ffff4a5224 */ /* 0x000fe200078e0005 */
[----:B------:R-:W3:Y:S04]  /*7e9e0*/  LDL R13, [R1+0x2bec] ;  /* 0x002bec00010d7983 */ /* 0x000ee80000100800 */
[----:B------:R-:W3:Y:S01]  /*7e9f0*/  LDL R5, [R1+0x2bf0] ;  /* 0x002bf00001057983 */ /* 0x000ee20000100800 */
[----:B------:R-:W-:-:S06]  /*7ea00*/  PRMT R73, RZ, 0x7610, R73 ;  /* 0x00007610ff497816 */ /* 0x000fcc0000000049 */
[----:B------:R0:W3:Y:S01]  /*7ea10*/  @P5 LDG.E.U8 R73, desc[UR6][R74.64] ;  /* 0x000000064a495981 */ /* 0x0000e2000c1e1100 */
[----:B------:R-:W-:-:S03]  /*7ea20*/  @P5 IMAD.MOV.U32 R77, RZ, RZ, R7 ;  /* 0x000000ffff4d5224 */ /* 0x000fc600078e0007 */
[----:B------:R-:W3:Y:S01]  /*7ea30*/  LDL R7, [R1+0x2bf4] ;  /* 0x002bf40001077983 */ /* 0x000ee20000100800 */
[----:B------:R-:W-:-:S03]  /*7ea40*/  @P5 IMAD.MOV.U32 R76, RZ, RZ, R6 ;  /* 0x000000ffff4c5224 */ /* 0x000fc600078e0006 */
[----:B------:R-:W3:Y:S01]  /*7ea50*/  LDL R6, [R1+0x2bf8] ;  /* 0x002bf80001067983 */ /* 0x000ee20000100800 */
[----:B0-----:R-:W-:-:S06]  /*7ea60*/  PRMT R74, RZ, 0x7610, R74 ;  /* 0x00007610ff4a7816 */ /* 0x001fcc000000004a */
[----:B------:R2:W3:Y:S02]  /*7ea70*/  @P5 LDG.E.U8 R74, desc[UR6][R76.64] ;  /* 0x000000064c4a5981 */ /* 0x0004e4000c1e1100 */
[----:B--2---:R-:W-:Y:S02]  /*7ea80*/  @P4 IMAD.MOV.U32 R76, RZ, RZ, R3 ;  /* 0x000000ffff4c4224 */ /* 0x004fe400078e0003 */
[----:B------:R-:W2:Y:S01]  /*7ea90*/  LDL R3, [R1+0x2c00] ;  /* 0x002c000001037983 */ /* 0x000ea20000100800 */
[----:B------:R-:W-:-:S03]  /*7eaa0*/  @P4 IMAD.MOV.U32 R79, RZ, RZ, R12 ;  /* 0x000000ffff4f4224 */ /* 0x000fc600078e000c */
[----:B------:R-:W2:Y:S01]  /*7eab0*/  LDL R12, [R1+0x2bfc] ;  /* 0x002bfc00010c7983 */ /* 0x000ea20000100800 */
[----:B------:R-:W-:-:S03]  /*7eac0*/  @P4 IMAD.MOV.U32 R78, RZ, RZ, R4 ;  /* 0x000000ffff4e4224 */ /* 0x000fc600078e0004 */
[----:B------:R-:W2:Y:S01]  /*7ead0*/  LDL R4, [R1+0x2c08] ;  /* 0x002c080001047983 */ /* 0x000ea20000100800 */
[----:B------:R-:W-:Y:S01]  /*7eae0*/  PRMT R75, RZ, 0x7610, R75 ;  /* 0x00007610ff4b7816 */ /* 0x000fe2000000004b */
[----:B------:R-:W-:Y:S02]  /*7eaf0*/  @P4 IMAD.MOV.U32 R77, RZ, RZ, R14 ;  /* 0x000000ffff4d4224 */ /* 0x000fe400078e000e */
[----:B------:R-:W2:Y:S04]  /*7eb00*/  LDL R14, [R1+0x2c04] ;  /* 0x002c0400010e7983 */ /* 0x000ea80000100800 */
[----:B------:R0:W2:Y:S01]  /*7eb10*/  @P4 LDG.E.U8 R75, desc[UR6][R76.64] ;  /* 0x000000064c4b4981 */ /* 0x0000a2000c1e1100 */
[----:B------:R-:W-:Y:S02]  /*7eb20*/  ISETP.GT.AND P5, PT, R89, 0xf4, PT ;  /* 0x000000f45900780c */ /* 0x000fe40003fa4270 */
[----:B0-----:R-:W-:-:S02]  /*7eb30*/  PRMT R76, RZ, 0x7610, R76 ;  /* 0x00007610ff4c7816 */ /* 0x001fc4000000004c */
        /* <DEDUP_REMOVED lines=11> */
[----:B0-----:R-:W-:-:S06]  /*7ebf0*/  PRMT R78, RZ, 0x7610, R78 ;  /* 0x00007610ff4e7816 */ /* 0x001fcc000000004e */
[----:B------:R0:W3:Y:S01]  /*7ec00*/  @P4 LDG.E.U8 R78, desc[UR6][R80.64] ;  /* 0x00000006504e4981 */ /* 0x0000e2000c1e1100 */
[----:B------:R-:W-:Y:S01]  /*7ec10*/  PRMT R79, RZ, 0x7610, R79 ;  /* 0x00007610ff4f7816 */ /* 0x000fe2000000004f */
[----:B0-----:R-:W-:Y:S02]  /*7ec20*/  @P5 IMAD.MOV.U32 R81, RZ, RZ, R13 ;  /* 0x000000ffff515224 */ /* 0x001fe400078e000d */
[----:B------:R-:W-:Y:S01]  /*7ec30*/  @P5 IMAD.MOV.U32 R80, RZ, RZ, R5 ;  /* 0x000000ffff505224 */ /* 0x000fe200078e0005 */
[----:B------:R-:W3:Y:S04]  /*7ec40*/  LDL R13, [R1+0x293c] ;  /* 0x00293c00010d7983 */ /* 0x000ee80000100800 */
[----:B------:R-:W3:Y:S04]  /*7ec50*/  LDL R5, [R1+0x2940] ;  /* 0x0029400001057983 */ /* 0x000ee80000100800 */
[----:B------:R0:W3:Y:S01]  /*7ec60*/  @P5 LDG.E.U8 R79, desc[UR6][R80.64] ;  /* 0x00000006504f5981 */ /* 0x0000e2000c1e1100 */
[----:B------:R-:W-:-:S03]  /*7ec70*/  @P5 IMAD.MOV.U32 R83, RZ, RZ, R7 ;  /* 0x000000ffff535224 */ /* 0x000fc600078e0007 */
[----:B------:R-:W3:Y:S01]  /*7ec80*/  LDL R7, [R1+0x2934] ;  /* 0x0029340001077983 */ /* 0x000ee20000100800 */
[----:B0-----:R-:W-:Y:S01]  /*7ec90*/  PRMT R80, RZ, 0x7610, R80 ;  /* 0x00007610ff507816 */ /* 0x001fe20000000050 */
[----:B------:R-:W-:Y:S02]  /*7eca0*/  @P5 IMAD.MOV.U32 R82, RZ, RZ, R6 ;  /* 0x000000ffff525224 */ /* 0x000fe400078e0006 */
[----:B------:R-:W3:Y:S04]  /*7ecb0*/  LDL R6, [R1+0x2938] ;  /* 0x0029380001067983 */ /* 0x000ee80000100800 */
[----:B------:R2:W3:Y:S01]  /*7ecc0*/  @P5 LDG.E.U8 R80, desc[UR6][R82.64] ;  /* 0x0000000652505981 */ /* 0x0004e2000c1e1100 */
[----:B------:R-:W-:Y:S01]  /*7ecd0*/  PRMT R81, RZ, 0x7610, R81 ;  /* 0x00007610ff517816 */ /* 0x000fe20000000051 */
[----:B--2---:R-:W-:-:S02]  /*7ece0*/  @P5 IMAD.MOV.U32 R82, RZ, RZ, R3 ;  /* 0x000000ffff525224 */ /* 0x004fc400078e0003 */
[----:B------:R-:W2:Y:S01]  /*7ecf0*/  LDL R3, [R1+0x2c20] ;  /* 0x002c200001037983 */ /* 0x000ea20000100800 */
[----:B------:R-:W-:-:S03]  /*7ed00*/  @P5 IMAD.MOV.U32 R83, RZ, RZ, R12 ;  /* 0x000000ffff535224 */ /* 0x000fc600078e000c */
[----:B------:R-:W2:Y:S04]  /*7ed10*/  LDL R12, [R1+0x2c1c] ;  /* 0x002c1c00010c7983 */ /* 0x000ea80000100800 */
[----:B------:R0:W2:Y:S02]  /*7ed20*/  @P5 LDG.E.U8 R81, desc[UR6][R82.64] ;  /* 0x0000000652515981 */ /* 0x0000a4000c1e1100 */
[----:B0-----:R-:W-:Y:S02]  /*7ed30*/  @P5 IMAD.MOV.U32 R82, RZ, RZ, R4 ;  /* 0x000000ffff525224 */ /* 0x001fe400078e0004 */
[----:B------:R-:W2:Y:S01]  /*7ed40*/  LDL R4, [R1+0x2c28] ;  /* 0x002c280001047983 */ /* 0x000ea20000100800 */
[----:B------:R-:W-:Y:S01]  /*7ed50*/  ISETP.GT.AND P4, PT, R89, 0xf5, PT ;  /* 0x000000f55900780c */ /* 0x000fe20003f84270 */
[----:B------:R-:W-:-:S02]  /*7ed60*/  @P5 IMAD.MOV.U32 R83, RZ, RZ, R14 ;  /* 0x000000ffff535224 */ /* 0x000fc400078e000e */
[----:B------:R-:W2:Y:S04]  /*7ed70*/  LDL R14, [R1+0x2c3c] ;  /* 0x002c3c00010e7983 */ /* 0x000ea80000100800 */
[----:B------:R4:W2:Y:S06]  /*7ed80*/  @P5 LDG.E.U8 R85, desc[UR6][R82.64] ;  /* 0x0000000652555981 */ /* 0x0008ac000c1e1100 */
        /* <DEDUP_REMOVED lines=17> */
[----:B------:R-:W3:Y:S01]  /*7eea0*/  LDL R7, [R1+0x2c34] ;  /* 0x002c340001077983 */ /* 0x000ee20000100800 */
[----:B------:R-:W-:-:S03]  /*7eeb0*/  @P4 IMAD.MOV.U32 R82, RZ, RZ, R6 ;  /* 0x000000ffff524224 */ /* 0x000fc600078e0006 */
[----:B------:R-:W3:Y:S04]  /*7eec0*/  LDL R6, [R1+0x2c40] ;  /* 0x002c400001067983 */ /* 0x000ee80000100800 */
[----:B------:R2:W3:Y:S02]  /*7eed0*/  @P4 LDG.E.U8 R93, desc[UR6][R82.64] ;  /* 0x00000006525d4981 */ /* 0x0004e4000c1e1100 */
[----:B--2---:R-:W-:Y:S02]  /*7eee0*/  @P5 IMAD.MOV.U32 R82, RZ, RZ, R3 ;  /* 0x000000ffff525224 */ /* 0x004fe400078e0003 */
[----:B------:R-:W2:Y:S01]  /*7eef0*/  LDL R3, [R1+0x2c48] ;  /* 0x002c480001037983 */ /* 0x000ea20000100800 */
[----:B------:R-:W-:-:S03]  /*7ef00*/  @P5 IMAD.MOV.U32 R83, RZ, RZ, R12 ;  /* 0x000000ffff535224 */ /* 0x000fc600078e000c */
[----:B------:R-:W2:Y:S04]  /*7ef10*/  LDL R12, [R1+0x2c44] ;  /* 0x002c4400010c7983 */ /* 0x000ea80000100800 */
[----:B------:R0:W2:Y:S02]  /*7ef20*/  @P5 LDG.E.U8 R95, desc[UR6][R82.64] ;  /* 0x00000006525f5981 */ /* 0x0000a4000c1e1100 */
[----:B0-----:R-:W-:Y:S02]  /*7ef30*/  @P5 IMAD.MOV.U32 R82, RZ, RZ, R4 ;  /* 0x000000ffff525224 */ /* 0x001fe400078e0004 */
[----:B------:R-:W2:Y:S01]  /*7ef40*/  LDL R4, [R1+0x2c50] ;  /* 0x002c500001047983 */ /* 0x000ea20000100800 */
[----:B------:R-:W-:Y:S01]  /*7ef50*/  ISETP.GT.AND P4, PT, R89, 0xf7, PT ;  /* 0x000000f75900780c */ /* 0x000fe20003f84270 */
[----:B----4-:R-:W-:-:S02]  /*7ef60*/  @P5 IMAD.MOV.U32 R83, RZ, RZ, R10 ;  /* 0x000000ffff535224 */ /* 0x010fc400078e000a */
[----:B------:R-:W4:Y:S04]  /*7ef70*/  LDL R10, [R1+0x2c4c] ;  /* 0x002c4c00010a7983 */ /* 0x000f280000100800 */
[----:B------:R0:W4:Y:S02]  /*7ef80*/  @P5 LDG.E.U8 R97, desc[UR6][R82.64] ;  /* 0x0000000652615981 */ /* 0x000124000c1e1100 */
[----:B0-----:R-:W-:Y:S02]  /*7ef90*/  @P5 IMAD.MOV.U32 R82, RZ, RZ, R8 ;  /* 0x000000ffff525224 */ /* 0x001fe400078e0008 */
[----:B---3--:R-:W-:Y:S01]  /*7efa0*/  @P5 IMAD.MOV.U32 R83, RZ, RZ, R11 ;  /* 0x000000ffff535224 */ /* 0x008fe200078e000b */
[----:B------:R-:W3:Y:S04]  /*7efb0*/  LDL R8, [R1+0x2c58] ;  /* 0x002c580001087983 */ /* 0x000ee80000100800 */
[----:B------:R-:W3:Y:S04]  /*7efc0*/  LDL R11, [R1+0x2c54] ;  /* 0x002c5400010b7983 */ /* 0x000ee80000100800 */
[----:B------:R0:W3:Y:S02]  /*7efd0*/  @P5 LDG.E.U8 R99, desc[UR6][R82.64] ;  /* 0x0000000652635981 */ /* 0x0000e4000c1e1100 */
[----:B0-----:R-:W-:-:S02]  /*7efe0*/  @P5 IMAD.MOV.U32 R82, RZ, RZ, R9 ;  /* 0x000000ffff525224 */ /* 0x001fc400078e0009 */
[----:B------:R-:W3:Y:S01]  /*7eff0*/  LDL R9, [R1+0x2c60] ;  /* 0x002c600001097983 */ /* 0x000ee20000100800 */
[----:B------:R-:W-:-:S03]  /*7f000*/  @P5 IMAD.MOV.U32 R83, RZ, RZ, R13 ;  /* 0x000000ffff535224 */ /* 0x000fc600078e000d */
[----:B------:R-:W3:Y:S04]  /*7f010*/  LDL R13, [R1+0x2c5c] ;  /* 0x002c5c00010d7983 */ /* 0x000ee80000100800 */
[----:B------:R0:W3:Y:S01]  /*7f020*/  @P5 LDG.E.U8 R101, desc[UR6][R82.64] ;  /* 0x0000000652655981 */ /* 0x0000e2000c1e1100 */
[----:B------:R-:W-:Y:S01]  /*7f030*/  ISETP.GT.AND P5, PT, R89, 0xf8, PT ;  /* 0x000000f85900780c */ /* 0x000fe20003fa4270 */
[----:B0-----:R-:W-:Y:S02]  /*7f040*/  @P4 IMAD.MOV.U32 R82, RZ, RZ, R5 ;  /* 0x000000ffff524224 */ /* 0x001fe400078e0005 */
[----:B------:R-:W3:Y:S01]  /*7f050*/  LDL R5, [R1+0x2928] ;  /* 0x0029280001057983 */ /* 0x000ee20000100800 */
[----:B------:R-:W-:-:S03]  /*7f060*/  @P4 IMAD.MOV.U32 R83, RZ, RZ, R7 ;  /* 0x000000ffff534224 */ /* 0x000fc600078e0007 */
[----:B------:R-:W3:Y:S04]  /*7f070*/  LDL R7, [R1+0x2924] ;  /* 0x0029240001077983 */ /* 0x000ee80000100800 */
[----:B------:R0:W3:Y:S02]  /*7f080*/  @P4 LDG.E.U8 R103, desc[UR6][R82.64] ;  /* 0x0000000652674981 */ /* 0x0000e4000c1e1100 */
[----:B0-----:R-:W-:Y:S02]  /*7f090*/  @P4 IMAD.MOV.U32 R82, RZ, RZ, R6 ;  /* 0x000000ffff524224 */ /* 0x001fe400078e0006 */
        /* <DEDUP_REMOVED lines=9> */
[----:B0-----:R-:W-:Y:S02]  /*7f130*/  @P5 IMAD.MOV.U32 R82, RZ, RZ, R4 ;  /* 0x000000ffff525224 */ /* 0x001fe400078e0004 */
[----:B------:R-:W2:Y:S01]  /*7f140*/  LDL R4, [R1+0x2c64] ;  /* 0x002c640001047983 */ /* 0x000ea20000100800 */
[----:B----4-:R-:W-:-:S03]  /*7f150*/  @P5 IMAD.MOV.U32 R83, RZ, RZ, R10 ;  /* 0x000000ffff535224 */ /* 0x010fc600078e000a */
[----:B------:R-:W4:Y:S04]  /*7f160*/  LDL R10, [R1+0x2c70] ;  /* 0x002c7000010a7983 */ /* 0x000f280000100800 */
[----:B------:R3:W4:Y:S02]  /*7f170*/  @P5 LDG.E.U8 R109, desc[UR6][R82.64] ;  /* 0x00000006526d5981 */ /* 0x000724000c1e1100 */
[----:B---3--:R-:W-:Y:S02]  /*7f180*/  @P5 IMAD.MOV.U32 R82, RZ, RZ, R8 ;  /* 0x000000ffff525224 */ /* 0x008fe400078e0008 */
        /* <DEDUP_REMOVED lines=11> */
[----:B------:R-:W-:Y:S01]  /*7f240*/  @P4 IMAD.MOV.U32 R83, RZ, RZ, R7 ;  /* 0x000000ffff534224 */ /* 0x000fe200078e0007 */
[----:B------:R-:W3:Y:S04]  /*7f250*/  LDL R5, [R1+0x1184] ;  /* 0x0011840001057983 */ /* 0x000ee80000100800 */
[----:B------:R-:W3:Y:S04]  /*7f260*/  LDL R7, [R1+0x1180] ;  /* 0x0011800001077983 */ /* 0x000ee80000100800 */
[----:B------:R0:W3:Y:S02]  /*7f270*/  @P4 LDG.E.U8 R115, desc[UR6][R82.64] ;  /* 0x0000000652734981 */ /* 0x0000e4000c1e1100 */
        /* <DEDUP_REMOVED lines=9> */
[----:B------:R4:W2:Y:S01]  /*7f310*/  @P5 LDG.E.U8 R118, desc[UR6][R82.64] ;  /* 0x0000000652765981 */ /* 0x0008a2000c1e1100 */
[----:B------:R-:W-:Y:S01]  /*7f320*/  ISETP.GT.AND P4, PT, R89, 0xfa, PT ;  /* 0x000000fa5900780c */ /* 0x000fe20003f84270 */
[----:B----4-:R-:W-:Y:S02]  /*7f330*/  @P5 IMAD.MOV.U32 R82, RZ, RZ, R10 ;  /* 0x000000ffff525224 */ /* 0x010fe400078e000a */
[----:B------:R-:W4:Y:S01]  /*7f340*/  LDL R10, [R1+0x119c] ;  /* 0x00119c00010a7983 */ /* 0x000f220000100800 */
[----:B---3--:R-:W-:-:S03]  /*7f350*/  @P5 IMAD.MOV.U32 R83, RZ, RZ, R11 ;  /* 0x000000ffff535224 */ /* 0x008fc600078e000b */
[----:B------:R-:W3:Y:S04]  /*7f360*/  LDL R11, [R1+0x1198] ;  /* 0x00119800010b7983 */ /* 0x000ee80000100800 */
[----:B------:R0:W3:Y:S02]  /*7f370*/  @P5 LDG.E.U8 R120, desc[UR6][R82.64] ;  /* 0x0000000652785981 */ /* 0x0000e4000c1e1100 */
[----:B0-----:R-:W-:Y:S02]  /*7f380*/  @P5 IMAD.MOV.U32 R82, RZ, RZ, R8 ;  /* 0x000000ffff525224 */ /* 0x001fe400078e0008 */
        /* <DEDUP_REMOVED lines=15> */
[----:B------:R-:W3:Y:S01]  /*7f480*/  LDL R6, [R1+0x28f0] ;  /* 0x0028f00001067983 */ /* 0x000ee20000100800 */
[----:B--2---:R-:W-:Y:S01]  /*7f490*/  @P4 IMAD.MOV.U32 R83, RZ, RZ, R12 ;  /* 0x000000ffff534224 */ /* 0x004fe200078e000c */
[----:B------:R-:W-:Y:S02]  /*7f4a0*/  ISETP.GT.AND P5, PT, R89, 0xfb, PT ;  /* 0x000000fb5900780c */ /* 0x000fe40003fa4270 */
[----:B------:R-:W2:Y:S04]  /*7f4b0*/  LDL R12, [R1+0x11b0] ;  /* 0x0011b000010c7983 */ /* 0x000ea80000100800 */
[----:B------:R0:W2:Y:S02]  /*7f4c0*/  @P4 LDG.E.U8 R128, desc[UR6][R82.64] ;  /* 0x0000000652804981 */ /* 0x0000a4000c1e1100 */
[----:B0-----:R-:W-:-:S02]  /*7f4d0*/  @P4 IMAD.MOV.U32 R82, RZ, RZ, R3 ;  /* 0x000000ffff524224 */ /* 0x001fc400078e0003 */
[----:B------:R-:W2:Y:S01]  /*7f4e0*/  LDL R3, [R1+0x28e8] ;  /* 0x0028e80001037983 */ /* 0x000ea20000100800 */
[----:B------:R-:W-:-:S03]  /*7f4f0*/  @P4 IMAD.MOV.U32 R83, RZ, RZ, R4 ;  /* 0x000000ffff534224 */ /* 0x000fc600078e0004 */
[----:B------:R-:W2:Y:S04]  /*7f500*/  LDL R4, [R1+0x28e4] ;  /* 0x0028e40001047983 */ /* 0x000ea80000100800 */
[----:B------:R4:W2:Y:S02]  /*7f510*/  @P4 LDG.E.U8 R130, desc[UR6][R82.64] ;  /* 0x0000000652824981 */ /* 0x0008a4000c1e1100 */
[----:B----4-:R-:W-:Y:S02]  /*7f520*/  @P4 IMAD.MOV.U32 R82, RZ, RZ, R10 ;  /* 0x000000ffff524224 */ /* 0x010fe400078e000a */
[----:B------:R-:W4:Y:S01]  /*7f530*/  LDL R10, [R1+0x11b8] ;  /* 0x0011b800010a7983 */ /* 0x000f220000100800 */
[----:B---3--:R-:W-:-:S03]  /*7f540*/  @P4 IMAD.MOV.U32 R83, RZ, RZ, R11 ;  /* 0x000000ffff534224 */ /* 0x008fc600078e000b */
[----:B------:R-:W3:Y:S04]  /*7f550*/  LDL R11, [R1+0x11b4] ;  /* 0x0011b400010b7983 */ /* 0x000ee80000100800 */
[----:B------:R0:W4:Y:S02]  /*7f560*/  @P4 LDG.E.U8 R133, desc[UR6][R82.64] ;  /* 0x0000000652854981 */ /* 0x000124000c1e1100 */
[----:B0-----:R-:W-:Y:S02]  /*7f570*/  @P5 IMAD.MOV.U32 R82, RZ, RZ, R8 ;  /* 0x000000ffff525224 */ /* 0x001fe400078e0008 */
[----:B------:R-:W-:Y:S01]  /*7f580*/  @P5 IMAD.MOV.U32 R83, RZ, RZ, R9 ;  /* 0x000000ffff535224 */ /* 0x000fe200078e0009 */
[----:B------:R-:W4:Y:S04]  /*7f590*/  LDL R8, [R1+0x2c84] ;  /* 0x002c840001087983 */ /* 0x000f280000100800 */
[----:B------:R-:W4:Y:S04]  /*7f5a0*/  LDL R9, [R1+0x11bc] ;  /* 0x0011bc0001097983 */ /* 0x000f280000100800 */
[----:B------:R0:W4:Y:S02]  /*7f5b0*/  @P5 LDG.E.U8 R135, desc[UR6][R82.64] ;  /* 0x0000000652875981 */ /* 0x000124000c1e1100 */
[----:B0-----:R-:W-:-:S02]  /*7f5c0*/  @P5 IMAD.MOV.U32 R82, RZ, RZ, R5 ;  /* 0x000000ffff525224 */ /* 0x001fc400078e0005 */
[----:B------:R-:W-:Y:S01]  /*7f5d0*/  @P5 IMAD.MOV.U32 R83, RZ, RZ, R7 ;  /* 0x000000ffff535224 */ /* 0x000fe200078e0007 */
[----:B------:R-:W4:Y:S04]  /*7f5e0*/  LDL R5, [R1+0x2c90] ;  /* 0x002c900001057983 */ /* 0x000f280000100800 */
[----:B------:R-:W4:Y:S04]  /*7f5f0*/  LDL R7, [R1+0x2c88] ;  /* 0x002c880001077983 */ /* 0x000f280000100800 */
[----:B------:R0:W4:Y:S02]  /*7f600*/  @P5 LDG.E.U8 R137, desc[UR6][R82.64] ;  /* 0x0000000652895981 */ /* 0x000124000c1e1100 */
[----:B0-----:R-:W-:-:S02]  /*7f610*/  @P5 IMAD.MOV.U32 R82, RZ, RZ, R6 ;  /* 0x000000ffff525224 */ /* 0x001fc400078e0006 */
[----:B------:R-:W-:Y:S01]  /*7f620*/  @P5 IMAD.MOV.U32 R83, RZ, RZ, R17 ;  /* 0x000000ffff535224 */ /* 0x000fe200078e0011 */
[----:B------:R-:W4:Y:S01]  /*7f630*/  LDL R6, [R1+0x2c8c] ;  /* 0x002c8c0001067983 */ /* 0x000f220000100800 */
[----:B------:R-:W-:-:S03]  /*7f640*/  ISETP.GT.AND P4, PT, R89, 0xfc, PT ;  /* 0x000000fc5900780c */ /* 0x000fc60003f84270 */
[----:B------:R-:W4:Y:S04]  /*7f650*/  LDL R17, [R1+0xf60] ;  /* 0x000f600001117983 */ /* 0x000f280000100800 */
[----:B------:R2:W4:Y:S02]  /*7f660*/  @P5 LDG.E.U8 R139, desc[UR6][R82.64] ;  /* 0x00000006528b5981 */ /* 0x000524000c1e1100 */
[----:B--2---:R-:W-:Y:S02]  /*7f670*/  @P5 IMAD.MOV.U32 R82, RZ, RZ, R3 ;  /* 0x000000ffff525224 */ /* 0x004fe400078e0003 */
[----:B------:R-:W2:Y:S01]  /*7f680*/  LDL R3, [R1+0x28d8] ;  /* 0x0028d80001037983 */ /* 0x000ea20000100800 */
[----:B------:R-:W-:-:S03]  /*7f690*/  @P5 IMAD.MOV.U32 R83, RZ, RZ, R4 ;  /* 0x000000ffff535224 */ /* 0x000fc600078e0004 */
[----:B------:R-:W2:Y:S04]  /*7f6a0*/  LDL R4, [R1+0x28d4] ;  /* 0x0028d40001047983 */ /* 0x000ea80000100800 */
[----:B------:R0:W2:Y:S02]  /*7f6b0*/  @P5 LDG.E.U8 R141, desc[UR6][R82.64] ;  /* 0x00000006528d5981 */ /* 0x0000a4000c1e1100 */
[----:B0-----:R-:W-:Y:S02]  /*7f6c0*/  @P4 IMAD.MOV.U32 R82, RZ, RZ, R15 ;  /* 0x000000ffff524224 */ /* 0x001fe400078e000f */
[----:B------:R-:W-:Y:S01]  /*7f6d0*/  @P4 IMAD.MOV.U32 R83, RZ, RZ, R16 ;  /* 0x000000ffff534224 */ /* 0x000fe200078e0010 */
[----:B------:R-:W-:Y:S02]  /*7f6e0*/  ISETP.GT.AND P5, PT, R89, 0xfd, PT ;  /* 0x000000fd5900780c */ /* 0x000fe40003fa4270 */
[----:B------:R-:W-:Y:S01]  /*7f6f0*/  PRMT R151, RZ, 0x7610, R151 ;  /* 0x00007610ff977816 */ /* 0x000fe20000000097 */
[----:B------:R-:W2:Y:S04]  /*7f700*/  LDL R16, [R1+0xf64] ;  /* 0x000f640001107983 */ /* 0x000ea80000100800 */
[----:B------:R0:W2:Y:S04]  /*7f710*/  @P4 LDG.E.U8 R143, desc[UR6][R82.64] ;  /* 0x00000006528f4981 */ /* 0x0000a8000c1e1100 */
[----:B------:R-:W2:Y:S01]  /*7f720*/  LDL R15, [R1+0xf68] ;  /* 0x000f6800010f7983 */ /* 0x000ea20000100800 */
[----:B0-----:R-:W-:-:S02]  /*7f730*/  @P4 IMAD.MOV.U32 R82, RZ, RZ, R13 ;  /* 0x000000ffff524224 */ /* 0x001fc400078e000d */
[----:B------:R-:W-:Y:S01]  /*7f740*/  @P4 IMAD.MOV.U32 R83, RZ, RZ, R14 ;  /* 0x000000ffff534224 */ /* 0x000fe200078e000e */
[----:B------:R-:W-:Y:S01]  /*7f750*/  PRMT R153, RZ, 0x7610, R153 ;  /* 0x00007610ff997816 */ /* 0x000fe20000000099 */
[----:B------:R-:W2:Y:S04]  /*7f760*/  LDL R14, [R1+0xf6c] ;  /* 0x000f6c00010e7983 */ /* 0x000ea80000100800 */
[----:B------:R3:W2:Y:S02]  /*7f770*/  @P4 LDG.E.U8 R145, desc[UR6][R82.64] ;  /* 0x0000000652914981 */ /* 0x0006a4000c1e1100 */
[----:B---3--:R-:W-:Y:S02]  /*7f780*/  @P4 IMAD.MOV.U32 R82, RZ, RZ, R11 ;  /* 0x000000ffff524224 */ /* 0x008fe400078e000b */
[----:B------:R-:W-:Y:S01]  /*7f790*/  @P4 IMAD.MOV.U32 R83, RZ, RZ, R12 ;  /* 0x000000ffff534224 */ /* 0x000fe200078e000c */
[----:B------:R-:W3:Y:S04]  /*7f7a0*/  LDL R11, [R1+0xf70] ;  /* 0x000f7000010b7983 */ /* 0x000ee80000100800 */
[----:B------:R4:W3:Y:S02]  /*7f7b0*/  @P4 LDG.E.U8 R147, desc[UR6][R82.64] ;  /* 0x0000000652934981 */ /* 0x0008e4000c1e1100 */
[----:B----4-:R-:W-:-:S02]  /*7f7c0*/  @P4 IMAD.MOV.U32 R82, RZ, RZ, R9 ;  /* 0x000000ffff524224 */ /* 0x010fc400078e0009 */
[----:B------:R-:W-:-:S05]  /*7f7d0*/  @P4 IMAD.MOV.U32 R83, RZ, RZ, R10 ;  /* 0x000000ffff534224 */ /* 0x000fca00078e000a */
[----:B------:R0:W4:Y:S02]  /*7f7e0*/  @P4 LDG.E.U8 R149, desc[UR6][R82.64] ;  /* 0x0000000652954981 */ /* 0x000124000c1e1100 */
[----:B0-----:R-:W-:Y:S02]  /*7f7f0*/  @P5 IMAD.MOV.U32 R82, RZ, RZ, R7 ;  /* 0x000000ffff525224 */ /* 0x001fe400078e0007 */
[----:B------:R-:W-:Y:S01]  /*7f800*/  @P5 IMAD.MOV.U32 R83, RZ, RZ, R8 ;  /* 0x000000ffff535224 */ /* 0x000fe200078e0008 */
[----:B------:R-:W4:Y:S04]  /*7f810*/  LDL R7, [R1+0xf74] ;  /* 0x000f740001077983 */ /* 0x000f280000100800 */
[----:B------:R0:W4:Y:S02]  /*7f820*/  @P5 LDG.E.U8 R151, desc[UR6][R82.64] ;  /* 0x0000000652975981 */ /* 0x000124000c1e1100 */
[----:B0-----:R-:W-:-:S02]  /*7f830*/  @P5 IMAD.MOV.U32 R82, RZ, RZ, R5 ;  /* 0x000000ffff525224 */ /* 0x001fc400078e0005 */
[----:B------:R-:W-:-:S05]  /*7f840*/  @P5 IMAD.MOV.U32 R83, RZ, RZ, R6 ;  /* 0x000000ffff535224 */ /* 0x000fca00078e0006 */
[----:B------:R2:W4:Y:S02]  /*7f850*/  @P5 LDG.E.U8 R153, desc[UR6][R82.64] ;  /* 0x0000000652995981 */ /* 0x000524000c1e1100 */
[----:B--2---:R-:W-:Y:S02]  /*7f860*/  @P5 IMAD.MOV.U32 R82, RZ, RZ, R3 ;  /* 0x000000ffff525224 */ /* 0x004fe400078e0003 */
[----:B------:R-:W2:Y:S04]  /*7f870*/  LDL R3, [R1+0xf78] ;  /* 0x000f780001037983 */ /* 0x000ea80000100800 */
[----:B------:R-:W2:Y:S04]  /*7f880*/  LDL.LU R5, [R1+0xc5c] ;  /* 0x000c5c0001057983 */ /* 0x000ea80000300800 */
[----:B------:R-:W2:Y:S01]  /*7f890*/  LDL.LU R6, [R1+0xc58] ;  /* 0x000c580001067983 */ /* 0x000ea20000300800 */
[----:B------:R-:W-:-:S03]  /*7f8a0*/  @P5 IMAD.MOV.U32 R83, RZ, RZ, R4 ;  /* 0x000000ffff535224 */ /* 0x000fc600078e0004 */
[----:B------:R-:W2:Y:S04]  /*7f8b0*/  LDL.LU R8, [R1+0xc54] ;  /* 0x000c540001087983 */ /* 0x000ea80000300800 */
[----:B------:R-:W2:Y:S04]  /*7f8c0*/  LDL.LU R4, [R1+0xd00] ;  /* 0x000d000001047983 */ /* 0x000ea80000300800 */
[----:B------:R-:W2:Y:S04]  /*7f8d0*/  LDL.LU R9, [R1+0xcfc] ;  /* 0x000cfc0001097983 */ /* 0x000ea80000300800 */
[----:B------:R-:W2:Y:S04]  /*7f8e0*/  LDL.LU R10, [R1+0xcf8] ;  /* 0x000cf800010a7983 */ /* 0x000ea80000300800 */
[----:B------:R-:W2:Y:S04]  /*7f8f0*/  LDL.LU R12, [R1+0xcf4] ;  /* 0x000cf400010c7983 */ /* 0x000ea80000300800 */
[----:B------:R-:W2:Y:S01]  /*7f900*/  LDL.LU R32, [R1+0xdac] ;  /* 0x000dac0001207983 */ /* 0x000ea20000300800 */
[----:B------:R-:W-:-:S02]  /*7f910*/  ISETP.GT.AND P4, PT, R89, 0xfe, PT ;  /* 0x000000fe5900780c */ /* 0x000fc40003f84270 */
[----:B------:R-:W-:Y:S02]  /*7f920*/  PRMT R89, RZ, 0x7610, R89 ;  /* 0x00007610ff597816 */ /* 0x000fe40000000059 */
[----:B------:R-:W-:Y:S02]  /*7f930*/  PRMT R157, RZ, 0x7610, R157 ;  /* 0x00007610ff9d7816 */ /* 0x000fe4000000009d */
[----:B------:R-:W-:Y:S02]  /*7f940*/  PRMT R159, RZ, 0x7610, R159 ;  /* 0x00007610ff9f7816 */ /* 0x000fe4000000009f */
[----:B------:R-:W-:Y:S01]  /*7f950*/  PRMT R161, RZ, 0x7610, R161 ;  /* 0x00007610ffa17816 */ /* 0x000fe200000000a1 */
[----:B------:R-:W0:Y:S01]  /*7f960*/  S2R R0, SR_TID.X ;  /* 0x0000000000007919 */ /* 0x000e220000002100 */
[----:B------:R1:W2:Y:S01]  /*7f970*/  @P5 LDG.E.U8 R89, desc[UR6][R82.64] ;  /* 0x0000000652595981 */ /* 0x0002a2000c1e1100 */
[----:B------:R-:W-:Y:S02]  /*7f980*/  PRMT R163, RZ, 0x7610, R163 ;  /* 0x00007610ffa37816 */ /* 0x000fe400000000a3 */
[----:B------:R-:W-:Y:S01]  /*7f990*/  PRMT R165, RZ, 0x7610, R165 ;  /* 0x00007610ffa57816 */ /* 0x000fe200000000a5 */
[----:B------:R-:W2:Y:S04]  /*7f9a0*/  LDL.LU R30, [R1+0xda8] ;  /* 0x000da800011e7983 */ /* 0x000ea80000300800 */
[----:B------:R-:W2:Y:S04]  /*7f9b0*/  LDL.LU R13, [R1+0xda4] ;  /* 0x000da400010d7983 */ /* 0x000ea80000300800 */
[----:B------:R-:W2:Y:S04]  /*7f9c0*/  LDL.LU R24, [R1+0xd9c] ;  /* 0x000d9c0001187983 */ /* 0x000ea80000300800 */
[----:B------:R-:W2:Y:S04]  /*7f9d0*/  LDL.LU R19, [R1+0x2dd8] ;  /* 0x002dd80001137983 */ /* 0x000ea80000300800 */
[----:B------:R-:W2:Y:S04]  /*7f9e0*/  LDL.LU R21, [R1+0x2dd0] ;  /* 0x002dd00001157983 */ /* 0x000ea80000300800 */
[----:B------:R-:W2:Y:S01]  /*7f9f0*/  LDL.LU R18, [R1+0x2dc4] ;  /* 0x002dc40001127983 */ /* 0x000ea20000300800 */
[----:B-1----:R-:W-:-:S02]  /*7fa00*/  @P5 IMAD.MOV.U32 R82, RZ, RZ, R22 ;  /* 0x000000ffff525224 */ /* 0x002fc400078e0016 */
[----:B------:R-:W-:Y:S01]  /*7fa10*/  @P5 IMAD.MOV.U32 R83, RZ, RZ, R23 ;  /* 0x000000ffff535224 */ /* 0x000fe200078e0017 */
[----:B------:R-:W2:Y:S04]  /*7fa20*/  LDL.LU R33, [R1+0x2dac] ;  /* 0x002dac0001217983 */ /* 0x000ea80000300800 */
[----:B------:R-:W2:Y:S04]  /*7fa30*/  LDL.LU R38, [R1+0xd44] ;  /* 0x000d440001267983 */ /* 0x000ea80000300800 */
[----:B------:R-:W2:Y:S04]  /*7fa40*/  LDL.LU R23, [R1+0xd3c] ;  /* 0x000d3c0001177983 */ /* 0x000ea80000300800 */
[----:B------:R1:W2:Y:S02]  /*7fa50*/  @P5 LDG.E.U8 R157, desc[UR6][R82.64] ;  /* 0x00000006529d5981 */ /* 0x0002a4000c1e1100 */
[----:B-1----:R-:W-:-:S02]  /*7fa60*/  @P4 IMAD.MOV.U32 R82, RZ, RZ, R17 ;  /* 0x000000ffff524224 */ /* 0x002fc400078e0011 */
[----:B------:R-:W-:-:S05]  /*7fa70*/  @P4 IMAD.MOV.U32 R83, RZ, RZ, R20 ;  /* 0x000000ffff534224 */ /* 0x000fca00078e0014 */
[----:B------:R1:W2:Y:S02]  /*7fa80*/  @P4 LDG.E.U8 R159, desc[UR6][R82.64] ;  /* 0x00000006529f4981 */ /* 0x0002a4000c1e1100 */
[----:B-1----:R-:W-:Y:S02]  /*7fa90*/  @P4 IMAD.MOV.U32 R82, RZ, RZ, R15 ;  /* 0x000000ffff524224 */ /* 0x002fe400078e000f */
[----:B------:R-:W-:-:S05]  /*7faa0*/  @P4 IMAD.MOV.U32 R83, RZ, RZ, R16 ;  /* 0x000000ffff534224 */ /* 0x000fca00078e0010 */
[----:B------:R3:W2:Y:S02]  /*7fab0*/  @P4 LDG.E.U8 R161, desc[UR6][R82.64] ;  /* 0x0000000652a14981 */ /* 0x0006a4000c1e1100 */
[----:B---3--:R-:W-:Y:S02]  /*7fac0*/  @P4 IMAD.MOV.U32 R82, RZ, RZ, R11 ;  /* 0x000000ffff524224 */ /* 0x008fe400078e000b */
[----:B------:R-:W-:-:S05]  /*7fad0*/  @P4 IMAD.MOV.U32 R83, RZ, RZ, R14 ;  /* 0x000000ffff534224 */ /* 0x000fca00078e000e */
[----:B------:R4:W3:Y:S02]  /*7fae0*/  @P4 LDG.E.U8 R163, desc[UR6][R82.64] ;  /* 0x0000000652a34981 */ /* 0x0008e4000c1e1100 */
[----:B----4-:R-:W-:Y:S02]  /*7faf0*/  @P4 IMAD.MOV.U32 R83, RZ, RZ, R7 ;  /* 0x000000ffff534224 */ /* 0x010fe400078e0007 */
[----:B------:R-:W4:Y:S04]  /*7fb00*/  LDL.LU R7, [R1+0xd38] ;  /* 0x000d380001077983 */ /* 0x000f280000300800 */
[----:B------:R-:W3:Y:S04]  /*7fb10*/  LDL.LU R22, [R1+0xd2c] ;  /* 0x000d2c0001167983 */ /* 0x000ee80000300800 */
[----:B------:R-:W3:Y:S04]  /*7fb20*/  LDL.LU R37, [R1+0xc64] ;  /* 0x000c640001257983 */ /* 0x000ee80000300800 */
[----:B------:R-:W3:Y:S04]  /*7fb30*/  LDL.LU R20, [R1+0x9ac] ;  /* 0x0009ac0001147983 */ /* 0x000ee80000300800 */
[----:B------:R-:W3:Y:S04]  /*7fb40*/  LDL.LU R16, [R1+0x9a8] ;  /* 0x0009a80001107983 */ /* 0x000ee80000300800 */
[----:B------:R-:W3:Y:S04]  /*7fb50*/  LDL.LU R39, [R1+0x9a4] ;  /* 0x0009a40001277983 */ /* 0x000ee80000300800 */
[----:B------:R-:W3:Y:S04]  /*7fb60*/  LDL.LU R36, [R1+0xa38] ;  /* 0x000a380001247983 */ /* 0x000ee80000300800 */
[----:B------:R-:W3:Y:S01]  /*7fb70*/  LDL.LU R14, [R1+0xa34] ;  /* 0x000a3400010e7983 */ /* 0x000ee20000300800 */
[----:B0-----:R-:W-:-:S03]  /*7fb80*/  LOP3.LUT R0, R0, 0x7f, RZ, 0xc0, !PT ;  /* 0x0000007f00007812 */ /* 0x001fc600078ec0ff */
[----:B------:R-:W3:Y:S04]  /*7fb90*/  LDL.LU R15, [R1+0xa30] ;  /* 0x000a3000010f7983 */ /* 0x000ee80000300800 */
[----:B------:R-:W3:Y:S04]  /*7fba0*/  LDL.LU R11, [R1+0xa2c] ;  /* 0x000a2c00010b7983 */ /* 0x000ee80000300800 */
[----:B------:R-:W3:Y:S01]  /*7fbb0*/  LDL.LU R35, [R1+0xac0] ;  /* 0x000ac00001237983 */ /* 0x000ee20000300800 */
[----:B--2---:R-:W-:-:S03]  /*7fbc0*/  @P4 IMAD.MOV.U32 R82, RZ, RZ, R3 ;  /* 0x000000ffff524224 */ /* 0x004fc600078e0003 */
[----:B------:R-:W2:Y:S04]  /*7fbd0*/  LDL.LU R3, [R1+0xabc] ;  /* 0x000abc0001037983 */ /* 0x000ea80000300800 */
[----:B------:R-:W2:Y:S01]  /*7fbe0*/  @P4 LDG.E.U8 R165, desc[UR6][R82.64] ;  /* 0x0000000652a54981 */ /* 0x000ea2000c1e1100 */
[----:B------:R-:W-:Y:S06]  /*7fbf0*/  BAR.SYNC.DEFER_BLOCKING 0x0 ;  /* 0x0000000000007b1d */ /* 0x000fec0000010000 */
        /* <DEDUP_REMOVED lines=33> */
[----:B0-----:R-:W2:Y:S04]  /*7fe10*/  LDL.LU R33, [R1+0x784] ;  /* 0x0007840001217983 */ /* 0x001ea80000300800 */
[----:B-1----:R-:W2:Y:S04]  /*7fe20*/  LDL.LU R38, [R1+0x780] ;  /* 0x0007800001267983 */ /* 0x002ea80000300800 */
[----:B----4-:R0:W-:Y:S04]  /*7fe30*/  STS.U8 [R0+UR4+0x30000], R7 ;  /* 0x0300000700007988 */ /* 0x0101e80008000004 */
        /* <DEDUP_REMOVED lines=23> */
[----:B------:R1:W-:Y:S04]  /*7ffb0*/  STS.U8 [R0+UR4+0x31c00], R17 ;  /* 0x031c001100007988 */ /* 0x0003e80008000004 */
[----:B------:R2:W-:Y:S04]  /*7ffc0*/  STS.U8 [R0+UR4+0x39c00], R34 ;  /* 0x039c002200007988 */ /* 0x0005e80008000004 */
[----:B0-----:R-:W3:Y:S04]  /*7ffd0*/  LDL.LU R3, [R1+0x704] ;  /* 0x0007040001037983 */ /* 0x001ee80000300800 */
[----:B-1----:R-:W3:Y:S04]  /*7ffe0*/  LDL.LU R17, [R1+0x67c] ;  /* 0x00067c0001117983 */ /* 0x002ee80000300800 */
[----:B--2---:R-:W2:Y:S04]  /*7fff0*/  LDL.LU R34, [R1+0x678] ;  /* 0x0006780001227983 */ /* 0x004ea80000300800 */
        /* <DEDUP_REMOVED lines=30> */
[----:B----4-:R4:W-:Y:S04]  /*801e0*/  STS.U8 [R0+UR4+0x23000], R23 ;  /* 0x0230001700007988 */ /* 0x0109e80008000004 */
[----:B0-----:R-:W2:Y:S04]  /*801f0*/  LDL.LU R33, [R1+0x47c] ;  /* 0x00047c0001217983 */ /* 0x001ea80000300800 */
[----:B-1----:R-:W2:Y:S04]  /*80200*/  LDL.LU R38, [R1+0x478] ;  /* 0x0004780001267983 */ /* 0x002ea80000300800 */
[----:B------:R0:W-:Y:S04]  /*80210*/  STS.U8 [R0+UR4+0x2b000], R7 ;  /* 0x02b0000700007988 */ /* 0x0001e80008000004 */
[----:B----4-:R-:W4:Y:S04]  /*80220*/  LDL.LU R23, [R1+0x474] ;  /* 0x0004740001177983 */ /* 0x010f280000300800 */
[----:B------:R1:W-:Y:S04]  /*80230*/  STS.U8 [R0+UR4+0x33000], R22 ;  /* 0x0330001600007988 */ /* 0x0003e80008000004 */
[----:B---3--:R3:W-:Y:S04]  /*80240*/  STS.U8 [R0+UR4+0x3b000], R37 ;  /* 0x03b0002500007988 */ /* 0x0087e80008000004 */
[----:B------:R1:W-:Y:S04]  /*80250*/  STS.U8 [R0+UR4+0x22c00], R20 ;  /* 0x022c001400007988 */ /* 0x0003e80008000004 */
[----:B------:R3:W-:Y:S04]  /*80260*/  STS.U8 [R0+UR4+0x2ac00], R16 ;  /* 0x02ac001000007988 */ /* 0x0007e80008000004 */
[----:B0-----:R-:W4:Y:S04]  /*80270*/  LDL.LU R7, [R1+0x480] ;  /* 0x0004800001077983 */ /* 0x001f280000300800 */
[----:B-1----:R-:W4:Y:S04]  /*80280*/  LDL.LU R22, [R1+0x3fc] ;  /* 0x0003fc0001167983 */ /* 0x002f280000300800 */
[----:B---3--:R-:W3:Y:S04]  /*80290*/  LDL.LU R37, [R1+0x3f8] ;  /* 0x0003f80001257983 */ /* 0x008ee80000300800 */
[----:B------:R-:W3:Y:S04]  /*802a0*/  LDL.LU R20, [R1+0x3f4] ;  /* 0x0003f40001147983 */ /* 0x000ee80000300800 */
[----:B------:R-:W3:Y:S04]  /*802b0*/  LDL.LU R16, [R1+0x400] ;  /* 0x0004000001107983 */ /* 0x000ee80000300800 */
[----:B------:R-:W-:Y:S04]  /*802c0*/  STS.U8 [R0+UR4+0x32c00], R39 ;  /* 0x032c002700007988 */ /* 0x000fe80008000004 */
[----:B------:R-:W-:Y:S04]  /*802d0*/  STS.U8 [R0+UR4+0x3ac00], R36 ;  /* 0x03ac002400007988 */ /* 0x000fe80008000004 */
[----:B------:R-:W-:Y:S04]  /*802e0*/  STS.U8 [R0+UR4+0x22800], R14 ;  /* 0x0228000e00007988 */ /* 0x000fe80008000004 */
[----:B------:R-:W-:Y:S04]  /*802f0*/  STS.U8 [R0+UR4+0x2a800], R15 ;  /* 0x02a8000f00007988 */ /* 0x000fe80008000004 */
[----:B------:R-:W-:Y:S04]  /*80300*/  STS.U8 [R0+UR4+0x32800], R11 ;  /* 0x0328000b00007988 */ /* 0x000fe80008000004 */
[----:B------:R-:W-:Y:S04]  /*80310*/  STS.U8 [R0+UR4+0x3a800], R35 ;  /* 0x03a8002300007988 */ /* 0x000fe80008000004 */
[----:B--2---:R0:W-:Y:S04]  /*80320*/  STS.U8 [R0+UR4+0x3c000], R9 ;  /* 0x03c0000900007988 */ /* 0x0041e80008000004 */
[----:B------:R1:W-:Y:S04]  /*80330*/  STS.U8 [R0+UR4+0x24000], R10 ;  /* 0x0240000a00007988 */ /* 0x0003e80008000004 */
[----:B0-----:R-:W2:Y:S04]  /*80340*/  LDL.LU R9, [R1+0x37c] ;  /* 0x00037c0001097983 */ /* 0x001ea80000300800 */
[----:B------:R0:W-:Y:S04]  /*80350*/  STS.U8 [R0+UR4+0x2c400], R12 ;  /* 0x02c4000c00007988 */ /* 0x0001e80008000004 */
[----:B-1----:R-:W2:Y:S04]  /*80360*/  LDL.LU R10, [R1+0x378] ;  /* 0x00037800010a7983 */ /* 0x002ea80000300800 */
[----:B0-----:R-:W2:Y:S04]  /*80370*/  LDL.LU R12, [R1+0x374] ;  /* 0x00037400010c7983 */ /* 0x001ea80000300800 */
[----:B------:R0:W-:Y:S04]  /*80380*/  STS.U8 [R0+UR4+0x34400], R32 ;  /* 0x0344002000007988 */ /* 0x0001e80008000004 */
[----:B0-----:R-:W2:Y:S04]  /*80390*/  LDL.LU R32, [R1+0x380] ;  /* 0x0003800001207983 */ /* 0x001ea80000300800 */
[----:B------:R-:W2:Y:S04]  /*803a0*/  LDL.LU R39, [R1+0x2fc] ;  /* 0x0002fc0001277983 */ /* 0x000ea80000300800 */
[----:B------:R-:W2:Y:S04]  /*803b0*/  LDL.LU R36, [R1+0x2f8] ;  /* 0x0002f80001247983 */ /* 0x000ea80000300800 */
        /* <DEDUP_REMOVED lines=30> */
[----:B---3--:R-:W3:Y:S04]  /*805a0*/  LDL.LU R18, [R1+0xf4] ;  /* 0x0000f40001127983 */ /* 0x008ee80000300800 */
        /* <DEDUP_REMOVED lines=10> */
[----:B------:R-:W4:Y:S04]  /*80650*/  LDL.LU R37, [R1+0x3168] ;  /* 0x0031680001257983 */ /* 0x000f280000300800 */
[----:B------:R0:W-:Y:S04]  /*80660*/  STS.U8 [R0+UR4+0x3d000], R20 ;  /* 0x03d0001400007988 */ /* 0x0001e80008000004 */
[----:B------:R1:W-:Y:S04]  /*80670*/  STS.U8 [R0+UR4+0x25000], R16 ;  /* 0x0250001000007988 */ /* 0x0003e80008000004 */
[----:B0-----:R-:W4:Y:S04]  /*80680*/  LDL.LU R20, [R1+0x3164] ;  /* 0x0031640001147983 */ /* 0x001f280000300800 */
[----:B-1----:R-:W4:Y:S04]  /*80690*/  LDL.LU R16, [R1+0x3160] ;  /* 0x0031600001107983 */ /* 0x002f280000300800 */
[----:B--2---:R0:W-:Y:S04]  /*806a0*/  STS.U8 [R0+UR4+0x2d400], R9 ;  /* 0x02d4000900007988 */ /* 0x0041e80008000004 */
[----:B------:R1:W-:Y:S04]  /*806b0*/  STS.U8 [R0+UR4+0x35400], R10 ;  /* 0x0354000a00007988 */ /* 0x0003e80008000004 */
[----:B0-----:R-:W2:Y:S04]  /*806c0*/  LDL.LU R9, [R1+0x315c] ;  /* 0x00315c0001097983 */ /* 0x001ea80000300800 */
[----:B-1----:R-:W2:Y:S04]  /*806d0*/  LDL.LU R10, [R1+0x3158] ;  /* 0x00315800010a7983 */ /* 0x002ea80000300800 */
[----:B------:R0:W-:Y:S04]  /*806e0*/  STS.U8 [R0+UR4+0x3d400], R12 ;  /* 0x03d4000c00007988 */ /* 0x0001e80008000004 */
[----:B0-----:R-:W4:Y:S04]  /*806f0*/  LDL.LU R12, [R1+0x3154] ;  /* 0x00315400010c7983 */ /* 0x001f280000300800 */
[----:B------:R0:W-:Y:S04]  /*80700*/  STS.U8 [R0+UR4+0x25400], R32 ;  /* 0x0254002000007988 */ /* 0x0001e80008000004 */
[----:B0-----:R-:W4:Y:S04]  /*80710*/  LDL.LU R32, [R1+0x3150] ;  /* 0x0031500001207983 */ /* 0x001f280000300800 */
[----:B------:R0:W-:Y:S04]  /*80720*/  STS.U8 [R0+UR4+0x36000], R5 ;  /* 0x0360000500007988 */ /* 0x0001e80008000004 */
[----:B------:R1:W-:Y:S04]  /*80730*/  STS.U8 [R0+UR4+0x3e000], R6 ;  /* 0x03e0000600007988 */ /* 0x0003e80008000004 */
[----:B------:R1:W-:Y:S04]  /*80740*/  STS.U8 [R0+UR4+0x26000], R8 ;  /* 0x0260000800007988 */ /* 0x0003e80008000004 */
[----:B0-----:R-:W4:Y:S04]  /*80750*/  LDL.LU R5, [R1+0xc48] ;  /* 0x000c480001057983 */ /* 0x001f280000300800 */
[----:B-1----:R-:W4:Y:S04]  /*80760*/  LDL.LU R6, [R1+0xc44] ;  /* 0x000c440001067983 */ /* 0x002f280000300800 */
[----:B------:R0:W-:Y:S04]  /*80770*/  STS.U8 [R0+UR4+0x2e400], R4 ;  /* 0x02e4000400007988 */ /* 0x0001e80008000004 */
[----:B------:R-:W4:Y:S04]  /*80780*/  LDL.LU R8, [R1+0xc40] ;  /* 0x000c400001087983 */ /* 0x000f280000300800 */
[----:B0-----:R-:W4:Y:S04]  /*80790*/  LDL.LU R4, [R1+0xcec] ;  /* 0x000cec0001047983 */ /* 0x001f280000300800 */
[----:B------:R0:W-:Y:S04]  /*807a0*/  STS.U8 [R0+UR4+0x36400], R30 ;  /* 0x0364001e00007988 */ /* 0x0001e80008000004 */
[----:B------:R-:W-:Y:S04]  /*807b0*/  STS.U8 [R0+UR4+0x3e400], R13 ;  /* 0x03e4000d00007988 */ /* 0x000fe80008000004 */
[----:B------:R-:W-:Y:S04]  /*807c0*/  STS.U8 [R0+UR4+0x26400], R24 ;  /* 0x0264001800007988 */ /* 0x000fe80008000004 */
[----:B------:R-:W-:Y:S04]  /*807d0*/  STS.U8 [R0+UR4+0x2e800], R19 ;  /* 0x02e8001300007988 */ /* 0x000fe80008000004 */
[----:B------:R-:W-:Y:S04]  /*807e0*/  STS.U8 [R0+UR4+0x36800], R21 ;  /* 0x0368001500007988 */ /* 0x000fe80008000004 */
[----:B0-----:R-:W4:Y:S04]  /*807f0*/  LDL.LU R30, [R1+0xce8] ;  /* 0x000ce800011e7983 */ /* 0x001f280000300800 */
        /* <DEDUP_REMOVED lines=29> */
[----:B----4-:R0:W-:Y:S04]  /*809d0*/  STS.U8 [R0+UR4+0x2ec00], R12 ;  /* 0x02ec000c00007988 */ /* 0x0101e80008000004 */
[----:B0-----:R-:W2:Y:S04]  /*809e0*/  LDL.LU R12, [R1+0xce4] ;  /* 0x000ce400010c7983 */ /* 0x001ea80000300800 */
[----:B------:R-:W3:Y:S04]  /*809f0*/  LDL.LU R10, [R1+0xcdc] ;  /* 0x000cdc00010a7983 */ /* 0x000ee80000300800 */
[----:B------:R-:W4:Y:S04]  /*80a00*/  LDL.LU R13, [R1+0xd98] ;  /* 0x000d9800010d7983 */ /* 0x000f280000300800 */
[----:B------:R-:W4:Y:S04]  /*80a10*/  LDL.LU R9, [R1+0xd94] ;  /* 0x000d940001097983 */ /* 0x000f280000300800 */
[----:B------:R-:W4:Y:S04]  /*80a20*/  LDL.LU R24, [R1+0xd90] ;  /* 0x000d900001187983 */ /* 0x000f280000300800 */
[----:B------:R-:W4:Y:S04]  /*80a30*/  LDL.LU R19, [R1+0xd8c] ;  /* 0x000d8c0001137983 */ /* 0x000f280000300800 */
[----:B------:R-:W4:Y:S04]  /*80a40*/  LDL.LU R21, [R1+0x2da4] ;  /* 0x002da40001157983 */ /* 0x000f280000300800 */
[----:B------:R-:W4:Y:S04]  /*80a50*/  LDL.LU R18, [R1+0x2d98] ;  /* 0x002d980001127983 */ /* 0x000f280000300800 */
[----:B------:R-:W4:Y:S04]  /*80a60*/  LDL.LU R33, [R1+0x2d84] ;  /* 0x002d840001217983 */ /* 0x000f280000300800 */
[----:B------:R0:W-:Y:S02]  /*80a70*/  STS.U8 [R0+UR4+0x26c00], R32 ;  /* 0x026c002000007988 */ /* 0x0001e40008000004 */
[----:B0-----:R-:W-:-:S02]  /*80a80*/  LOP3.LUT R32, R0, 0x10, RZ, 0x3c, !PT ;  /* 0x0000001000207812 */ /* 0x001fc400078e3cff */
        /* <DEDUP_REMOVED lines=26> */
[----:B0-----:R-:W4:Y:S04]  /*80c30*/  LDL.LU R30, [R1+0xbc4] ;  /* 0x000bc400011e7983 */ /* 0x001f280000300800 */
[----:B--2---:R0:W-:Y:S04]  /*80c40*/  STS.U8 [R32+UR4+0x30c80], R12 ;  /* 0x030c800c20007988 */ /* 0x0041e80008000004 */
[----:B---3--:R1:W-:Y:S04]  /*80c50*/  STS.U8 [R32+UR4+0x38c80], R10 ;  /* 0x038c800a20007988 */ /* 0x0083e80008000004 */
[----:B----4-:R2:W-:Y:S04]  /*80c60*/  STS.U8 [R32+UR4+0x20880], R13 ;  /* 0x0208800d20007988 */ /* 0x0105e80008000004 */
[----:B------:R3:W-:Y:S04]  /*80c70*/  STS.U8 [R32+UR4+0x28880], R9 ;  /* 0x0288800920007988 */ /* 0x0007e80008000004 */
[----:B------:R4:W-:Y:S04]  /*80c80*/  STS.U8 [R32+UR4+0x30880], R24 ;  /* 0x0308801820007988 */ /* 0x0009e80008000004 */
[----:B------:R2:W-:Y:S04]  /*80c90*/  STS.U8 [R32+UR4+0x38880], R19 ;  /* 0x0388801320007988 */ /* 0x0005e80008000004 */
[----:B0-----:R-:W4:Y:S04]  /*80ca0*/  LDL.LU R12, [R1+0xbbc] ;  /* 0x000bbc00010c7983 */ /* 0x001f280000300800 */
[----:B-1----:R-:W4:Y:S04]  /*80cb0*/  LDL.LU R10, [R1+0xbb8] ;  /* 0x000bb800010a7983 */ /* 0x002f280000300800 */
[----:B--2---:R-:W2:Y:S04]  /*80cc0*/  LDL.LU R13, [R1+0xbb4] ;  /* 0x000bb400010d7983 */ /* 0x004ea80000300800 */
[----:B---3--:R-:W3:Y:S04]  /*80cd0*/  LDL.LU R9, [R1+0x9a0] ;  /* 0x0009a00001097983 */ /* 0x008ee80000300800 */
[----:B----4-:R-:W4:Y:S04]  /*80ce0*/  LDL.LU R24, [R1+0x6ec] ;  /* 0x0006ec0001187983 */ /* 0x010f280000300800 */
[----:B------:R0:W-:Y:S04]  /*80cf0*/  STS.U8 [R32+UR4+0x20480], R21 ;  /* 0x0204801520007988 */ /* 0x0001e80008000004 */
[----:B------:R-:W4:Y:S04]  /*80d00*/  LDL.LU R19, [R1+0x6e8] ;  /* 0x0006e80001137983 */ /* 0x000f280000300800 */
[----:B------:R1:W-:Y:S04]  /*80d10*/  STS.U8 [R32+UR4+0x28480], R18 ;  /* 0x0284801220007988 */ /* 0x0003e80008000004 */
[----:B------:R1:W-:Y:S04]  /*80d20*/  STS.U8 [R32+UR4+0x30480], R33 ;  /* 0x0304802120007988 */ /* 0x0003e80008000004 */
[----:B0-----:R-:W4:Y:S04]  /*80d30*/  LDL.LU R21, [R1+0x6e4] ;  /* 0x0006e40001157983 */ /* 0x001f280000300800 */
[----:B-1----:R-:W4:Y:S04]  /*80d40*/  LDL.LU R18, [R1+0x77c] ;  /* 0x00077c0001127983 */ /* 0x002f280000300800 */
[----:B------:R-:W4:Y:S04]  /*80d50*/  LDL.LU R33, [R1+0x778] ;  /* 0x0007780001217983 */ /* 0x000f280000300800 */
        /* <DEDUP_REMOVED lines=43> */
[----:B0-----:R-:W4:Y:S04]  /*81010*/  LDL.LU R30, [R1+0x5e4] ;  /* 0x0005e400011e7983 */ /* 0x001f280000300800 */
[----:B------:R0:W-:Y:S04]  /*81020*/  STS.U8 [R32+UR4+0x29480], R12 ;  /* 0x0294800c20007988 */ /* 0x0001e80008000004 */
[----:B------:R1:W-:Y:S04]  /*81030*/  STS.U8 [R32+UR4+0x31480], R10 ;  /* 0x0314800a20007988 */ /* 0x0003e80008000004 */
[----:B--2---:R2:W-:Y:S04]  /*81040*/  STS.U8 [R32+UR4+0x39480], R13 ;  /* 0x0394800d20007988 */ /* 0x0045e80008000004 */
[----:B---3--:R3:W-:Y:S04]  /*81050*/  STS.U8 [R32+UR4+0x22480], R9 ;  /* 0x0224800920007988 */ /* 0x0087e80008000004 */
[----:B----4-:R4:W-:Y:S04]  /*81060*/  STS.U8 [R32+UR4+0x2b880], R24 ;  /* 0x02b8801820007988 */ /* 0x0109e80008000004 */
        /* <DEDUP_REMOVED lines=49> */
[----:B0-----:R-:W4:Y:S04]  /*81380*/  LDL.LU R30, [R1+0x2e4] ;  /* 0x0002e400011e7983 */ /* 0x001f280000300800 */
[----:B------:R-:W-:Y:S04]  /*81390*/  STS.U8 [R32+UR4+0x24080], R12 ;  /* 0x0240800c20007988 */ /* 0x000fe80008000004 */
[----:B------:R-:W-:Y:S04]  /*813a0*/  STS.U8 [R32+UR4+0x2c480], R10 ;  /* 0x02c4800a20007988 */ /* 0x000fe80008000004 */
[----:B--2---:R-:W-:Y:S04]  /*813b0*/  STS.U8 [R32+UR4+0x34480], R13 ;  /* 0x0344800d20007988 */ /* 0x004fe80008000004 */
[----:B---3--:R-:W-:Y:S04]  /*813c0*/  STS.U8 [R32+UR4+0x3c480], R9 ;  /* 0x03c4800920007988 */ /* 0x008fe80008000004 */
[----:B----4-:R-:W-:Y:S04]  /*813d0*/  STS.U8 [R32+UR4+0x24480], R24 ;  /* 0x0244801820007988 */ /* 0x010fe80008000004 */
[----:B------:R0:W-:Y:S04]  /*813e0*/  STS.U8 [R32+UR4+0x24880], R33 ;  /* 0x0248802120007988 */ /* 0x0001e80008000004 */
[----:B0-----:R-:W2:Y:S04]  /*813f0*/  LDL.LU R33, [R1+0x2f0] ;  /* 0x0002f00001217983 */ /* 0x001ea80000300800 */
[----:B------:R-:W3:Y:S04]  /*81400*/  LDL.LU R0, [R1+0x26c] ;  /* 0x00026c0001007983 */ /* 0x000ee80000300800 */
[----:B------:R-:W4:Y:S04]  /*81410*/  LDL.LU R66, [R1+0x268] ;  /* 0x0002680001427983 */ /* 0x000f280000300800 */
[----:B------:R-:W3:Y:S04]  /*81420*/  LDL.LU R65, [R1+0x264] ;  /* 0x0002640001417983 */ /* 0x000ee80000300800 */
[----:B------:R-:W3:Y:S04]  /*81430*/  LDL.LU R64, [R1+0x270] ;  /* 0x0002700001407983 */ /* 0x000ee80000300800 */
[----:B------:R-:W3:Y:S04]  /*81440*/  LDL.LU R160, [R1+0x1ec] ;  /* 0x0001ec0001a07983 */ /* 0x000ee80000300800 */
        /* <DEDUP_REMOVED lines=42> */
[----:B0-----:R-:W4:Y:S04]  /*816f0*/  LDL.LU R30, [R1+0x3114] ;  /* 0x00311400011e7983 */ /* 0x001f280000300800 */
[----:B--2---:R0:W-:Y:S04]  /*81700*/  STS.U8 [R32+UR4+0x25880], R33 ;  /* 0x0258802120007988 */ /* 0x0041e80008000004 */
[----:B0-----:R-:W2:Y:S04]  /*81710*/  LDL.LU R33, [R1+0x3110] ;  /* 0x0031100001217983 */ /* 0x001ea80000300800 */
[----:B---3--:R0:W-:Y:S04]  /*81720*/  STS.U8 [R32+UR4+0x2e080], R160 ;  /* 0x02e080a020007988 */ /* 0x0081e80008000004 */
[----:B----4-:R1:W-:Y:S04]  /*81730*/  STS.U8 [R32+UR4+0x36080], R162 ;  /* 0x036080a220007988 */ /* 0x0103e80008000004 */
[----:B------:R3:W-:Y:S04]  /*81740*/  STS.U8 [R32+UR4+0x3e080], R164 ;  /* 0x03e080a420007988 */ /* 0x0007e80008000004 */
[----:B------:R4:W-:Y:S04]  /*81750*/  STS.U8 [R32+UR4+0x26080], R12 ;  /* 0x0260800c20007988 */ /* 0x0009e80008000004 */
[----:B------:R1:W-:Y:S04]  /*81760*/  STS.U8 [R32+UR4+0x2e480], R10 ;  /* 0x02e4800a20007988 */ /* 0x0003e80008000004 */
[----:B------:R3:W-:Y:S04]  /*81770*/  STS.U8 [R32+UR4+0x36480], R13 ;  /* 0x0364800d20007988 */ /* 0x0007e80008000004 */
[----:B0-----:R-:W2:Y:S04]  /*81780*/  LDL.LU R160, [R1+0xc34] ;  /* 0x000c340001a07983 */ /* 0x001ea80000300800 */
[----:B-1----:R-:W2:Y:S04]  /*81790*/  LDL.LU R162, [R1+0xc30] ;  /* 0x000c300001a27983 */ /* 0x002ea80000300800 */
[----:B---3--:R-:W3:Y:S04]  /*817a0*/  LDL.LU R164, [R1+0xc2c] ;  /* 0x000c2c0001a47983 */ /* 0x008ee80000300800 */
[----:B----4-:R-:W4:Y:S04]  /*817b0*/  LDL.LU R12, [R1+0xcd8] ;  /* 0x000cd800010c7983 */ /* 0x010f280000300800 */
        /* <DEDUP_REMOVED lines=40> */
[----:B--2---:R0:W-:Y:S02]  /*81a40*/  STS.U8 [R32+UR4+0x26880], R33 ;  /* 0x0268802120007988 */ /* 0x0041e40008000004 */
[----:B0-----:R-:W0:Y:S02]  /*81a50*/  S2R R33, SR_TID.X ;  /* 0x0000000000217919 */ /* 0x001e240000002100 */
        /* <DEDUP_REMOVED lines=15> */
[----:B------:R-:W2:Y:S01]  /*81b50*/  LDL.LU R64, [R1+0xa94] ;  /* 0x000a940001407983 */ /* 0x000ea20000300800 */
[----:B0-----:R-:W-:-:S04]  /*81b60*/  LOP3.LUT R33, R33, 0x7f, RZ, 0xc0, !PT ;  /* 0x0000007f21217812 */ /* 0x001fc800078ec0ff */
[----:B------:R-:W-:-:S05]  /*81b70*/  LOP3.LUT R33, R33, 0x20, RZ, 0x3c, !PT ;  /* 0x0000002021217812 */ /* 0x000fca00078e3cff */
[----:B------:R0:W-:Y:S04]  /*81b80*/  STS.U8 [R33+UR4+0x29100], R160 ;  /* 0x029100a021007988 */ /* 0x0001e80008000004 */
[----:B------:R1:W-:Y:S04]  /*81b90*/  STS.U8 [R33+UR4+0x31100], R162 ;  /* 0x031100a221007988 */ /* 0x0003e80008000004 */
[----:B---3--:R3:W-:Y:S04]  /*81ba0*/  STS.U8 [R33+UR4+0x39100], R164 ;  /* 0x039100a421007988 */ /* 0x0087e80008000004 */
[----:B----4-:R4:W-:Y:S04]  /*81bb0*/  STS.U8 [R33+UR4+0x20d00], R12 ;  /* 0x020d000c21007988 */ /* 0x0109e80008000004 */
[----:B------:R1:W-:Y:S04]  /*81bc0*/  STS.U8 [R33+UR4+0x28d00], R10 ;  /* 0x028d000a21007988 */ /* 0x0003e80008000004 */
[----:B------:R3:W-:Y:S04]  /*81bd0*/  STS.U8 [R33+UR4+0x30d00], R13 ;  /* 0x030d000d21007988 */ /* 0x0007e80008000004 */
[----:B0-----:R-:W2:Y:S04]  /*81be0*/  LDL.LU R160, [R1+0xb28] ;  /* 0x000b280001a07983 */ /* 0x001ea80000300800 */
[----:B-1----:R-:W2:Y:S04]  /*81bf0*/  LDL.LU R162, [R1+0xb24] ;  /* 0x000b240001a27983 */ /* 0x002ea80000300800 */
[----:B---3--:R-:W3:Y:S04]  /*81c00*/  LDL.LU R164, [R1+0xb20] ;  /* 0x000b200001a47983 */ /* 0x008ee80000300800 */
[----:B----4-:R-:W4:Y:S04]  /*81c10*/  LDL.LU R12, [R1+0xb1c] ;  /* 0x000b1c00010c7983 */ /* 0x010f280000300800 */
[----:B------:R-:W3:Y:S04]  /*81c20*/  LDL.LU R10, [R1+0xbb0] ;  /* 0x000bb000010a7983 */ /* 0x000ee80000300800 */
        /* <DEDUP_REMOVED lines=19> */
[----:B--2---:R0:W-:Y:S04]  /*81d60*/  STS.U8 [R33+UR4+0x20100], R32 ;  /* 0x0201002021007988 */ /* 0x0041e80008000004 */
[----:B------:R1:W-:Y:S04]  /*81d70*/  STS.U8 [R33+UR4+0x28100], R124 ;  /* 0x0281007c21007988 */ /* 0x0003e80008000004 */
[----:B------:R2:W-:Y:S04]  /*81d80*/  STS.U8 [R33+UR4+0x30100], R122 ;  /* 0x0301007a21007988 */ /* 0x0005e80008000004 */
[----:B------:R0:W-:Y:S04]  /*81d90*/  STS.U8 [R33+UR4+0x38100], R120 ;  /* 0x0381007821007988 */ /* 0x0001e80008000004 */
[----:B------:R1:W-:Y:S04]  /*81da0*/  STS.U8 [R33+UR4+0x21100], R67 ;  /* 0x0211004321007988 */ /* 0x0003e80008000004 */
[----:B------:R2:W-:Y:S04]  /*81db0*/  STS.U8 [R33+UR4+0x2a500], R70 ;  /* 0x02a5004621007988 */ /* 0x0005e80008000004 */
[----:B0-----:R-:W4:Y:S04]  /*81dc0*/  LDL.LU R32, [R1+0x75c] ;  /* 0x00075c0001207983 */ /* 0x001f280000300800 */
[----:B-1----:R-:W4:Y:S04]  /*81dd0*/  LDL.LU R124, [R1+0x7f4] ;  /* 0x0007f400017c7983 */ /* 0x002f280000300800 */
[----:B--2---:R-:W2:Y:S04]  /*81de0*/  LDL.LU R122, [R1+0x7ec] ;  /* 0x0007ec00017a7983 */ /* 0x004ea80000300800 */
        /* <DEDUP_REMOVED lines=22> */
[----:B---3--:R-:W3:Y:S04]  /*81f50*/  LDL.LU R64, [R1+0x658] ;  /* 0x0006580001407983 */ /* 0x008ee80000300800 */
[----:B------:R0:W-:Y:S04]  /*81f60*/  STS.U8 [R33+UR4+0x21900], R160 ;  /* 0x021900a021007988 */ /* 0x0001e80008000004 */
[----:B------:R1:W-:Y:S04]  /*81f70*/  STS.U8 [R33+UR4+0x29900], R162 ;  /* 0x029900a221007988 */ /* 0x0003e80008000004 */
[----:B------:R0:W-:Y:S04]  /*81f80*/  STS.U8 [R33+UR4+0x31900], R164 ;  /* 0x031900a421007988 */ /* 0x0001e80008000004 */
[----:B----4-:R4:W-:Y:S04]  /*81f90*/  STS.U8 [R33+UR4+0x39900], R12 ;  /* 0x0399000c21007988 */ /* 0x0109e80008000004 */
[----:B------:R0:W-:Y:S04]  /*81fa0*/  STS.U8 [R33+UR4+0x21500], R10 ;  /* 0x0215000a21007988 */ /* 0x0001e80008000004 */
[----:B------:R4:W-:Y:S04]  /*81fb0*/  STS.U8 [R33+UR4+0x29500], R13 ;  /* 0x0295000d21007988 */ /* 0x0009e80008000004 */
[----:B0-----:R-:W3:Y:S04]  /*81fc0*/  LDL.LU R160, [R1+0x654] ;  /* 0x0006540001a07983 */ /* 0x001ee80000300800 */
[----:B-1----:R-:W3:Y:S04]  /*81fd0*/  LDL.LU R162, [R1+0x660] ;  /* 0x0006600001a27983 */ /* 0x002ee80000300800 */
[----:B------:R-:W3:Y:S04]  /*81fe0*/  LDL.LU R164, [R1+0x5dc] ;  /* 0x0005dc0001a47983 */ /* 0x000ee80000300800 */
[----:B----4-:R-:W4:Y:S04]  /*81ff0*/  LDL.LU R12, [R1+0x5d8] ;  /* 0x0005d800010c7983 */ /* 0x010f280000300800 */
        /* <DEDUP_REMOVED lines=17> */
[----:B0-----:R-:W3:Y:S04]  /*82110*/  LDL.LU R18, [R1+0x4d4] ;  /* 0x0004d40001127983 */ /* 0x001ee80000300800 */
[----:B-1----:R-:W3:Y:S04]  /*82120*/  LDL.LU R6, [R1+0x4e0] ;  /* 0x0004e00001067983 */ /* 0x002ee80000300800 */
[----:B------:R-:W3:Y:S04]  /*82130*/  LDL.LU R8, [R1+0x45c] ;  /* 0x00045c0001087983 */ /* 0x000ee80000300800 */
        /* <DEDUP_REMOVED lines=12> */
[----:B----4-:R0:W-:Y:S04]  /*82200*/  STS.U8 [R33+UR4+0x34100], R12 ;  /* 0x0341000c21007988 */ /* 0x0101e80008000004 */
[----:B---3--:R1:W-:Y:S04]  /*82210*/  STS.U8 [R33+UR4+0x3c100], R10 ;  /* 0x03c1000a21007988 */ /* 0x0083e80008000004 */
[----:B------:R2:W-:Y:S04]  /*82220*/  STS.U8 [R33+UR4+0x24100], R13 ;  /* 0x0241000d21007988 */ /* 0x0005e80008000004 */
[----:B0-----:R-:W3:Y:S04]  /*82230*/  LDL.LU R12, [R1+0x458] ;  /* 0x00045800010c7983 */ /* 0x001ee80000300800 */
[----:B-1----:R-:W4:Y:S04]  /*82240*/  LDL.LU R10, [R1+0x454] ;  /* 0x00045400010a7983 */ /* 0x002f280000300800 */
[----:B------:R0:W-:Y:S04]  /*82250*/  STS.U8 [R33+UR4+0x2c500], R4 ;  /* 0x02c5000421007988 */ /* 0x0001e80008000004 */
[----:B--2---:R-:W2:Y:S04]  /*82260*/  LDL.LU R13, [R1+0x460] ;  /* 0x00046000010d7983 */ /* 0x004ea80000300800 */
        /* <DEDUP_REMOVED lines=42> */
[----:B0-----:R-:W2:Y:S04]  /*82510*/  LDL.LU R164, [R1+0xe0] ;  /* 0x0000e00001a47983 */ /* 0x001ea80000300800 */
[----:B------:R-:W-:Y:S04]  /*82520*/  STS.U8 [R33+UR4+0x2ed00], R2 ;  /* 0x02ed000221007988 */ /* 0x000fe80008000004 */
[----:B------:R-:W-:Y:S04]  /*82530*/  STS.U8 [R33+UR4+0x36d00], R17 ;  /* 0x036d001121007988 */ /* 0x000fe80008000004 */
[----:B------:R-:W-:Y:S04]  /*82540*/  STS.U8 [R33+UR4+0x3ed00], R3 ;  /* 0x03ed000321007988 */ /* 0x000fe80008000004 */
[----:B---3--:R0:W-:Y:S04]  /*82550*/  STS.U8 [R33+UR4+0x34d00], R12 ;  /* 0x034d000c21007988 */ /* 0x0081e80008000004 */
[----:B----4-:R1:W-:Y:S04]  /*82560*/  STS.U8 [R33+UR4+0x3cd00], R10 ;  /* 0x03cd000a21007988 */ /* 0x0103e80008000004 */
[----:B--2---:R2:W-:Y:S04]  /*82570*/  STS.U8 [R33+UR4+0x24d00], R13 ;  /* 0x024d000d21007988 */ /* 0x0045e80008000004 */
[----:B0-----:R-:W3:Y:S04]  /*82580*/  LDL.LU R12, [R1+0x310c] ;  /* 0x00310c00010c7983 */ /* 0x001ee80000300800 */
[----:B-1----:R-:W4:Y:S04]  /*82590*/  LDL.LU R10, [R1+0x3108] ;  /* 0x00310800010a7983 */ /* 0x002f280000300800 */
        /* <DEDUP_REMOVED lines=29> */
[----:B-1----:R-:W3:Y:S04]  /*82770*/  LDL.LU R70, [R1+0xc20] ;  /* 0x000c200001467983 */ /* 0x002ee80000300800 */
        /* <DEDUP_REMOVED lines=20> */
[----:B------:R0:W-:Y:S04]  /*828c0*/  STS.U8 [R33+UR4+0x26900], R164 ;  /* 0x026900a421007988 */ /* 0x0001e80008000004 */
[----:B0-----:R-:W4:Y:S04]  /*828d0*/  LDL.LU R164, [R1+0x2d10] ;  /* 0x002d100001a47983 */ /* 0x001f280000300800 */
[----:B------:R0:W-:Y:S02]  /*828e0*/  STS.U8 [R33+UR4+0x26d00], R34 ;  /* 0x026d002221007988 */ /* 0x0001e40008000004 */
[----:B0-----:R-:W0:Y:S02]  /*828f0*/  S2R R34, SR_TID.X ;  /* 0x0000000000227919 */ /* 0x001e240000002100 */
[----:B------:R1:W-:Y:S04]  /*82900*/  STS.U8 [R33+UR4+0x27d00], R126 ;  /* 0x027d007e21007988 */ /* 0x0003e80008000004 */
[----:B------:R1:W-:Y:S04]  /*82910*/  STS.U8 [R33+UR4+0x3fd00], R133 ;  /* 0x03fd008521007988 */ /* 0x0003e80008000004 */
[----:B------:R0:W-:Y:S04]  /*82920*/  STS.U8 [R33+UR4+0x37d00], R130 ;  /* 0x037d008221007988 */ /* 0x0001e80008000004 */
[----:B------:R0:W-:Y:S04]  /*82930*/  STS.U8 [R33+UR4+0x2fd00], R128 ;  /* 0x02fd008021007988 */ /* 0x0001e80008000004 */
[----:B------:R0:W-:Y:S04]  /*82940*/  STS.U8 [R33+UR4+0x27900], R71 ;  /* 0x0279004721007988 */ /* 0x0001e80008000004 */
[----:B------:R0:W-:Y:S04]  /*82950*/  STS.U8 [R33+UR4+0x3f500], R42 ;  /* 0x03f5002a21007988 */ /* 0x0001e80008000004 */
[----:B-1----:R-:W4:Y:S04]  /*82960*/  LDL.LU R126, [R1+0x2ee4] ;  /* 0x002ee400017e7983 */ /* 0x002f280000300800 */
[----:B------:R-:W4:Y:S04]  /*82970*/  LDL.LU R133, [R1+0x2ed8] ;  /* 0x002ed80001857983 */ /* 0x000f280000300800 */
[----:B0-----:R-:W4:Y:S04]  /*82980*/  LDL.LU R130, [R1+0x2ec4] ;  /* 0x002ec40001827983 */ /* 0x001f280000300800 */
        /* <DEDUP_REMOVED lines=13> */
[----:B------:R-:W4:Y:S01]  /*82a60*/  LDL.LU R148, [R1+0x9fc] ;  /* 0x0009fc0001947983 */ /* 0x000f220000300800 */
[----:B------:R-:W-:-:S03]  /*82a70*/  LOP3.LUT R34, R34, 0x7f, RZ, 0xc0, !PT ;  /* 0x0000007f22227812 */ /* 0x000fc600078ec0ff */
[----:B------:R0:W-:Y:S04]  /*82a80*/  STS.U8 [R33+UR4+0x35900], R32 ;  /* 0x0359002021007988 */ /* 0x0001e80008000004 */
[----:B------:R-:W4:Y:S01]  /*82a90*/  LDL.LU R150, [R1+0x9f8] ;  /* 0x0009f80001967983 */ /* 0x000f220000300800 */
[----:B------:R-:W-:-:S03]  /*82aa0*/  LOP3.LUT R34, R34, 0x30, RZ, 0x3c, !PT ;  /* 0x0000003022227812 */ /* 0x000fc600078e3cff */
[----:B------:R1:W-:Y:S04]  /*82ab0*/  STS.U8 [R33+UR4+0x3d900], R124 ;  /* 0x03d9007c21007988 */ /* 0x0003e80008000004 */
[----:B------:R0:W-:Y:S04]  /*82ac0*/  STS.U8 [R33+UR4+0x25900], R122 ;  /* 0x0259007a21007988 */ /* 0x0001e80008000004 */
[----:B------:R1:W-:Y:S04]  /*82ad0*/  STS.U8 [R33+UR4+0x2dd00], R120 ;  /* 0x02dd007821007988 */ /* 0x0003e80008000004 */
[----:B------:R-:W-:Y:S04]  /*82ae0*/  STS.U8 [R33+UR4+0x27500], R84 ;  /* 0x0275005421007988 */ /* 0x000fe80008000004 */
[----:B0-----:R-:W4:Y:S04]  /*82af0*/  LDL.LU R32, [R1+0xa90] ;  /* 0x000a900001207983 */ /* 0x001f280000300800 */
[----:B------:R-:W-:Y:S04]  /*82b00*/  STS.U8 [R33+UR4+0x2f900], R72 ;  /* 0x02f9004821007988 */ /* 0x000fe80008000004 */
[----:B------:R-:W-:Y:S04]  /*82b10*/  STS.U8 [R33+UR4+0x37900], R73 ;  /* 0x0379004921007988 */ /* 0x000fe80008000004 */
[----:B------:R-:W-:Y:S04]  /*82b20*/  STS.U8 [R33+UR4+0x3f900], R74 ;  /* 0x03f9004a21007988 */ /* 0x000fe80008000004 */
[----:B-1----:R-:W4:Y:S04]  /*82b30*/  LDL.LU R124, [R1+0xa8c] ;  /* 0x000a8c00017c7983 */ /* 0x002f280000300800 */
[----:B------:R-:W4:Y:S04]  /*82b40*/  LDL.LU R122, [R1+0xa84] ;  /* 0x000a8400017a7983 */ /* 0x000f280000300800 */
[----:B------:R-:W4:Y:S04]  /*82b50*/  LDL.LU R120, [R1+0xa80] ;  /* 0x000a800001787983 */ /* 0x000f280000300800 */
        /* <DEDUP_REMOVED lines=74> */
[----:B------:R-:W2:Y:S04]  /*83000*/  LDL.LU R154, [R1+0x5d0] ;  /* 0x0005d000019a7983 */ /* 0x000ea80000300800 */
[----:B------:R1:W-:Y:S04]  /*83010*/  STS.U8 [R34+UR4+0x39580], R156 ;  /* 0x0395809c22007988 */ /* 0x0003e80008000004 */
[----:B------:R1:W-:Y:S04]  /*83020*/  STS.U8 [R34+UR4+0x22580], R0 ;  /* 0x0225800022007988 */ /* 0x0003e80008000004 */
[----:B0-----:R-:W2:Y:S04]  /*83030*/  LDL.LU R155, [R1+0x54c] ;  /* 0x00054c00019b7983 */ /* 0x001ea80000300800 */
[----:B-1----:R-:W2:Y:S04]  /*83040*/  LDL.LU R156, [R1+0x548] ;  /* 0x00054800019c7983 */ /* 0x002ea80000300800 */
[----:B------:R-:W2:Y:S04]  /*83050*/  LDL.LU R0, [R1+0x544] ;  /* 0x0005440001007983 */ /* 0x000ea80000300800 */
        /* <DEDUP_REMOVED lines=8> */
[----:B------:R0:W-:Y:S04]  /*830e0*/  STS.U8 [R34+UR4+0x2b580], R162 ;  /* 0x02b580a222007988 */ /* 0x0001e80008000004 */
[----:B0-----:R-:W3:Y:S04]  /*830f0*/  LDL.LU R162, [R1+0x4d0] ;  /* 0x0004d00001a27983 */ /* 0x001ee80000300800 */
[----:B------:R0:W-:Y:S04]  /*83100*/  STS.U8 [R34+UR4+0x33580], R164 ;  /* 0x033580a422007988 */ /* 0x0001e80008000004 */
[----:B0-----:R-:W3:Y:S04]  /*83110*/  LDL.LU R164, [R1+0x44c] ;  /* 0x00044c0001a47983 */ /* 0x001ee80000300800 */
        /* <DEDUP_REMOVED lines=59> */
[----:B0-----:R-:W2:Y:S04]  /*834d0*/  LDL.LU R162, [R1+0xc4] ;  /* 0x0000c40001a27983 */ /* 0x001ea80000300800 */
[----:B------:R0:W-:Y:S04]  /*834e0*/  STS.U8 [R34+UR4+0x2cd80], R164 ;  /* 0x02cd80a422007988 */ /* 0x0001e80008000004 */
[----:B0-----:R-:W2:Y:S04]  /*834f0*/  LDL.LU R164, [R1+0xd0] ;  /* 0x0000d00001a47983 */ /* 0x001ea80000300800 */
[----:B---3--:R0:W-:Y:S04]  /*83500*/  STS.U8 [R34+UR4+0x36180], R68 ;  /* 0x0361804422007988 */ /* 0x0081e80008000004 */
[----:B----4-:R1:W-:Y:S04]  /*83510*/  STS.U8 [R34+UR4+0x3e180], R158 ;  /* 0x03e1809e22007988 */ /* 0x0103e80008000004 */
[----:B--2---:R2:W-:Y:S04]  /*83520*/  STS.U8 [R34+UR4+0x26180], R154 ;  /* 0x0261809a22007988 */ /* 0x0045e80008000004 */
[----:B------:R3:W-:Y:S04]  /*83530*/  STS.U8 [R34+UR4+0x2e580], R155 ;  /* 0x02e5809b22007988 */ /* 0x0007e80008000004 */
[----:B0-----:R-:W4:Y:S04]  /*83540*/  LDL.LU R68, [R1+0xc14] ;  /* 0x000c140001447983 */ /* 0x001f280000300800 */
[----:B-1----:R-:W4:Y:S04]  /*83550*/  LDL.LU R158, [R1+0xc10] ;  /* 0x000c1000019e7983 */ /* 0x002f280000300800 */
[----:B--2---:R-:W2:Y:S04]  /*83560*/  LDL.LU R154, [R1+0xc0c] ;  /* 0x000c0c00019a7983 */ /* 0x004ea80000300800 */
[----:B---3--:R-:W3:Y:S04]  /*83570*/  LDL.LU R155, [R1+0xcb0] ;  /* 0x000cb000019b7983 */ /* 0x008ee80000300800 */
        /* <DEDUP_REMOVED lines=11> */
[----:B0-----:R-:W3:Y:S04]  /*83630*/  LDL.LU R162, [R1+0xd5c] ;  /* 0x000d5c0001a27983 */ /* 0x001ee80000300800 */
[----:B------:R0:W-:Y:S04]  /*83640*/  STS.U8 [R34+UR4+0x26980], R164 ;  /* 0x026980a422007988 */ /* 0x0001e80008000004 */
[----:B0-----:R-:W3:Y:S04]  /*83650*/  LDL.LU R164, [R1+0xd58] ;  /* 0x000d580001a47983 */ /* 0x001ee80000300800 */
        /* <DEDUP_REMOVED lines=8> */
[----:B-1----:R-:W3:Y:S04]  /*836e0*/  LDL.LU R11, [R1+0x30d0] ;  /* 0x0030d000010b7983 */ /* 0x002ee80000300800 */
[----:B------:R-:W3:Y:S04]  /*836f0*/  LDL.LU R15, [R1+0x30cc] ;  /* 0x0030cc00010f7983 */ /* 0x000ee80000300800 */
[----:B0-----:R-:W3:Y:S04]  /*83700*/  LDL.LU R14, [R1+0x30c8] ;  /* 0x0030c800010e7983 */ /* 0x001ee80000300800 */
        /* <DEDUP_REMOVED lines=16> */
[----:B------:R1:W-:Y:S01]  /*83810*/  STS.U8 [R34+UR4+0x25580], R152 ;  /* 0x0255809822007988 */ /* 0x0003e20008000004 */
[----:B------:R-:W-:-:S03]  /*83820*/  LOP3.LUT R0, R0, 0x7f, RZ, 0xc0, !PT ;  /* 0x0000007f00007812 */ /* 0x000fc600078ec0ff */
[----:B------:R0:W-:Y:S04]  /*83830*/  STS.U8 [R34+UR4+0x2d980], R146 ;  /* 0x02d9809222007988 */ /* 0x0001e80008000004 */
[----:B------:R1:W-:Y:S04]  /*83840*/  STS.U8 [R34+UR4+0x35980], R148 ;  /* 0x0359809422007988 */ /* 0x0003e80008000004 */
[----:B------:R1:W-:Y:S04]  /*83850*/  STS.U8 [R34+UR4+0x3d980], R150 ;  /* 0x03d9809622007988 */ /* 0x0003e80008000004 */
[----:B0-----:R-:W3:Y:S04]  /*83860*/  LDL.LU R40, [R1+0x968] ;  /* 0x0009680001287983 */ /* 0x001ee80000300800 */
[----:B-1----:R-:W3:Y:S04]  /*83870*/  LDL.LU R152, [R1+0x964] ;  /* 0x0009640001987983 */ /* 0x002ee80000300800 */
[----:B------:R0:W-:Y:S04]  /*83880*/  STS.U8 [R34+UR4+0x25980], R124 ;  /* 0x0259807c22007988 */ /* 0x0001e80008000004 */
[----:B------:R-:W3:Y:S04]  /*83890*/  LDL.LU R146, [R1+0x960] ;  /* 0x0009600001927983 */ /* 0x000ee80000300800 */
[----:B------:R-:W3:Y:S04]  /*838a0*/  LDL.LU R148, [R1+0x9f4] ;  /* 0x0009f40001947983 */ /* 0x000ee80000300800 */
[----:B------:R1:W-:Y:S04]  /*838b0*/  STS.U8 [R34+UR4+0x26d80], R35 ;  /* 0x026d802322007988 */ /* 0x0003e80008000004 */
[----:B------:R-:W3:Y:S04]  /*838c0*/  LDL.LU R150, [R1+0x9f0] ;  /* 0x0009f00001967983 */ /* 0x000ee80000300800 */
[----:B------:R0:W-:Y:S04]  /*838d0*/  STS.U8 [R34+UR4+0x2dd80], R122 ;  /* 0x02dd807a22007988 */ /* 0x0001e80008000004 */
[----:B------:R1:W-:Y:S04]  /*838e0*/  STS.U8 [R34+UR4+0x35d80], R120 ;  /* 0x035d807822007988 */ /* 0x0003e80008000004 */
[----:B------:R1:W-:Y:S04]  /*838f0*/  STS.U8 [R34+UR4+0x3dd80], R67 ;  /* 0x03dd804322007988 */ /* 0x0003e80008000004 */
[----:B0-----:R-:W3:Y:S04]  /*83900*/  LDL.LU R124, [R1+0x9ec] ;  /* 0x0009ec00017c7983 */ /* 0x001ee80000300800 */
[----:B------:R0:W-:Y:S01]  /*83910*/  STS.U8 [R34+UR4+0x25d80], R70 ;  /* 0x025d804622007988 */ /* 0x0001e20008000004 */
[----:B-1----:R-:W-:-:S03]  /*83920*/  LOP3.LUT R35, R0, 0x40, RZ, 0x3c, !PT ;  /* 0x0000004000237812 */ /* 0x002fc600078e3cff */
[----:B------:R-:W3:Y:S04]  /*83930*/  LDL.LU R122, [R1+0x9e8] ;  /* 0x0009e800017a7983 */ /* 0x000ee80000300800 */
[----:B------:R-:W3:Y:S04]  /*83940*/  LDL.LU R120, [R1+0xa7c] ;  /* 0x000a7c0001787983 */ /* 0x000ee80000300800 */
[----:B------:R-:W3:Y:S04]  /*83950*/  LDL.LU R67, [R1+0xa78] ;  /* 0x000a780001437983 */ /* 0x000ee80000300800 */
        /* <DEDUP_REMOVED lines=16> */
[----:B0-----:R-:W3:Y:S04]  /*83a60*/  LDL.LU R70, [R1+0xa74] ;  /* 0x000a740001467983 */ /* 0x001ee80000300800 */
[----:B-1----:R-:W3:Y:S04]  /*83a70*/  LDL.LU R69, [R1+0xa70] ;  /* 0x000a700001457983 */ /* 0x002ee80000300800 */
[----:B----4-:R0:W-:Y:S04]  /*83a80*/  STS.U8 [R35+UR4+0x29200], R68 ;  /* 0x0292004423007988 */ /* 0x0101e80008000004 */
[----:B------:R1:W-:Y:S04]  /*83a90*/  STS.U8 [R35+UR4+0x31200], R158 ;  /* 0x0312009e23007988 */ /* 0x0003e80008000004 */
[----:B--2---:R2:W-:Y:S04]  /*83aa0*/  STS.U8 [R35+UR4+0x39200], R154 ;  /* 0x0392009a23007988 */ /* 0x0045e80008000004 */
[----:B---3--:R3:W-:Y:S04]  /*83ab0*/  STS.U8 [R35+UR4+0x20e00], R155 ;  /* 0x020e009b23007988 */ /* 0x0087e80008000004 */
        /* <DEDUP_REMOVED lines=15> */
[----:B0-----:R-:W3:Y:S04]  /*83bb0*/  LDL.LU R162, [R1+0x6bc] ;  /* 0x0006bc0001a27983 */ /* 0x001ee80000300800 */
[----:B------:R0:W-:Y:S04]  /*83bc0*/  STS.U8 [R35+UR4+0x38a00], R164 ;  /* 0x038a00a423007988 */ /* 0x0001e80008000004 */
        /* <DEDUP_REMOVED lines=27> */
[----:B------:R0:W-:Y:S04]  /*83d80*/  STS.U8 [R35+UR4+0x32200], R124 ;  /* 0x0322007c23007988 */ /* 0x0001e80008000004 */
[----:B------:R-:W3:Y:S04]  /*83d90*/  LDL.LU R148, [R1+0x84c] ;  /* 0x00084c0001947983 */ /* 0x000ee80000300800 */
[----:B------:R-:W3:Y:S04]  /*83da0*/  LDL.LU R150, [R1+0x8e4] ;  /* 0x0008e40001967983 */ /* 0x000ee80000300800 */
        /* <DEDUP_REMOVED lines=8> */
[----:B------:R1:W-:Y:S04]  /*83e30*/  STS.U8 [R35+UR4+0x39e00], R69 ;  /* 0x039e004523007988 */ /* 0x0003e80008000004 */
        /* <DEDUP_REMOVED lines=105> */
[----:B0-----:R-:W4:Y:S04]  /*844d0*/  LDL.LU R17, [R1+0x30c4] ;  /* 0x0030c40001117983 */ /* 0x001f280000300800 */
[----:B-1----:R-:W4:Y:S04]  /*844e0*/  LDL.LU R2, [R1+0x30c0] ;  /* 0x0030c00001027983 */ /* 0x002f280000300800 */
[----:B------:R-:W-:Y:S04]  /*844f0*/  STS.U8 [R35+UR4+0x3ea00], R8 ;  /* 0x03ea000823007988 */ /* 0x000fe80008000004 */
[----:B------:R-:W-:Y:S04]  /*84500*/  STS.U8 [R35+UR4+0x26a00], R3 ;  /* 0x026a000323007988 */ /* 0x000fe80008000004 */
[----:B------:R-:W-:Y:S04]  /*84510*/  STS.U8 [R35+UR4+0x2ee00], R39 ;  /* 0x02ee002723007988 */ /* 0x000fe80008000004 */
[----:B--2---:R0:W-:Y:S04]  /*84520*/  STS.U8 [R35+UR4+0x25e00], R154 ;  /* 0x025e009a23007988 */ /* 0x0041e80008000004 */
[----:B---3--:R1:W-:Y:S04]  /*84530*/  STS.U8 [R35+UR4+0x2e200], R155 ;  /* 0x02e2009b23007988 */ /* 0x0083e80008000004 */
[----:B0-----:R-:W2:Y:S04]  /*84540*/  LDL.LU R154, [R1+0xc04] ;  /* 0x000c0400019a7983 */ /* 0x001ea80000300800 */
[----:B----4-:R0:W-:Y:S04]  /*84550*/  STS.U8 [R35+UR4+0x36200], R156 ;  /* 0x0362009c23007988 */ /* 0x0101e80008000004 */
[----:B-1----:R-:W3:Y:S04]  /*84560*/  LDL.LU R155, [R1+0xc00] ;  /* 0x000c0000019b7983 */ /* 0x002ee80000300800 */
[----:B------:R1:W-:Y:S04]  /*84570*/  STS.U8 [R35+UR4+0x3e200], R66 ;  /* 0x03e2004223007988 */ /* 0x0003e80008000004 */
[----:B------:R4:W-:Y:S04]  /*84580*/  STS.U8 [R35+UR4+0x26200], R65 ;  /* 0x0262004123007988 */ /* 0x0009e80008000004 */
[----:B------:R1:W-:Y:S04]  /*84590*/  STS.U8 [R35+UR4+0x2e600], R64 ;  /* 0x02e6004023007988 */ /* 0x0003e80008000004 */
[----:B------:R4:W-:Y:S04]  /*845a0*/  STS.U8 [R35+UR4+0x36600], R160 ;  /* 0x036600a023007988 */ /* 0x0009e80008000004 */
[----:B0-----:R-:W2:Y:S04]  /*845b0*/  LDL.LU R156, [R1+0xbfc] ;  /* 0x000bfc00019c7983 */ /* 0x001ea80000300800 */
[----:B-1----:R-:W2:Y:S04]  /*845c0*/  LDL.LU R66, [R1+0xca0] ;  /* 0x000ca00001427983 */ /* 0x002ea80000300800 */
[----:B----4-:R-:W4:Y:S04]  /*845d0*/  LDL.LU R65, [R1+0xc98] ;  /* 0x000c980001417983 */ /* 0x010f280000300800 */
[----:B------:R-:W2:Y:S04]  /*845e0*/  LDL.LU R64, [R1+0xc94] ;  /* 0x000c940001407983 */ /* 0x000ea80000300800 */
[----:B------:R-:W3:Y:S04]  /*845f0*/  LDL.LU R160, [R1+0xc8c] ;  /* 0x000c8c0001a07983 */ /* 0x000ee80000300800 */
[----:B------:R-:W4:Y:S04]  /*84600*/  LDL.LU R8, [R1+0x30bc] ;  /* 0x0030bc0001087983 */ /* 0x000f280000300800 */
[----:B------:R-:W4:Y:S04]  /*84610*/  LDL.LU R3, [R1+0x30b8] ;  /* 0x0030b80001037983 */ /* 0x000f280000300800 */
[----:B------:R0:W-:Y:S04]  /*84620*/  STS.U8 [R35+UR4+0x3e600], R162 ;  /* 0x03e600a223007988 */ /* 0x0001e80008000004 */
[----:B------:R-:W4:Y:S04]  /*84630*/  LDL.LU R39, [R1+0x30b4] ;  /* 0x0030b40001277983 */ /* 0x000f280000300800 */
[----:B0-----:R-:W4:Y:S04]  /*84640*/  LDL.LU R162, [R1+0xd54] ;  /* 0x000d540001a27983 */ /* 0x001f280000300800 */
[----:B------:R0:W-:Y:S04]  /*84650*/  STS.U8 [R35+UR4+0x26600], R164 ;  /* 0x026600a423007988 */ /* 0x0001e80008000004 */
[----:B0-----:R-:W4:Y:S04]  /*84660*/  LDL.LU R164, [R1+0xd4c] ;  /* 0x000d4c0001a47983 */ /* 0x001f280000300800 */
[----:B------:R0:W-:Y:S04]  /*84670*/  STS.U8 [R35+UR4+0x26e00], R36 ;  /* 0x026e002423007988 */ /* 0x0001e80008000004 */
[----:B------:R1:W-:Y:S04]  /*84680*/  STS.U8 [R35+UR4+0x36e00], R16 ;  /* 0x036e001023007988 */ /* 0x0003e80008000004 */
[----:B------:R0:W-:Y:S04]  /*84690*/  STS.U8 [R35+UR4+0x3ee00], R20 ;  /* 0x03ee001423007988 */ /* 0x0001e80008000004 */
[----:B------:R-:W-:Y:S04]  /*846a0*/  STS.U8 [R35+UR4+0x3da00], R67 ;  /* 0x03da004323007988 */ /* 0x000fe80008000004 */
[----:B------:R-:W-:Y:S04]  /*846b0*/  STS.U8 [R35+UR4+0x25a00], R70 ;  /* 0x025a004623007988 */ /* 0x000fe80008000004 */
[----:B------:R-:W-:Y:S04]  /*846c0*/  STS.U8 [R35+UR4+0x2de00], R69 ;  /* 0x02de004523007988 */ /* 0x000fe80008000004 */
[----:B------:R-:W-:Y:S01]  /*846d0*/  STS.U8 [R35+UR4+0x35e00], R68 ;  /* 0x035e004423007988 */ /* 0x000fe20008000004 */
[----:B0-----:R-:W-:-:S03]  /*846e0*/  LOP3.LUT R36, R0, 0x50, RZ, 0x3c, !PT ;  /* 0x0000005000247812 */ /* 0x001fc600078e3cff */
[----:B-1----:R-:W4:Y:S04]  /*846f0*/  LDL.LU R16, [R1+0x30b0] ;  /* 0x0030b00001107983 */ /* 0x002f280000300800 */
[----:B------:R-:W-:Y:S04]  /*84700*/  STS.U8 [R35+UR4+0x3de00], R158 ;  /* 0x03de009e23007988 */ /* 0x000fe80008000004 */
        /* <DEDUP_REMOVED lines=17> */
[----:B------:R-:W4:Y:S04]  /*84820*/  LDL.LU R126, [R1+0xd48] ;  /* 0x000d4800017e7983 */ /* 0x000f280000300800 */
[----:B--2---:R0:W-:Y:S04]  /*84830*/  STS.U8 [R36+UR4+0x30e80], R64 ;  /* 0x030e804024007988 */ /* 0x0041e80008000004 */
[----:B---3--:R1:W-:Y:S04]  /*84840*/  STS.U8 [R36+UR4+0x38e80], R160 ;  /* 0x038e80a024007988 */ /* 0x0083e80008000004 */
[----:B0-----:R-:W2:Y:S04]  /*84850*/  LDL.LU R64, [R1+0xd40] ;  /* 0x000d400001407983 */ /* 0x001ea80000300800 */
[----:B-1----:R-:W3:Y:S04]  /*84860*/  LDL.LU R160, [R1+0x2cc8] ;  /* 0x002cc80001a07983 */ /* 0x002ee80000300800 */
        /* <DEDUP_REMOVED lines=23> */
[----:B----4-:R4:W-:Y:S04]  /*849e0*/  STS.U8 [R36+UR4+0x28e80], R65 ;  /* 0x028e804124007988 */ /* 0x0109e80008000004 */
[----:B------:R4:W-:Y:S04]  /*849f0*/  STS.U8 [R36+UR4+0x20a80], R162 ;  /* 0x020a80a224007988 */ /* 0x0009e80008000004 */
[----:B0-----:R-:W3:Y:S04]  /*84a00*/  LDL.LU R154, [R1+0xaf4] ;  /* 0x000af400019a7983 */ /* 0x001ee80000300800 */
[----:B-1----:R-:W3:Y:S04]  /*84a10*/  LDL.LU R155, [R1+0xaf0] ;  /* 0x000af000019b7983 */ /* 0x002ee80000300800 */
[----:B------:R-:W3:Y:S04]  /*84a20*/  LDL.LU R156, [R1+0xaec] ;  /* 0x000aec00019c7983 */ /* 0x000ee80000300800 */
[----:B------:R-:W3:Y:S04]  /*84a30*/  LDL.LU R66, [R1+0xae8] ;  /* 0x000ae80001427983 */ /* 0x000ee80000300800 */
[----:B----4-:R-:W4:Y:S04]  /*84a40*/  LDL.LU R65, [R1+0xb7c] ;  /* 0x000b7c0001417983 */ /* 0x010f280000300800 */
[----:B------:R-:W4:Y:S04]  /*84a50*/  LDL.LU R162, [R1+0xb78] ;  /* 0x000b780001a27983 */ /* 0x000f280000300800 */
[----:B------:R0:W-:Y:S04]  /*84a60*/  STS.U8 [R36+UR4+0x28a80], R164 ;  /* 0x028a80a424007988 */ /* 0x0001e80008000004 */
[----:B0-----:R-:W4:Y:S04]  /*84a70*/  LDL.LU R164, [R1+0xb74] ;  /* 0x000b740001a47983 */ /* 0x001f280000300800 */
[----:B------:R-:W-:Y:S04]  /*84a80*/  STS.U8 [R36+UR4+0x30a80], R126 ;  /* 0x030a807e24007988 */ /* 0x000fe80008000004 */
[----:B--2---:R0:W-:Y:S04]  /*84a90*/  STS.U8 [R36+UR4+0x38a80], R64 ;  /* 0x038a804024007988 */ /* 0x0041e80008000004 */
[----:B0-----:R-:W2:Y:S04]  /*84aa0*/  LDL.LU R64, [R1+0xb70] ;  /* 0x000b700001407983 */ /* 0x001ea80000300800 */
[----:B---3--:R0:W-:Y:S04]  /*84ab0*/  STS.U8 [R36+UR4+0x20680], R160 ;  /* 0x020680a024007988 */ /* 0x0081e80008000004 */
[----:B0-----:R-:W3:Y:S04]  /*84ac0*/  LDL.LU R160, [R1+0x95c] ;  /* 0x00095c0001a07983 */ /* 0x001ee80000300800 */
[----:B------:R-:W2:Y:S04]  /*84ad0*/  LDL.LU R126, [R1+0x6ac] ;  /* 0x0006ac00017e7983 */ /* 0x000ea80000300800 */
[----:B----4-:R0:W-:Y:S04]  /*84ae0*/  STS.U8 [R36+UR4+0x29680], R162 ;  /* 0x029680a224007988 */ /* 0x0101e80008000004 */
        /* <DEDUP_REMOVED lines=50> */
[----:B--2---:R-:W2:Y:S04]  /*84e10*/  LDL.LU R65, [R1+0x5a4] ;  /* 0x0005a40001417983 */ /* 0x004ea80000300800 */
[----:B------:R0:W-:Y:S04]  /*84e20*/  STS.U8 [R36+UR4+0x39680], R64 ;  /* 0x0396804024007988 */ /* 0x0001e80008000004 */
[----:B0-----:R-:W2:Y:S04]  /*84e30*/  LDL.LU R64, [R1+0x5b0] ;  /* 0x0005b00001407983 */ /* 0x001ea80000300800 */
[----:B---3--:R0:W-:Y:S04]  /*84e40*/  STS.U8 [R36+UR4+0x22680], R160 ;  /* 0x022680a024007988 */ /* 0x0081e80008000004 */
[----:B0-----:R-:W3:Y:S04]  /*84e50*/  LDL.LU R160, [R1+0x52c] ;  /* 0x00052c0001a07983 */ /* 0x001ee80000300800 */
[----:B----4-:R0:W-:Y:S04]  /*84e60*/  STS.U8 [R36+UR4+0x33a80], R162 ;  /* 0x033a80a224007988 */ /* 0x0101e80008000004 */
[----:B0-----:R-:W4:Y:S04]  /*84e70*/  LDL.LU R162, [R1+0x528] ;  /* 0x0005280001a27983 */ /* 0x001f280000300800 */
[----:B------:R0:W-:Y:S04]  /*84e80*/  STS.U8 [R36+UR4+0x3ba80], R164 ;  /* 0x03ba80a424007988 */ /* 0x0001e80008000004 */
[----:B0-----:R-:W3:Y:S04]  /*84e90*/  LDL.LU R164, [R1+0x524] ;  /* 0x0005240001a47983 */ /* 0x001ee80000300800 */
[----:B------:R0:W-:Y:S04]  /*84ea0*/  STS.U8 [R36+UR4+0x2ba80], R126 ;  /* 0x02ba807e24007988 */ /* 0x0001e80008000004 */
        /* <DEDUP_REMOVED lines=50> */
[----:B---3--:R0:W-:Y:S04]  /*851d0*/  STS.U8 [R36+UR4+0x2c680], R160 ;  /* 0x02c680a024007988 */ /* 0x0081e80008000004 */
[----:B------:R-:W3:Y:S04]  /*851e0*/  LDL.LU R66, [R1+0x1ac] ;  /* 0x0001ac0001427983 */ /* 0x000ee80000300800 */
[----:B----4-:R1:W-:Y:S04]  /*851f0*/  STS.U8 [R36+UR4+0x34680], R162 ;  /* 0x034680a224007988 */ /* 0x0103e80008000004 */
[----:B0-----:R-:W4:Y:S04]  /*85200*/  LDL.LU R160, [R1+0x1a8] ;  /* 0x0001a80001a07983 */ /* 0x001f280000300800 */
[----:B-1----:R-:W3:Y:S04]  /*85210*/  LDL.LU R162, [R1+0x1a4] ;  /* 0x0001a40001a27983 */ /* 0x002ee80000300800 */
[----:B------:R0:W-:Y:S04]  /*85220*/  STS.U8 [R36+UR4+0x3c680], R164 ;  /* 0x03c680a424007988 */ /* 0x0001e80008000004 */
[----:B0-----:R-:W3:Y:S04]  /*85230*/  LDL.LU R164, [R1+0x1b0] ;  /* 0x0001b00001a47983 */ /* 0x001ee80000300800 */
[----:B--2---:R0:W-:Y:S04]  /*85240*/  STS.U8 [R36+UR4+0x2ca80], R65 ;  /* 0x02ca804124007988 */ /* 0x0041e80008000004 */
[----:B0-----:R-:W2:Y:S04]  /*85250*/  LDL.LU R65, [R1+0x12c] ;  /* 0x00012c0001417983 */ /* 0x001ea80000300800 */
[----:B------:R0:W-:Y:S04]  /*85260*/  STS.U8 [R36+UR4+0x34a80], R64 ;  /* 0x034a804024007988 */ /* 0x0001e80008000004 */
[----:B0-----:R-:W2:Y:S04]  /*85270*/  LDL.LU R64, [R1+0x128] ;  /* 0x0001280001407983 */ /* 0x001ea80000300800 */
[----:B----4-:R0:W-:Y:S04]  /*85280*/  STS.U8 [R36+UR4+0x36280], R160 ;  /* 0x036280a024007988 */ /* 0x0101e80008000004 */
[----:B---3--:R1:W-:Y:S04]  /*85290*/  STS.U8 [R36+UR4+0x3e280], R162 ;  /* 0x03e280a224007988 */ /* 0x0083e80008000004 */
[----:B0-----:R-:W3:Y:S04]  /*852a0*/  LDL.LU R160, [R1+0xbf0] ;  /* 0x000bf00001a07983 */ /* 0x001ee80000300800 */
[----:B-1----:R-:W4:Y:S04]  /*852b0*/  LDL.LU R162, [R1+0xbec] ;  /* 0x000bec0001a27983 */ /* 0x002f280000300800 */
[----:B------:R0:W-:Y:S04]  /*852c0*/  STS.U8 [R36+UR4+0x26280], R164 ;  /* 0x026280a424007988 */ /* 0x0001e80008000004 */
        /* <DEDUP_REMOVED lines=62> */
[----:B------:R-:W2:Y:S04]  /*856b0*/  LDL.LU R158, [R1+0x9cc] ;  /* 0x0009cc00019e7983 */ /* 0x000ea80000300800 */
[----:B------:R0:W-:Y:S04]  /*856c0*/  STS.U8 [R36+UR4+0x3de80], R155 ;  /* 0x03de809b24007988 */ /* 0x0001e80008000004 */
[----:B------:R0:W-:Y:S04]  /*856d0*/  STS.U8 [R36+UR4+0x25e80], R156 ;  /* 0x025e809c24007988 */ /* 0x0001e80008000004 */
[----:B------:R1:W-:Y:S04]  /*856e0*/  STS.U8 [R36+UR4+0x2e280], R66 ;  /* 0x02e2804224007988 */ /* 0x0003e80008000004 */
[----:B------:R3:W-:Y:S04]  /*856f0*/  STS.U8 [R36+UR4+0x2e680], R65 ;  /* 0x02e6804124007988 */ /* 0x0007e80008000004 */
[----:B0-----:R-:W2:Y:S01]  /*85700*/  LDL.LU R154, [R1+0x9c8] ;  /* 0x0009c800019a7983 */ /* 0x001ea20000300800 */
[----:B-1----:R-:W-:-:S03]  /*85710*/  LOP3.LUT R37, R0, 0x60, RZ, 0x3c, !PT ;  /* 0x0000006000257812 */ /* 0x002fc600078e3cff */
[----:B------:R-:W2:Y:S04]  /*85720*/  LDL.LU R155, [R1+0x9c4] ;  /* 0x0009c400019b7983 */ /* 0x000ea80000300800 */
[----:B------:R-:W2:Y:S04]  /*85730*/  LDL.LU R156, [R1+0xa5c] ;  /* 0x000a5c00019c7983 */ /* 0x000ea80000300800 */
[----:B------:R-:W2:Y:S04]  /*85740*/  LDL.LU R66, [R1+0xa58] ;  /* 0x000a580001427983 */ /* 0x000ea80000300800 */
        /* <DEDUP_REMOVED lines=17> */
[----:B------:R0:W-:Y:S04]  /*85860*/  STS.U8 [R36+UR4+0x36680], R64 ;  /* 0x0366804024007988 */ /* 0x0001e80008000004 */
[----:B0-----:R-:W3:Y:S04]  /*85870*/  LDL.LU R64, [R1+0xa4c] ;  /* 0x000a4c0001407983 */ /* 0x001ee80000300800 */
[----:B------:R0:W-:Y:S04]  /*85880*/  STS.U8 [R37+UR4+0x29300], R160 ;  /* 0x029300a025007988 */ /* 0x0001e80008000004 */
[----:B----4-:R1:W-:Y:S04]  /*85890*/  STS.U8 [R37+UR4+0x31300], R162 ;  /* 0x031300a225007988 */ /* 0x0103e80008000004 */
[----:B0-----:R-:W4:Y:S04]  /*858a0*/  LDL.LU R160, [R1+0xae4] ;  /* 0x000ae40001a07983 */ /* 0x001f280000300800 */
[----:B-1----:R-:W4:Y:S04]  /*858b0*/  LDL.LU R162, [R1+0xae0] ;  /* 0x000ae00001a27983 */ /* 0x002f280000300800 */
[----:B------:R0:W-:Y:S04]  /*858c0*/  STS.U8 [R37+UR4+0x39300], R164 ;  /* 0x039300a425007988 */ /* 0x0001e80008000004 */
[----:B0-----:R-:W4:Y:S04]  /*858d0*/  LDL.LU R164, [R1+0xadc] ;  /* 0x000adc0001a47983 */ /* 0x001f280000300800 */
[----:B------:R0:W-:Y:S04]  /*858e0*/  STS.U8 [R37+UR4+0x20f00], R140 ;  /* 0x020f008c25007988 */ /* 0x0001e80008000004 */
[----:B------:R1:W-:Y:S04]  /*858f0*/  STS.U8 [R37+UR4+0x28f00], R142 ;  /* 0x028f008e25007988 */ /* 0x0003e80008000004 */
[----:B------:R1:W-:Y:S04]  /*85900*/  STS.U8 [R37+UR4+0x30f00], R126 ;  /* 0x030f007e25007988 */ /* 0x0003e80008000004 */
[----:B------:R1:W-:Y:S04]  /*85910*/  STS.U8 [R37+UR4+0x38f00], R133 ;  /* 0x038f008525007988 */ /* 0x0003e80008000004 */
[----:B0-----:R-:W4:Y:S04]  /*85920*/  LDL.LU R140, [R1+0xad8] ;  /* 0x000ad800018c7983 */ /* 0x001f280000300800 */
        /* <DEDUP_REMOVED lines=20> */
[----:B--2---:R2:W-:Y:S04]  /*85a70*/  STS.U8 [R37+UR4+0x38300], R122 ;  /* 0x0383007a25007988 */ /* 0x0045e80008000004 */
        /* <DEDUP_REMOVED lines=26> */
[----:B---3--:R0:W-:Y:S04]  /*85c20*/  STS.U8 [R37+UR4+0x31f00], R65 ;  /* 0x031f004125007988 */ /* 0x0081e80008000004 */
[----:B0-----:R-:W3:Y:S04]  /*85c30*/  LDL.LU R65, [R1+0x61c] ;  /* 0x00061c0001417983 */ /* 0x001ee80000300800 */
[----:B------:R0:W-:Y:S04]  /*85c40*/  STS.U8 [R37+UR4+0x39f00], R64 ;  /* 0x039f004025007988 */ /* 0x0001e80008000004 */
[----:B0-----:R-:W3:Y:S04]  /*85c50*/  LDL.LU R64, [R1+0x618] ;  /* 0x0006180001407983 */ /* 0x001ee80000300800 */
[----:B----4-:R0:W-:Y:S04]  /*85c60*/  STS.U8 [R37+UR4+0x21b00], R160 ;  /* 0x021b00a025007988 */ /* 0x0101e80008000004 */
[----:B------:R1:W-:Y:S04]  /*85c70*/  STS.U8 [R37+UR4+0x29b00], R162 ;  /* 0x029b00a225007988 */ /* 0x0003e80008000004 */
        /* <DEDUP_REMOVED lines=98> */
[----:B--2---:R2:W-:Y:S04]  /*862a0*/  STS.U8 [R37+UR4+0x2d300], R122 ;  /* 0x02d3007a25007988 */ /* 0x0045e80008000004 */
[----:B0-----:R-:W4:Y:S04]  /*862b0*/  LDL.LU R150, [R1+0xbe0] ;  /* 0x000be00001967983 */ /* 0x001f280000300800 */
        /* <DEDUP_REMOVED lines=19> */
[----:B------:R-:W-:Y:S04]  /*863f0*/  STS.U8 [R37+UR4+0x3db00], R66 ;  /* 0x03db004225007988 */ /* 0x000fe80008000004 */
[----:B---3--:R-:W-:Y:S04]  /*86400*/  STS.U8 [R37+UR4+0x25b00], R65 ;  /* 0x025b004125007988 */ /* 0x008fe80008000004 */
[----:B------:R-:W-:Y:S04]  /*86410*/  STS.U8 [R37+UR4+0x2df00], R64 ;  /* 0x02df004025007988 */ /* 0x000fe80008000004 */
[----:B----4-:R0:W-:Y:S04]  /*86420*/  STS.U8 [R37+UR4+0x3df00], R162 ;  /* 0x03df00a225007988 */ /* 0x0101e80008000004 */
[----:B0-----:R-:W3:Y:S04]  /*86430*/  LDL.LU R162, [R1+0xdbc] ;  /* 0x000dbc0001a27983 */ /* 0x001ee80000300800 */
[----:B------:R-:W4:Y:S04]  /*86440*/  LDL.LU R156, [R1+0xdb8] ;  /* 0x000db800019c7983 */ /* 0x000f280000300800 */
[----:B------:R-:W4:Y:S04]  /*86450*/  LDL.LU R66, [R1+0xdb4] ;  /* 0x000db40001427983 */ /* 0x000f280000300800 */
[----:B------:R-:W4:Y:S04]  /*86460*/  LDL.LU R65, [R1+0xdb0] ;  /* 0x000db00001417983 */ /* 0x000f280000300800 */
[----:B------:R0:W-:Y:S04]  /*86470*/  STS.U8 [R37+UR4+0x35f00], R160 ;  /* 0x035f00a025007988 */ /* 0x0001e80008000004 */
[----:B------:R-:W4:Y:S04]  /*86480*/  LDL.LU R64, [R1+0x2e08] ;  /* 0x002e080001407983 */ /* 0x000f280000300800 */
[----:B------:R1:W-:Y:S04]  /*86490*/  STS.U8 [R37+UR4+0x25f00], R164 ;  /* 0x025f00a425007988 */ /* 0x0003e80008000004 */
[----:B0-----:R-:W4:Y:S04]  /*864a0*/  LDL.LU R160, [R1+0x2e00] ;  /* 0x002e000001a07983 */ /* 0x001f280000300800 */
[----:B-1----:R-:W4:Y:S04]  /*864b0*/  LDL.LU R164, [R1+0x2df4] ;  /* 0x002df40001a47983 */ /* 0x002f280000300800 */
[----:B------:R0:W-:Y:S04]  /*864c0*/  STS.U8 [R37+UR4+0x26f00], R38 ;  /* 0x026f002625007988 */ /* 0x0001e80008000004 */
        /* <DEDUP_REMOVED lines=41> */
[----:B---3--:R0:W-:Y:S04]  /*86760*/  STS.U8 [R38+UR4+0x20780], R162 ;  /* 0x020780a226007988 */ /* 0x0081e80008000004 */
[----:B0-----:R-:W2:Y:S04]  /*86770*/  LDL.LU R162, [R1+0x2de0] ;  /* 0x002de00001a27983 */ /* 0x001ea80000300800 */
        /* <DEDUP_REMOVED lines=22> */
[----:B----4-:R0:W-:Y:S04]  /*868e0*/  STS.U8 [R38+UR4+0x30380], R164 ;  /* 0x030380a426007988 */ /* 0x0101e80008000004 */
[----:B------:R-:W4:Y:S04]  /*868f0*/  LDL.LU R155, [R1+0x688] ;  /* 0x00068800019b7983 */ /* 0x000f280000300800 */
[----:B0-----:R-:W3:Y:S04]  /*86900*/  LDL.LU R164, [R1+0x684] ;  /* 0x0006840001a47983 */ /* 0x001ee80000300800 */
        /* <DEDUP_REMOVED lines=26> */
[----:B----4-:R-:W4:Y:S04]  /*86ab0*/  LDL.LU R71, [R1+0x8b0] ;  /* 0x0008b00001477983 */ /* 0x010f280000300800 */
        /* <DEDUP_REMOVED lines=39> */
[----:B------:R-:W-:Y:S04]  /*86d30*/  STS.U8 [R38+UR4+0x2d380], R132 ;  /* 0x02d3808426007988 */ /* 0x000fe80008000004 */
[----:B0-----:R-:W4:Y:S04]  /*86d40*/  LDL.LU R66, [R1+0x484] ;  /* 0x0004840001427983 */ /* 0x001f280000300800 */
[----:B-1----:R-:W4:Y:S04]  /*86d50*/  LDL.LU R65, [R1+0x490] ;  /* 0x0004900001417983 */ /* 0x002f280000300800 */
        /* <DEDUP_REMOVED lines=21> */
[----:B---3--:R0:W-:Y:S04]  /*86eb0*/  STS.U8 [R38+UR4+0x33380], R164 ;  /* 0x033380a426007988 */ /* 0x0081e80008000004 */
[----:B0-----:R-:W3:Y:S04]  /*86ec0*/  LDL.LU R164, [R1+0x410] ;  /* 0x0004100001a47983 */ /* 0x001ee80000300800 */
[----:B------:R-:W2:Y:S04]  /*86ed0*/  LDL.LU R132, [R1+0x3048] ;  /* 0x0030480001847983 */ /* 0x000ea80000300800 */
[----:B------:R-:W2:Y:S04]  /*86ee0*/  LDL.LU R26, [R1+0x3044] ;  /* 0x00304400011a7983 */ /* 0x000ea80000300800 */
[----:B------:R-:W2:Y:S04]  /*86ef0*/  LDL.LU R24, [R1+0x3040] ;  /* 0x0030400001187983 */ /* 0x000ea80000300800 */
[----:B------:R-:W3:Y:S04]  /*86f00*/  LDL.LU R27, [R1+0x303c] ;  /* 0x00303c00011b7983 */ /* 0x000ee80000300800 */
[----:B------:R-:W5:Y:S04]  /*86f10*/  LDL.LU R5, [R1+0x3038] ;  /* 0x0030380001057983 */ /* 0x000f680000300800 */
[----:B------:R-:W5:Y:S04]  /*86f20*/  LDL.LU R9, [R1+0x3034] ;  /* 0x0030340001097983 */ /* 0x000f680000300800 */
[----:B------:R-:W3:Y:S04]  /*86f30*/  LDL.LU R39, [R1+0x3030] ;  /* 0x0030300001277983 */ /* 0x000ee80000300800 */
        /* <DEDUP_REMOVED lines=9> */
[----:B------:R-:W3:Y:S04]  /*86fd0*/  LDL R45, [R1+0xf94] ;  /* 0x000f9400012d7983 */ /* 0x000ee80000100800 */
[----:B------:R-:W3:Y:S04]  /*86fe0*/  LDL R44, [R1+0xf98] ;  /* 0x000f9800012c7983 */ /* 0x000ee80000100800 */
[----:B------:R-:W5:Y:S04]  /*86ff0*/  LDL.LU R21, [R1+0x3008] ;  /* 0x0030080001157983 */ /* 0x000f680000300800 */
[----:B------:R-:W5:Y:S04]  /*87000*/  LDL.LU R18, [R1+0x3004] ;  /* 0x0030040001127983 */ /* 0x000f680000300800 */
[----:B------:R-:W3:Y:S04]  /*87010*/  LDL R53, [R1+0xf9c] ;  /* 0x000f9c0001357983 */ /* 0x000ee80000100800 */
[----:B------:R-:W3:Y:S04]  /*87020*/  LDL R52, [R1+0xfa0] ;  /* 0x000fa00001347983 */ /* 0x000ee80000100800 */
[----:B------:R0:W-:Y:S04]  /*87030*/  STS.U8 [R38+UR4+0x36380], R20 ;  /* 0x0363801426007988 */ /* 0x0001e80008000004 */
[----:B------:R1:W-:Y:S04]  /*87040*/  STS.U8 [R38+UR4+0x3e380], R16 ;  /* 0x03e3801026007988 */ /* 0x0003e80008000004 */
[----:B----4-:R4:W-:Y:S04]  /*87050*/  STS.U8 [R38+UR4+0x32b80], R41 ;  /* 0x032b802926007988 */ /* 0x0109e80008000004 */
[----:B------:R1:W-:Y:S04]  /*87060*/  STS.U8 [R38+UR4+0x26780], R17 ;  /* 0x0267801126007988 */ /* 0x0003e80008000004 */
[----:B0-----:R-:W5:Y:S04]  /*87070*/  LDL.LU R20, [R1+0x3000] ;  /* 0x0030000001147983 */ /* 0x001f680000300800 */
[----:B------:R-:W3:Y:S04]  /*87080*/  LDL R47, [R1+0x1014] ;  /* 0x00101400012f7983 */ /* 0x000ee80000100800 */
[----:B------:R-:W3:Y:S04]  /*87090*/  LDL R46, [R1+0x1018] ;  /* 0x00101800012e7983 */ /* 0x000ee80000100800 */
[----:B-1----:R-:W5:Y:S01]  /*870a0*/  LDL.LU R16, [R1+0x2ffc] ;  /* 0x002ffc0001107983 */ /* 0x002f620000300800 */
[----:B----4-:R-:W0:Y:S03]  /*870b0*/  LDC R41, c[0x0][0x3a0] ;  /* 0x0000e800ff297b82 */ /* 0x010e260000000800 */
[----:B------:R-:W5:Y:S04]  /*870c0*/  LDL.LU R17, [R1+0x2ff8] ;  /* 0x002ff80001117983 */ /* 0x000f680000300800 */
[----:B------:R-:W4:Y:S04]  /*870d0*/  LDL R55, [R1+0x101c] ;  /* 0x00101c0001377983 */ /* 0x000f280000100800 */
[----:B------:R-:W4:Y:S04]  /*870e0*/  LDL R54, [R1+0x1020] ;  /* 0x0010200001367983 */ /* 0x000f280000100800 */
[----:B------:R1:W-:Y:S04]  /*870f0*/  STS.U8 [R38+UR4+0x2e780], R14 ;  /* 0x02e7800e26007988 */ /* 0x0003e80008000004 */
[----:B------:R1:W-:Y:S04]  /*87100*/  STS.U8 [R38+UR4+0x36780], R15 ;  /* 0x0367800f26007988 */ /* 0x0003e80008000004 */
[----:B------:R1:W-:Y:S04]  /*87110*/  STS.U8 [R38+UR4+0x3e780], R11 ;  /* 0x03e7800b26007988 */ /* 0x0003e80008000004 */
[----:B------:R0:W-:Y:S04]  /*87120*/  STS.U8 [R38+UR4+0x26b80], R13 ;  /* 0x026b800d26007988 */ /* 0x0001e80008000004 */
[----:B------:R0:W-:Y:S04]  /*87130*/  STS.U8 [R38+UR4+0x2eb80], R10 ;  /* 0x02eb800a26007988 */ /* 0x0001e80008000004 */
[----:B-1----:R-:W5:Y:S04]  /*87140*/  LDL.LU R14, [R1+0x2ff4] ;  /* 0x002ff400010e7983 */ /* 0x002f680000300800 */
[----:B------:R-:W5:Y:S04]  /*87150*/  LDL.LU R15, [R1+0x2ff0] ;  /* 0x002ff000010f7983 */ /* 0x000f680000300800 */
[----:B------:R-:W5:Y:S04]  /*87160*/  LDL.LU R11, [R1+0x2fec] ;  /* 0x002fec00010b7983 */ /* 0x000f680000300800 */
[----:B------:R-:W4:Y:S04]  /*87170*/  LDL R49, [R1+0x1094] ;  /* 0x0010940001317983 */ /* 0x000f280000100800 */
[----:B------:R-:W4:Y:S04]  /*87180*/  LDL R48, [R1+0x1098] ;  /* 0x0010980001307983 */ /* 0x000f280000100800 */
[----:B0-----:R-:W5:Y:S04]  /*87190*/  LDL.LU R13, [R1+0x2fe8] ;  /* 0x002fe800010d7983 */ /* 0x001f680000300800 */
[----:B------:R-:W5:Y:S04]  /*871a0*/  LDL.LU R10, [R1+0x2fe4] ;  /* 0x002fe400010a7983 */ /* 0x000f680000300800 */
[----:B------:R-:W4:Y:S04]  /*871b0*/  LDL R57, [R1+0x109c] ;  /* 0x00109c0001397983 */ /* 0x000f280000100800 */
[----:B------:R-:W4:Y:S04]  /*871c0*/  LDL R56, [R1+0x10a0] ;  /* 0x0010a00001387983 */ /* 0x000f280000100800 */
[----:B------:R-:W-:Y:S04]  /*871d0*/  STS.U8 [R38+UR4+0x3b380], R142 ;  /* 0x03b3808e26007988 */ /* 0x000fe80008000004 */
[----:B------:R-:W-:Y:S04]  /*871e0*/  STS.U8 [R38+UR4+0x22f80], R126 ;  /* 0x022f807e26007988 */ /* 0x000fe80008000004 */
[----:B------:R-:W-:Y:S04]  /*871f0*/  STS.U8 [R38+UR4+0x2af80], R133 ;  /* 0x02af808526007988 */ /* 0x000fe80008000004 */
[----:B------:R-:W-:Y:S04]  /*87200*/  STS.U8 [R38+UR4+0x32f80], R130 ;  /* 0x032f808226007988 */ /* 0x000fe80008000004 */
        /* <DEDUP_REMOVED lines=23> */
[----:B------:R1:W-:Y:S01]  /*87380*/  STS.U8 [R38+UR4+0x36b80], R12 ;  /* 0x036b800c26007988 */ /* 0x0003e20008000004 */
[----:B0-----:R-:W-:-:S03]  /*87390*/  LOP3.LUT R42, R0, 0x80, RZ, 0xfc, !PT ;  /* 0x00000080002a7812 */ /* 0x001fc600078efcff */
[----:B-1----:R-:W5:Y:S04]  /*873a0*/  LDL.LU R12, [R1+0x2fe0] ;  /* 0x002fe000010c7983 */ /* 0x002f680000300800 */
[----:B--2---:R-:W-:Y:S04]  /*873b0*/  STS.U8 [R38+UR4+0x3cf80], R162 ;  /* 0x03cf80a226007988 */ /* 0x004fe80008000004 */
[----:B---3--:R-:W-:Y:S04]  /*873c0*/  STS.U8 [R38+UR4+0x24f80], R164 ;  /* 0x024f80a426007988 */ /* 0x008fe80008000004 */
[----:B------:R0:W-:Y:S01]  /*873d0*/  STS.U8 [R38+UR4+0x3eb80], R30 ;  /* 0x03eb801e26007988 */ /* 0x0001e20008000004 */
[----:B------:R-:W-:-:S03]  /*873e0*/  VIADD R40, R39, 0x1 ;  /* 0x0000000127287836 */ /* 0x000fc60000000000 */
[----:B0-----:R-:W5:Y:S04]  /*873f0*/  LDL.LU R30, [R1+0x2fdc] ;  /* 0x002fdc00011e7983 */ /* 0x001f680000300800 */
[----:B------:R-:W2:Y:S04]  /*87400*/  LDL R51, [R1+0x1114] ;  /* 0x0011140001337983 */ /* 0x000ea80000100800 */
[----:B------:R-:W2:Y:S04]  /*87410*/  LDL R50, [R1+0x1118] ;  /* 0x0011180001327983 */ /* 0x000ea80000100800 */
[----:B------:R-:W3:Y:S04]  /*87420*/  LDL R65, [R1+0x111c] ;  /* 0x00111c0001417983 */ /* 0x000ee80000100800 */
[----:B------:R-:W3:Y:S01]  /*87430*/  LDL R64, [R1+0x1120] ;  /* 0x0011200001407983 */ /* 0x000ee20000100800 */
[----:B------:R-:W-:-:S03]  /*87440*/  IMAD R41, R40, -0x100, R41 ;  /* 0xffffff0028297824 */ /* 0x000fc600078e0229 */
[----:B------:R-:W3:Y:S04]  /*87450*/  LDL R120, [R1+0xfac] ;  /* 0x000fac0001787983 */ /* 0x000ee80000100800 */
[----:B------:R-:W3:Y:S01]  /*87460*/  LDL R119, [R1+0xfb0] ;  /* 0x000fb00001777983 */ /* 0x000ee20000100800 */
[----:B------:R-:W-:-:S03]  /*87470*/  PRMT R43, RZ, 0x7610, R43 ;  /* 0x00007610ff2b7816 */ /* 0x000fc6000000002b */
[----:B------:R-:W3:Y:S01]  /*87480*/  LDL R67, [R1+0x102c] ;  /* 0x00102c0001437983 */ /* 0x000ee20000100800 */
[-C--:B------:R-:W-:Y:S02]  /*87490*/  ISETP.GE.AND P4, PT, R0, R41.reuse, PT ;  /* 0x000000290000720c */ /* 0x080fe40003f86270 */
[----:B------:R-:W-:Y:S02]  /*874a0*/  ISETP.GE.AND P5, PT, R42, R41, PT ;  /* 0x000000292a00720c */ /* 0x000fe40003fa6270 */
[----:B------:R-:W-:Y:S01]  /*874b0*/  PRMT R41, RZ, 0x7610, R41 ;  /* 0x00007610ff297816 */ /* 0x000fe20000000029 */
[----:B------:R-:W3:Y:S04]  /*874c0*/  LDL R66, [R1+0x1030] ;  /* 0x0010300001427983 */ /* 0x000ee80000100800 */
[----:B------:R-:W3:Y:S04]  /*874d0*/  LDL R69, [R1+0x10ac] ;  /* 0x0010ac0001457983 */ /* 0x000ee80000100800 */
[----:B------:R-:W3:Y:S04]  /*874e0*/  LDL R68, [R1+0x10b0] ;  /* 0x0010b00001447983 */ /* 0x000ee80000100800 */
[----:B------:R-:W3:Y:S04]  /*874f0*/  LDL R71, [R1+0x112c] ;  /* 0x00112c0001477983 */ /* 0x000ee80000100800 */
[----:B------:R-:W3:Y:S04]  /*87500*/  LDL R70, [R1+0x1130] ;  /* 0x0011300001467983 */ /* 0x000ee80000100800 */
[----:B------:R-:W3:Y:S04]  /*87510*/  LDL R122, [R1+0xfb4] ;  /* 0x000fb400017a7983 */ /* 0x000ee80000100800 */
[----:B------:R-:W3:Y:S04]  /*87520*/  LDL R121, [R1+0xfb8] ;  /* 0x000fb80001797983 */ /* 0x000ee80000100800 */
[----:B------:R-:W3:Y:S04]  /*87530*/  LDL R126, [R1+0x103c] ;  /* 0x00103c00017e7983 */ /* 0x000ee80000100800 */
[----:B------:R0:W3:Y:S04]  /*87540*/  @!P4 LDG.E.U8 R41, desc[UR6][R44.64] ;  /* 0x000000062c29c981 */ /* 0x0000e8000c1e1100 */
[----:B------:R4:W3:Y:S04]  /*87550*/  @!P4 LDG.E.U8 R43, desc[UR6][R46.64] ;  /* 0x000000062e2bc981 */ /* 0x0008e8000c1e1100 */
[----:B------:R-:W3:Y:S04]  /*87560*/  LDL R125, [R1+0x1040] ;  /* 0x00104000017d7983 */ /* 0x000ee80000100800 */
[----:B------:R-:W3:Y:S04]  /*87570*/  LDL R124, [R1+0x10bc] ;  /* 0x0010bc00017c7983 */ /* 0x000ee80000100800 */
[----:B------:R-:W3:Y:S04]  /*87580*/  LDL R123, [R1+0x10c0] ;  /* 0x0010c000017b7983 */ /* 0x000ee80000100800 */
[----:B------:R-:W3:Y:S04]  /*87590*/  LDL R128, [R1+0xfc4] ;  /* 0x000fc40001807983 */ /* 0x000ee80000100800 */
[----:B------:R-:W3:Y:S01]  /*875a0*/  LDL R127, [R1+0xfc8] ;  /* 0x000fc800017f7983 */ /* 0x000ee20000100800 */
[----:B------:R-:W-:-:S03]  /*875b0*/  PRMT R63, RZ, 0x7610, R63 ;  /* 0x00007610ff3f7816 */ /* 0x000fc6000000003f */
[----:B------:R-:W3:Y:S04]  /*875c0*/  LDL R130, [R1+0x1044] ;  /* 0x0010440001827983 */ /* 0x000ee80000100800 */
[----:B------:R-:W3:Y:S01]  /*875d0*/  LDL R129, [R1+0x1048] ;  /* 0x0010480001817983 */ /* 0x000ee20000100800 */
[----:B0-----:R-:W-:Y:S02]  /*875e0*/  @!P5 IMAD.MOV.U32 R44, RZ, RZ, R52 ;  /* 0x000000ffff2cd224 */ /* 0x001fe400078e0034 */
[----:B------:R-:W-:Y:S01]  /*875f0*/  @!P5 IMAD.MOV.U32 R45, RZ, RZ, R53 ;  /* 0x000000ffff2dd224 */ /* 0x000fe200078e0035 */
[----:B------:R-:W3:Y:S04]  /*87600*/  LDL R52, [R1+0xfa8] ;  /* 0x000fa80001347983 */ /* 0x000ee80000100800 */
[----:B------:R-:W3:Y:S01]  /*87610*/  LDL R53, [R1+0xfa4] ;  /* 0x000fa40001357983 */ /* 0x000ee20000100800 */
[----:B------:R-:W-:Y:S01]  /*87620*/  PRMT R42, RZ, 0x7610, R42 ;  /* 0x00007610ff2a7816 */ /* 0x000fe2000000002a */
[----:B----4-:R-:W-:-:S02]  /*87630*/  @!P5 IMAD.MOV.U32 R46, RZ, RZ, R54 ;  /* 0x000000ffff2ed224 */ /* 0x010fc400078e0036 */
[----:B------:R-:W-:Y:S01]  /*87640*/  @!P5 IMAD.MOV.U32 R47, RZ, RZ, R55 ;  /* 0x000000ffff2fd224 */ /* 0x000fe200078e0037 */
[----:B------:R-:W4:Y:S04]  /*87650*/  LDL R54, [R1+0x1028] ;  /* 0x0010280001367983 */ /* 0x000f280000100800 */
[----:B------:R-:W4:Y:S04]  /*87660*/  LDL R55, [R1+0x1024] ;  /* 0x0010240001377983 */ /* 0x000f280000100800 */
[----:B------:R0:W4:Y:S01]  /*87670*/  @!P5 LDG.E.U8 R42, desc[UR6][R44.64] ;  /* 0x000000062c2ad981 */ /* 0x000122000c1e1100 */
[----:B------:R-:W-:-:S03]  /*87680*/  PRMT R58, RZ, 0x7610, R58 ;  /* 0x00007610ff3a7816 */ /* 0x000fc6000000003a */
[----:B------:R-:W4:Y:S04]  /*87690*/  LDL R135, [R1+0x10cc] ;  /* 0x0010cc0001877983 */ /* 0x000f280000100800 */
[----:B------:R-:W4:Y:S01]  /*876a0*/  LDL R134, [R1+0x10d0] ;  /* 0x0010d00001867983 */ /* 0x000f220000100800 */
[----:B------:R-:W-:Y:S02]  /*876b0*/  PRMT R72, RZ, 0x7610, R72 ;  /* 0x00007610ff487816 */ /* 0x000fe40000000048 */
[----:B------:R-:W-:Y:S01]  /*876c0*/  PRMT R73, RZ, 0x7610, R73 ;  /* 0x00007610ff497816 */ /* 0x000fe20000000049 */
[----:B------:R-:W4:Y:S04]  /*876d0*/  LDL R133, [R1+0xfdc] ;  /* 0x000fdc0001857983 */ /* 0x000f280000100800 */
[----:B------:R-:W4:Y:S01]  /*876e0*/  LDL R131, [R1+0xfe0] ;  /* 0x000fe00001837983 */ /* 0x000f220000100800 */
[----:B------:R-:W-:-:S02]  /*876f0*/  PRMT R74, RZ, 0x7610, R74 ;  /* 0x00007610ff4a7816 */ /* 0x000fc4000000004a */
[----:B------:R-:W-:Y:S02]  /*87700*/  PRMT R75, RZ, 0x7610, R75 ;  /* 0x00007610ff4b7816 */ /* 0x000fe4000000004b */
[----:B0-----:R-:W-:Y:S02]  /*87710*/  PRMT R44, RZ, 0x7610, R44 ;  /* 0x00007610ff2c7816 */ /* 0x001fe4000000002c */
[----:B------:R-:W-:Y:S02]  /*87720*/  PRMT R45, RZ, 0x7610, R45 ;  /* 0x00007610ff2d7816 */ /* 0x000fe4000000002d */
[----:B------:R-:W-:Y:S02]  /*87730*/  PRMT R76, RZ, 0x7610, R76 ;  /* 0x00007610ff4c7816 */ /* 0x000fe4000000004c */
[----:B------:R-:W-:Y:S02]  /*87740*/  PRMT R77, RZ, 0x7610, R77 ;  /* 0x00007610ff4d7816 */ /* 0x000fe4000000004d */
[----:B------:R-:W-:-:S02]  /*87750*/  PRMT R78, RZ, 0x7610, R78 ;  /* 0x00007610ff4e7816 */ /* 0x000fc4000000004e */
[----:B------:R-:W-:Y:S01]  /*87760*/  PRMT R79, RZ, 0x7610, R79 ;  /* 0x00007610ff4f7816 */ /* 0x000fe2000000004f */
[----:B------:R0:W4:Y:S04]  /*87770*/  @!P5 LDG.E.U8 R44, desc[UR6][R46.64] ;  /* 0x000000062e2cd981 */ /* 0x000128000c1e1100 */
[----:B------:R1:W4:Y:S01]  /*87780*/  @!P4 LDG.E.U8 R45, desc[UR6][R48.64] ;  /* 0x00000006302dc981 */ /* 0x000322000c1e1100 */
[----:B------:R-:W-:Y:S02]  /*87790*/  PRMT R80, RZ, 0x7610, R80 ;  /* 0x00007610ff507816 */ /* 0x000fe40000000050 */
[----:B------:R-:W-:Y:S02]  /*877a0*/  PRMT R81, RZ, 0x7610, R81 ;  /* 0x00007610ff517816 */ /* 0x000fe40000000051 */
[----:B------:R-:W-:Y:S01]  /*877b0*/  PRMT R82, RZ, 0x7610, R82 ;  /* 0x00007610ff527816 */ /* 0x000fe20000000052 */
[----:B------:R-:W4:Y:S04]  /*877c0*/  LDL R137, [R1+0xfec] ;  /* 0x000fec0001897983 */ /* 0x000f280000100800 */
[----:B------:R-:W4:Y:S01]  /*877d0*/  LDL R136, [R1+0xff0] ;  /* 0x000ff00001887983 */ /* 0x000f220000100800 */
[----:B------:R-:W-:-:S02]  /*877e0*/  PRMT R83, RZ, 0x7610, R83 ;  /* 0x00007610ff537816 */ /* 0x000fc40000000053 */
[----:B------:R-:W-:Y:S02]  /*877f0*/  PRMT R84, RZ, 0x7610, R84 ;  /* 0x00007610ff547816 */ /* 0x000fe40000000054 */
[----:B------:R-:W-:Y:S02]  /*87800*/  PRMT R85, RZ, 0x7610, R85 ;  /* 0x00007610ff557816 */ /* 0x000fe40000000055 */
[----:B0-----:R-:W-:Y:S01]  /*87810*/  PRMT R47, RZ, 0x7610, R47 ;  /* 0x00007610ff2f7816 */ /* 0x001fe2000000002f */
[----:B-1----:R-:W-:Y:S02]  /*87820*/  @!P5 IMAD.MOV.U32 R48, RZ, RZ, R56 ;  /* 0x000000ffff30d224 */ /* 0x002fe400078e0038 */
[----:B------:R-:W-:Y:S01]  /*87830*/  @!P5 IMAD.MOV.U32 R49, RZ, RZ, R57 ;  /* 0x000000ffff31d224 */ /* 0x000fe200078e0039 */
[----:B------:R-:W4:Y:S04]  /*87840*/  LDL R56, [R1+0x10a8] ;  /* 0x0010a80001387983 */ /* 0x000f280000100800 */
[----:B------:R-:W4:Y:S01]  /*87850*/  LDL R57, [R1+0x10a4] ;  /* 0x0010a40001397983 */ /* 0x000f220000100800 */
[----:B------:R-:W-:-:S02]  /*87860*/  PRMT R46, RZ, 0x7610, R46 ;  /* 0x00007610ff2e7816 */ /* 0x000fc4000000002e */
[----:B------:R-:W-:Y:S02]  /*87870*/  PRMT R86, RZ, 0x7610, R86 ;  /* 0x00007610ff567816 */ /* 0x000fe40000000056 */
[----:B------:R-:W-:Y:S02]  /*87880*/  PRMT R87, RZ, 0x7610, R87 ;  /* 0x00007610ff577816 */ /* 0x000fe40000000057 */
[----:B------:R-:W-:Y:S02]  /*87890*/  PRMT R88, RZ, 0x7610, R88 ;  /* 0x00007610ff587816 */ /* 0x000fe40000000058 */
[----:B------:R-:W-:Y:S02]  /*878a0*/  PRMT R89, RZ, 0x7610, R89 ;  /* 0x00007610ff597816 */ /* 0x000fe40000000059 */
[----:B------:R-:W-:Y:S01]  /*878b0*/  PRMT R90, RZ, 0x7610, R90 ;  /* 0x00007610ff5a7816 */ /* 0x000fe2000000005a */
[----:B------:R0:W4:Y:S01]  /*878c0*/  @!P5 LDG.E.U8 R46, desc[UR6][R48.64] ;  /* 0x00000006302ed981 */ /* 0x000122000c1e1100 */
[----:B------:R-:W-:-:S02]  /*878d0*/  PRMT R91, RZ, 0x7610, R91 ;  /* 0x00007610ff5b7816 */ /* 0x000fc4000000005b */
[----:B------:R-:W-:Y:S02]  /*878e0*/  PRMT R92, RZ, 0x7610, R92 ;  /* 0x00007610ff5c7816 */ /* 0x000fe4000000005c */
[----:B------:R-:W-:Y:S01]  /*878f0*/  PRMT R93, RZ, 0x7610, R93 ;  /* 0x00007610ff5d7816 */ /* 0x000fe2000000005d */
[----:B------:R-:W4:Y:S04]  /*87900*/  LDL R141, [R1+0x10fc] ;  /* 0x0010fc00018d7983 */ /* 0x000f280000100800 */
[----:B------:R-:W4:Y:S04]  /*87910*/  LDL R140, [R1+0x1100] ;  /* 0x00110000018c7983 */ /* 0x000f280000100800 */
[----:B------:R-:W4:Y:S04]  /*87920*/  LDL R139, [R1+0xf18] ;  /* 0x000f1800018b7983 */ /* 0x000f280000100800 */
[----:B------:R-:W4:Y:S01]  /*87930*/  LDL R138, [R1+0x1174] ;  /* 0x00117400018a7983 */ /* 0x000f220000100800 */
[----:B0-----:R-:W-:-:S03]  /*87940*/  PRMT R49, RZ, 0x7610, R49 ;  /* 0x00007610ff317816 */ /* 0x001fc60000000031 */
[----:B--2---:R3:W2:Y:S02]  /*87950*/  @!P4 LDG.E.U8 R47, desc[UR6][R50.64] ;  /* 0x00000006322fc981 */ /* 0x0046a4000c1e1100 */
[----:B---3--:R-:W-:Y:S02]  /*87960*/  @!P5 IMAD.MOV.U32 R50, RZ, RZ, R64 ;  /* 0x000000ffff32d224 */ /* 0x008fe400078e0040 */
[----:B------:R-:W-:Y:S01]  /*87970*/  @!P5 IMAD.MOV.U32 R51, RZ, RZ, R65 ;  /* 0x000000ffff33d224 */ /* 0x000fe200078e0041 */
[----:B------:R-:W3:Y:S04]  /*87980*/  LDL R64, [R1+0x1128] ;  /* 0x0011280001407983 */ /* 0x000ee80000100800 */
[----:B------:R-:W3:Y:S04]  /*87990*/  LDL R65, [R1+0x1124] ;  /* 0x0011240001417983 */ /* 0x000ee80000100800 */
[----:B------:R0:W2:Y:S02]  /*879a0*/  @!P4 LDG.E.U8 R49, desc[UR6][R52.64] ;  /* 0x000000063431c981 */ /* 0x0000a4000c1e1100 */
[----:B0-----:R-:W-:-:S02]  /*879b0*/  @!P5 IMAD.MOV.U32 R52, RZ, RZ, R119 ;  /* 0x000000ffff34d224 */ /* 0x001fc400078e0077 */
[----:B------:R-:W-:Y:S01]  /*879c0*/  @!P5 IMAD.MOV.U32 R53, RZ, RZ, R120 ;  /* 0x000000ffff35d224 */ /* 0x000fe200078e0078 */
[----:B------:R-:W2:Y:S04]  /*879d0*/  LDL R119, [R1+0xfc0] ;  /* 0x000fc00001777983 */ /* 0x000ea80000100800 */
[----:B------:R-:W2:Y:S01]  /*879e0*/  LDL R120, [R1+0xfbc] ;  /* 0x000fbc0001787983 */ /* 0x000ea20000100800 */
[----:B------:R-:W-:-:S06]  /*879f0*/  PRMT R48, RZ, 0x7610, R48 ;  /* 0x00007610ff307816 */ /* 0x000fcc0000000030 */
[----:B------:R0:W2:Y:S02]  /*87a00*/  @!P5 LDG.E.U8 R48, desc[UR6][R50.64] ;  /* 0x000000063230d981 */ /* 0x0000a4000c1e1100 */
[----:B0-----:R-:W-:Y:S02]  /*87a10*/  PRMT R51, RZ, 0x7610, R51 ;  /* 0x00007610ff337816 */ /* 0x001fe40000000033 */
[----:B------:R-:W-:-:S04]  /*87a20*/  PRMT R50, RZ, 0x7610, R50 ;  /* 0x00007610ff327816 */ /* 0x000fc80000000032 */
[----:B----4-:R0:W4:Y:S04]  /*87a30*/  @!P4 LDG.E.U8 R51, desc[UR6][R54.64] ;  /* 0x000000063633c981 */ /* 0x010128000c1e1100 */
[----:B------:R1:W4:Y:S01]  /*87a40*/  @!P5 LDG.E.U8 R50, desc[UR6][R52.64] ;  /* 0x000000063432d981 */ /* 0x000322000c1e1100 */
[----:B0-----:R-:W-:Y:S02]  /*87a50*/  @!P5 IMAD.MOV.U32 R54, RZ, RZ, R66 ;  /* 0x000000ffff36d224 */ /* 0x001fe400078e0042 */
[----:B------:R-:W-:Y:S01]  /*87a60*/  @!P5 IMAD.MOV.U32 R55, RZ, RZ, R67 ;  /* 0x000000ffff37d224 */ /* 0x000fe200078e0043 */
[----:B------:R-:W4:Y:S04]  /*87a70*/  LDL R66, [R1+0x1038] ;  /* 0x0010380001427983 */ /* 0x000f280000100800 */
[----:B------:R-:W4:Y:S01]  /*87a80*/  LDL R67, [R1+0x1034] ;  /* 0x0010340001437983 */ /* 0x000f220000100800 */
[----:B-1----:R-:W-:-:S02]  /*87a90*/  PRMT R52, RZ, 0x7610, R52 ;  /* 0x00007610ff347816 */ /* 0x002fc40000000034 */
[----:B------:R-:W-:-:S04]  /*87aa0*/  PRMT R53, RZ, 0x7610, R53 ;  /* 0x00007610ff357816 */ /* 0x000fc80000000035 */
[----:B------:R0:W4:Y:S04]  /*87ab0*/  @!P5 LDG.E.U8 R52, desc[UR6][R54.64] ;  /* 0x000000063634d981 */ /* 0x000128000c1e1100 */
[----:B------:R1:W4:Y:S01]  /*87ac0*/  @!P4 LDG.E.U8 R53, desc[UR6][R56.64] ;  /* 0x000000063835c981 */ /* 0x000322000c1e1100 */
[----:B0-----:R-:W-:Y:S02]  /*87ad0*/  PRMT R54, RZ, 0x7610, R54 ;  /* 0x00007610ff367816 */ /* 0x001fe40000000036 */
[----:B------:R-:W-:Y:S01]  /*87ae0*/  PRMT R55, RZ, 0x7610, R55 ;  /* 0x00007610ff377816 */ /* 0x000fe20000000037 */
[----:B-1----:R-:W-:Y:S02]  /*87af0*/  @!P5 IMAD.MOV.U32 R56, RZ, RZ, R68 ;  /* 0x000000ffff38d224 */ /* 0x002fe400078e0044 */
[----:B------:R-:W-:Y:S01]  /*87b00*/  @!P5 IMAD.MOV.U32 R57, RZ, RZ, R69 ;  /* 0x000000ffff39d224 */ /* 0x000fe200078e0045 */
[----:B------:R-:W4:Y:S04]  /*87b10*/  LDL R68, [R1+0x10b8] ;  /* 0x0010b80001447983 */ /* 0x000f280000100800 */
[----:B------:R-:W4:Y:S04]  /*87b20*/  LDL R69, [R1+0x10b4] ;  /* 0x0010b40001457983 */ /* 0x000f280000100800 */
[----:B------:R0:W4:Y:S02]  /*87b30*/  @!P5 LDG.E.U8 R54, desc[UR6][R56.64] ;  /* 0x000000063836d981 */ /* 0x000124000c1e1100 */
[----:B0-----:R-:W-:-:S02]  /*87b40*/  PRMT R56, RZ, 0x7610, R56 ;  /* 0x00007610ff387816 */ /* 0x001fc40000000038 */
[----:B------:R-:W-:Y:S01]  /*87b50*/  PRMT R57, RZ, 0x7610, R57 ;  /* 0x00007610ff397816 */ /* 0x000fe20000000039 */
[----:B---3--:R0:W3:Y:S02]  /*87b60*/  @!P4 LDG.E.U8 R55, desc[UR6][R64.64] ;  /* 0x000000064037c981 */ /* 0x0080e4000c1e1100 */
[----:B0-----:R-:W-:Y:S02]  /*87b70*/  @!P5 IMAD.MOV.U32 R64, RZ, RZ, R70 ;  /* 0x000000ffff40d224 */ /* 0x001fe400078e0046 */
[----:B------:R-:W-:Y:S01]  /*87b80*/  @!P5 IMAD.MOV.U32 R65, RZ, RZ, R71 ;  /* 0x000000ffff41d224 */ /* 0x000fe200078e0047 */
[----:B------:R-:W3:Y:S04]  /*87b90*/  LDL R70, [R1+0x1138] ;  /* 0x0011380001467983 */ /* 0x000ee80000100800 */
[----:B------:R-:W3:Y:S04]  /*87ba0*/  LDL R71, [R1+0x1134] ;  /* 0x0011340001477983 */ /* 0x000ee80000100800 */
[----:B------:R0:W3:Y:S02]  /*87bb0*/  @!P5 LDG.E.U8 R56, desc[UR6][R64.64] ;  /* 0x000000064038d981 */ /* 0x0000e4000c1e1100 */
[----:B0-----:R-:W-:-:S02]  /*87bc0*/  @!P4 IMAD.MOV.U32 R64, RZ, RZ, R121 ;  /* 0x000000ffff40c224 */ /* 0x001fc400078e0079 */
[----:B------:R-:W-:Y:S01]  /*87bd0*/  @!P4 IMAD.MOV.U32 R65, RZ, RZ, R122 ;  /* 0x000000ffff41c224 */ /* 0x000fe200078e007a */
[----:B------:R-:W3:Y:S04]  /*87be0*/  LDL R121, [R1+0x1140] ;  /* 0x0011400001797983 */ /* 0x000ee80000100800 */
[----:B------:R-:W3:Y:S04]  /*87bf0*/  LDL R122, [R1+0x113c] ;  /* 0x00113c00017a7983 */ /* 0x000ee80000100800 */
[----:B------:R2:W3:Y:S02]  /*87c00*/  @!P4 LDG.E.U8 R57, desc[UR6][R64.64] ;  /* 0x000000064039c981 */ /* 0x0004e4000c1e1100 */
[----:B--2---:R-:W-:-:S02]  /*87c10*/  @!P5 IMAD.MOV.U32 R64, RZ, RZ, R119 ;  /* 0x000000ffff40d224 */ /* 0x004fc400078e0077 */
[----:B------:R-:W-:Y:S01]  /*87c20*/  @!P5 IMAD.MOV.U32 R65, RZ, RZ, R120 ;  /* 0x000000ffff41d224 */ /* 0x000fe200078e0078 */
[----:B------:R-:W2:Y:S04]  /*87c30*/  LDL R119, [R1+0xfd0] ;  /* 0x000fd00001777983 */ /* 0x000ea80000100800 */
[----:B------:R-:W2:Y:S04]  /*87c40*/  LDL R120, [R1+0xfcc] ;  /* 0x000fcc0001787983 */ /* 0x000ea80000100800 */
[----:B------:R0:W2:Y:S02]  /*87c50*/  @!P5 LDG.E.U8 R58, desc[UR6][R64.64] ;  /* 0x00000006403ad981 */ /* 0x0000a4000c1e1100 */
[----:B0-----:R-:W-:-:S02]  /*87c60*/  PRMT R65, RZ, 0x7610, R65 ;  /* 0x00007610ff417816 */ /* 0x001fc40000000041 */
[----:B------:R-:W-:Y:S01]  /*87c70*/  PRMT R64, RZ, 0x7610, R64 ;  /* 0x00007610ff407816 */ /* 0x000fe20000000040 */
[----:B----4-:R0:W4:Y:S02]  /*87c80*/  @!P4 LDG.E.U8 R63, desc[UR6][R66.64] ;  /* 0x00000006423fc981 */ /* 0x010124000c1e1100 */
[----:B0-----:R-:W-:Y:S02]  /*87c90*/  @!P5 IMAD.MOV.U32 R66, RZ, RZ, R125 ;  /* 0x000000ffff42d224 */ /* 0x001fe400078e007d */
[----:B------:R-:W-:Y:S01]  /*87ca0*/  @!P5 IMAD.MOV.U32 R67, RZ, RZ, R126 ;  /* 0x000000ffff43d224 */ /* 0x000fe200078e007e */
[----:B------:R-:W4:Y:S04]  /*87cb0*/  LDL R125, [R1+0x1050] ;  /* 0x00105000017d7983 */ /* 0x000f280000100800 */
[----:B------:R-:W4:Y:S04]  /*87cc0*/  LDL R126, [R1+0x104c] ;  /* 0x00104c00017e7983 */ /* 0x000f280000100800 */
[----:B------:R0:W4:Y:S04]  /*87cd0*/  @!P5 LDG.E.U8 R64, desc[UR6][R66.64] ;  /* 0x000000064240d981 */ /* 0x000128000c1e1100 */
[----:B------:R1:W4:Y:S01]  /*87ce0*/  @!P4 LDG.E.U8 R65, desc[UR6][R68.64] ;  /* 0x000000064441c981 */ /* 0x000322000c1e1100 */
[----:B0-----:R-:W-:Y:S01]  /*87cf0*/  PRMT R67, RZ, 0x7610, R67 ;  /* 0x00007610ff437816 */ /* 0x001fe20000000043 */
[----:B-1----:R-:W-:-:S02]  /*87d00*/  @!P5 IMAD.MOV.U32 R68, RZ, RZ, R123 ;  /* 0x000000ffff44d224 */ /* 0x002fc400078e007b */
[----:B------:R-:W-:Y:S01]  /*87d10*/  @!P5 IMAD.MOV.U32 R69, RZ, RZ, R124 ;  /* 0x000000ffff45d224 */ /* 0x000fe200078e007c */
[----:B------:R-:W4:Y:S04]  /*87d20*/  LDL R123, [R1+0x10c8] ;  /* 0x0010c800017b7983 */ /* 0x000f280000100800 */
[----:B------:R-:W4:Y:S01]  /*87d30*/  LDL R124, [R1+0x10c4] ;  /* 0x0010c400017c7983 */ /* 0x000f220000100800 */
[----:B------:R-:W-:-:S06]  /*87d40*/  PRMT R66, RZ, 0x7610, R66 ;  /* 0x00007610ff427816 */ /* 0x000fcc0000000042 */
[----:B------:R0:W4:Y:S02]  /*87d50*/  @!P5 LDG.E.U8 R66, desc[UR6][R68.64] ;  /* 0x000000064442d981 */ /* 0x000124000c1e1100 */
[----:B0-----:R-:W-:Y:S02]  /*87d60*/  PRMT R68, RZ, 0x7610, R68 ;  /* 0x00007610ff447816 */ /* 0x001fe40000000044 */
        /* <DEDUP_REMOVED lines=17> */
[----:B0-----:R-:W-:-:S02]  /*87e80*/  @!P4 IMAD.MOV.U32 R70, RZ, RZ, R129 ;  /* 0x000000ffff46c224 */ /* 0x001fc400078e0081 */
[----:B------:R-:W-:Y:S01]  /*87e90*/  @!P4 IMAD.MOV.U32 R71, RZ, RZ, R130 ;  /* 0x000000ffff47c224 */ /* 0x000fe200078e0082 */
[----:B------:R-:W2:Y:S04]  /*87ea0*/  LDL R129, [R1+0x1060] ;  /* 0x0010600001817983 */ /* 0x000ea80000100800 */
[----:B------:R-:W2:Y:S04]  /*87eb0*/  LDL R130, [R1+0x105c] ;  /* 0x00105c0001827983 */ /* 0x000ea80000100800 */
[----:B------:R4:W2:Y:S02]  /*87ec0*/  @!P4 LDG.E.U8 R73, desc[UR6][R70.64] ;  /* 0x000000064649c981 */ /* 0x0008a4000c1e1100 */
[----:B----4-:R-:W-:-:S02]  /*87ed0*/  @!P5 IMAD.MOV.U32 R70, RZ, RZ, R125 ;  /* 0x000000ffff46d224 */ /* 0x010fc400078e007d */
[----:B------:R-:W-:Y:S01]  /*87ee0*/  @!P5 IMAD.MOV.U32 R71, RZ, RZ, R126 ;  /* 0x000000ffff47d224 */ /* 0x000fe200078e007e */
[----:B------:R-:W4:Y:S04]  /*87ef0*/  LDL R125, [R1+0x1058] ;  /* 0x00105800017d7983 */ /* 0x000f280000100800 */
[----:B------:R-:W4:Y:S04]  /*87f00*/  LDL R126, [R1+0x1054] ;  /* 0x00105400017e7983 */ /* 0x000f280000100800 */
[----:B------:R0:W4:Y:S02]  /*87f10*/  @!P5 LDG.E.U8 R74, desc[UR6][R70.64] ;  /* 0x00000006464ad981 */ /* 0x000124000c1e1100 */
[----:B0-----:R-:W-:-:S02]  /*87f20*/  @!P4 IMAD.MOV.U32 R70, RZ, RZ, R123 ;  /* 0x000000ffff46c224 */ /* 0x001fc400078e007b */
        /* <DEDUP_REMOVED lines=9> */
[----:B---3--:R-:W-:-:S02]  /*87fc0*/  @!P4 IMAD.MOV.U32 R70, RZ, RZ, R121 ;  /* 0x000000ffff46c224 */ /* 0x008fc400078e0079 */
        /* <DEDUP_REMOVED lines=79> */
[----:B0-----:R-:W-:-:S02]  /*884c0*/  @!P4 IMAD.MOV.U32 R70, RZ, RZ, R129 ;  /* 0x000000ffff46c224 */ /* 0x001fc400078e0081 */
[----:B------:R-:W-:Y:S01]  /*884d0*/  @!P4 IMAD.MOV.U32 R71, RZ, RZ, R130 ;  /* 0x000000ffff47c224 */ /* 0x000fe200078e0082 */
[----:B------:R-:W-:Y:S01]  /*884e0*/  PRMT R94, RZ, 0x7610, R94 ;  /* 0x00007610ff5e7816 */ /* 0x000fe2000000005e */
[----:B------:R-:W3:Y:S04]  /*884f0*/  LDL R130, [R1+0x1084] ;  /* 0x0010840001827983 */ /* 0x000ee80000100800 */
[----:B------:R2:W3:Y:S04]  /*88500*/  @!P4 LDG.E.U8 R93, desc[UR6][R70.64] ;  /* 0x00000006465dc981 */ /* 0x0004e8000c1e1100 */
[----:B------:R-:W3:Y:S01]  /*88510*/  LDL R129, [R1+0x1088] ;  /* 0x0010880001817983 */ /* 0x000ee20000100800 */
[----:B--2---:R-:W-:-:S02]  /*88520*/  @!P5 IMAD.MOV.U32 R70, RZ, RZ, R119 ;  /* 0x000000ffff46d224 */ /* 0x004fc400078e0077 */
[----:B------:R-:W-:Y:S01]  /*88530*/  @!P5 IMAD.MOV.U32 R71, RZ, RZ, R120 ;  /* 0x000000ffff47d224 */ /* 0x000fe200078e0078 */
[----:B------:R-:W2:Y:S04]  /*88540*/  LDL R119, [R1+0x10f8] ;  /* 0x0010f80001777983 */ /* 0x000ea80000100800 */
[----:B------:R-:W2:Y:S01]  /*88550*/  LDL R120, [R1+0x10f4] ;  /* 0x0010f40001787983 */ /* 0x000ea20000100800 */
[----:B------:R-:W-:-:S03]  /*88560*/  PRMT R95, RZ, 0x7610, R95 ;  /* 0x00007610ff5f7816 */ /* 0x000fc6000000005f */
[----:B------:R0:W2:Y:S01]  /*88570*/  @!P5 LDG.E.U8 R94, desc[UR6][R70.64] ;  /* 0x00000006465ed981 */ /* 0x0000a2000c1e1100 */
[----:B------:R-:W-:Y:S01]  /*88580*/  PRMT R96, RZ, 0x7610, R96 ;  /* 0x00007610ff607816 */ /* 0x000fe20000000060 */
[----:B0-----:R-:W-:Y:S02]  /*88590*/  @!P4 IMAD.MOV.U32 R70, RZ, RZ, R127 ;  /* 0x000000ffff46c224 */ /* 0x001fe400078e007f */
[----:B------:R-:W-:Y:S01]  /*885a0*/  @!P4 IMAD.MOV.U32 R71, RZ, RZ, R128 ;  /* 0x000000ffff47c224 */ /* 0x000fe200078e0080 */
[----:B------:R-:W2:Y:S04]  /*885b0*/  LDL R127, [R1+0x1090] ;  /* 0x00109000017f7983 */ /* 0x000ea80000100800 */
[----:B------:R-:W2:Y:S04]  /*885c0*/  LDL R128, [R1+0x108c] ;  /* 0x00108c0001807983 */ /* 0x000ea80000100800 */
[----:B------:R4:W2:Y:S01]  /*885d0*/  @!P4 LDG.E.U8 R95, desc[UR6][R70.64] ;  /* 0x00000006465fc981 */ /* 0x0008a2000c1e1100 */
[----:B------:R-:W-:Y:S01]  /*885e0*/  PRMT R97, RZ, 0x7610, R97 ;  /* 0x00007610ff617816 */ /* 0x000fe20000000061 */
[----:B----4-:R-:W-:-:S02]  /*885f0*/  @!P5 IMAD.MOV.U32 R70, RZ, RZ, R125 ;  /* 0x000000ffff46d224 */ /* 0x010fc400078e007d */
[----:B------:R-:W-:Y:S01]  /*88600*/  @!P5 IMAD.MOV.U32 R71, RZ, RZ, R126 ;  /* 0x000000ffff47d224 */ /* 0x000fe200078e007e */
[----:B------:R-:W4:Y:S04]  /*88610*/  LDL R125, [R1+0x1108] ;  /* 0x00110800017d7983 */ /* 0x000f280000100800 */
[----:B------:R-:W4:Y:S04]  /*88620*/  LDL R126, [R1+0x1104] ;  /* 0x00110400017e7983 */ /* 0x000f280000100800 */
[----:B------:R0:W4:Y:S01]  /*88630*/  @!P5 LDG.E.U8 R96, desc[UR6][R70.64] ;  /* 0x000000064660d981 */ /* 0x000122000c1e1100 */
[----:B------:R-:W-:Y:S01]  /*88640*/  PRMT R98, RZ, 0x7610, R98 ;  /* 0x00007610ff627816 */ /* 0x000fe20000000062 */
        /* <DEDUP_REMOVED lines=10> */
[----:B--2---:R-:W-:-:S02]  /*886f0*/  @!P4 IMAD.MOV.U32 R70, RZ, RZ, R119 ;  /* 0x000000ffff46c224 */ /* 0x004fc400078e0077 */
[----:B------:R-:W-:Y:S01]  /*88700*/  @!P4 IMAD.MOV.U32 R71, RZ, RZ, R120 ;  /* 0x000000ffff47c224 */ /* 0x000fe200078e0078 */
[----:B------:R-:W2:Y:S04]  /*88710*/  LDL R119, [R1+0xf28] ;  /* 0x000f280001777983 */ /* 0x000ea80000100800 */
[----:B------:R-:W2:Y:S01]  /*88720*/  LDL R120, [R1+0xf24] ;  /* 0x000f240001787983 */ /* 0x000ea20000100800 */
[----:B------:R-:W-:Y:S02]  /*88730*/  PRMT R99, RZ, 0x7610, R99 ;  /* 0x00007610ff637816 */ /* 0x000fe40000000063 */
        /* <DEDUP_REMOVED lines=31> */
[----:B----4-:R-:W-:Y:S02]  /*88930*/  @!P4 IMAD.MOV.U32 R70, RZ, RZ, R125 ;  /* 0x000000ffff46c224 */ /* 0x010fe400078e007d */
[----:B------:R-:W-:-:S05]  /*88940*/  @!P4 IMAD.MOV.U32 R71, RZ, RZ, R126 ;  /* 0x000000ffff47c224 */ /* 0x000fca00078e007e */
[----:B------:R0:W4:Y:S01]  /*88950*/  @!P4 LDG.E.U8 R113, desc[UR6][R70.64] ;  /* 0x000000064671c981 */ /* 0x000122000c1e1100 */
[----:B------:R-:W-:Y:S01]  /*88960*/  PRMT R117, RZ, 0x7610, R117 ;  /* 0x00007610ff757816 */ /* 0x000fe20000000075 */
[----:B0-----:R-:W-:Y:S02]  /*88970*/  @!P5 IMAD.MOV.U32 R70, RZ, RZ, R123 ;  /* 0x000000ffff46d224 */ /* 0x001fe400078e007b */
[----:B------:R-:W-:-:S05]  /*88980*/  @!P5 IMAD.MOV.U32 R71, RZ, RZ, R124 ;  /* 0x000000ffff47d224 */ /* 0x000fca00078e007c */
[----:B------:R3:W4:Y:S01]  /*88990*/  @!P5 LDG.E.U8 R114, desc[UR6][R70.64] ;  /* 0x000000064672d981 */ /* 0x000722000c1e1100 */
[----:B------:R-:W-:-:S03]  /*889a0*/  PRMT R118, RZ, 0x7610, R118 ;  /* 0x00007610ff767816 */ /* 0x000fc60000000076 */
[----:B------:R0:W-:Y:S04]  /*889b0*/  STS.U8 [R38+UR4+0x26f80], R31 ;  /* 0x026f801f26007988 */ /* 0x0001e80008000004 */
[----:B------:R1:W-:Y:S04]  /*889c0*/  STS.U8 [R38+UR4+0x2ef80], R28 ;  /* 0x02ef801c26007988 */ /* 0x0003e80008000004 */
[----:B------:R0:W-:Y:S04]  /*889d0*/  STS.U8 [R38+UR4+0x36f80], R29 ;  /* 0x036f801d26007988 */ /* 0x0001e80008000004 */
[----:B------:R0:W-:Y:S04]  /*889e0*/  STS.U8 [R38+UR4+0x3ef80], R25 ;  /* 0x03ef801926007988 */ /* 0x0001e80008000004 */
[----:B------:R1:W-:Y:S04]  /*889f0*/  STS.U8 [R38+UR4+0x27f80], R27 ;  /* 0x027f801b26007988 */ /* 0x0003e80008000004 */
[----:B------:R1:W-:Y:S04]  /*88a00*/  STS.U8 [R38+UR4+0x2ff80], R24 ;  /* 0x02ff801826007988 */ /* 0x0003e80008000004 */
[----:B0-----:R-:W5:Y:S04]  /*88a10*/  LDL.LU R31, [R1+0x2fd8] ;  /* 0x002fd800011f7983 */ /* 0x001f680000300800 */
[----:B-1----:R-:W5:Y:S04]  /*88a20*/  LDL.LU R28, [R1+0x2fd4] ;  /* 0x002fd400011c7983 */ /* 0x002f680000300800 */
[----:B------:R-:W5:Y:S04]  /*88a30*/  LDL.LU R29, [R1+0x2fd0] ;  /* 0x002fd000011d7983 */ /* 0x000f680000300800 */
[----:B------:R-:W5:Y:S04]  /*88a40*/  LDL.LU R25, [R1+0x2fcc] ;  /* 0x002fcc0001197983 */ /* 0x000f680000300800 */
[----:B------:R-:W5:Y:S04]  /*88a50*/  LDL.LU R27, [R1+0x2fc8] ;  /* 0x002fc800011b7983 */ /* 0x000f680000300800 */
[----:B------:R-:W5:Y:S04]  /*88a60*/  LDL.LU R24, [R1+0x2fc4] ;  /* 0x002fc40001187983 */ /* 0x000f680000300800 */
[----:B------:R0:W-:Y:S04]  /*88a70*/  STS.U8 [R38+UR4+0x37f80], R26 ;  /* 0x037f801a26007988 */ /* 0x0001e80008000004 */
[----:B------:R1:W-:Y:S04]  /*88a80*/  STS.U8 [R38+UR4+0x3ff80], R132 ;  /* 0x03ff808426007988 */ /* 0x0003e80008000004 */
[----:B------:R3:W-:Y:S04]  /*88a90*/  STS.U8 [R38+UR4+0x27780], R59 ;  /* 0x0277803b26007988 */ /* 0x0007e80008000004 */
[----:B0-----:R-:W5:Y:S04]  /*88aa0*/  LDL.LU R26, [R1+0x2fc0] ;  /* 0x002fc000011a7983 */ /* 0x001f680000300800 */
[----:B-1----:R-:W5:Y:S04]  /*88ab0*/  LDL.LU R132, [R1+0x2fbc] ;  /* 0x002fbc0001847983 */ /* 0x002f680000300800 */
[----:B---3--:R-:W3:Y:S04]  /*88ac0*/  LDL R59, [R1+0x2ef4] ;  /* 0x002ef400013b7983 */ /* 0x008ee80000100800 */
        /* <DEDUP_REMOVED lines=12> */
[----:B0-----:R-:W5:Y:S01]  /*88b90*/  LDL.LU R41, [R1+0x2fa8] ;  /* 0x002fa80001297983 */ /* 0x001f620000300800 */
[----:B------:R-:W-:-:S02]  /*88ba0*/  @!P4 IMAD.MOV.U32 R70, RZ, RZ, R121 ;  /* 0x000000ffff46c224 */ /* 0x000fc400078e0079 */
[----:B------:R-:W-:-:S05]  /*88bb0*/  @!P4 IMAD.MOV.U32 R71, RZ, RZ, R122 ;  /* 0x000000ffff47c224 */ /* 0x000fca00078e007a */
[----:B------:R2:W3:Y:S02]  /*88bc0*/  @!P4 LDG.E.U8 R117, desc[UR6][R70.64] ;  /* 0x000000064675c981 */ /* 0x0004e4000c1e1100 */
[----:B--2---:R-:W-:Y:S02]  /*88bd0*/  @!P5 IMAD.MOV.U32 R70, RZ, RZ, R119 ;  /* 0x000000ffff46d224 */ /* 0x004fe400078e0077 */
[----:B------:R-:W-:-:S05]  /*88be0*/  @!P5 IMAD.MOV.U32 R71, RZ, RZ, R120 ;  /* 0x000000ffff47d224 */ /* 0x000fca00078e0078 */
[----:B------:R-:W2:Y:S01]  /*88bf0*/  @!P5 LDG.E.U8 R118, desc[UR6][R70.64] ;  /* 0x000000064676d981 */ /* 0x000ea2000c1e1100 */
[----:B------:R-:W0:Y:S03]  /*88c00*/  S2R R32, SR_TID.X ;  /* 0x0000000000207919 */ /* 0x000e260000002100 */
[----:B------:R3:W-:Y:S04]  /*88c10*/  STS.U8 [R0+UR4+0x43000], R42 ;  /* 0x0430002a00007988 */ /* 0x0007e80008000004 */
[----:B------:R1:W-:Y:S04]  /*88c20*/  STS.U8 [R0+UR4+0x42400], R43 ;  /* 0x0424002b00007988 */ /* 0x0003e80008000004 */
[----:B------:R1:W-:Y:S04]  /*88c30*/  STS.U8 [R0+UR4+0x43400], R44 ;  /* 0x0434002c00007988 */ /* 0x0003e80008000004 */
[----:B------:R1:W-:Y:S04]  /*88c40*/  STS.U8 [R0+UR4+0x42800], R45 ;  /* 0x0428002d00007988 */ /* 0x0003e80008000004 */
[----:B------:R1:W-:Y:S04]  /*88c50*/  STS.U8 [R0+UR4+0x43800], R46 ;  /* 0x0438002e00007988 */ /* 0x0003e80008000004 */
[----:B------:R1:W-:Y:S04]  /*88c60*/  STS.U8 [R0+UR4+0x42c00], R47 ;  /* 0x042c002f00007988 */ /* 0x0003e80008000004 */
[----:B------:R1:W-:Y:S01]  /*88c70*/  STS.U8 [R0+UR4+0x43c00], R48 ;  /* 0x043c003000007988 */ /* 0x0003e20008000004 */
[----:B0-----:R-:W-:-:S04]  /*88c80*/  LOP3.LUT R32, R32, 0x7f, RZ, 0xc0, !PT ;  /* 0x0000007f20207812 */ /* 0x001fc800078ec0ff */
[----:B------:R-:W-:-:S05]  /*88c90*/  LOP3.LUT R32, R32, 0x10, RZ, 0x3c, !PT ;  /* 0x0000001020207812 */ /* 0x000fca00078e3cff */
        /* <DEDUP_REMOVED lines=53> */
[----:B------:R1:W-:Y:S01]  /*88ff0*/  STS.U8 [R38+UR4+0x43b80], R114 ;  /* 0x043b807226007988 */ /* 0x0003e20008000004 */
[----:B---3--:R-:W-:-:S05]  /*89000*/  LEA R42, R59, UR4, 0x3 ;  /* 0x000000043b2a7c11 */ /* 0x008fca000f8e18ff */
[----:B------:R-:W-:-:S05]  /*89010*/  VIADD R42, R42, 0x44000 ;  /* 0x000440002a2a7836 */ /* 0x000fca0000000000 */
[----:B------:R-:W-:Y:S01]  /*89020*/  R2UR UR76, R42 ;  /* 0x000000002a4c72ca */ /* 0x000fe200000e0000 */
[----:B------:R1:W-:Y:S04]  /*89030*/  STS.U8 [R38+UR4+0x42f80], R117 ;  /* 0x042f807526007988 */ /* 0x0003e80008000004 */
[----:B--2---:R1:W-:Y:S01]  /*89040*/  STS.U8 [R38+UR4+0x43f80], R118 ;  /* 0x043f807626007988 */ /* 0x0043e20008000004 */
[----:B------:R0:W-:Y:S06]  /*89050*/  MEMBAR.ALL.CTA ;  /* 0x0000000000007992 */ /* 0x0001ec0000008000 */
[----:B0-----:R-:W0:Y:S02]  /*89060*/  FENCE.VIEW.ASYNC.S ;  /* 0x00000000000073c6 */ /* 0x001e240000000000 */
[----:B0-----:R-:W-:Y:S06]  /*89070*/  BAR.SYNC.DEFER_BLOCKING 0x0 ;  /* 0x0000000000007b1d */ /* 0x001fec0000010000 */
[----:B------:R-:W-:Y:S05]  /*89080*/  @P1 BRA `(.L_x_9) ;  /* 0x00000004005c1947 */ /* 0x000fea0003800000 */
[----:B------:R-:W-:Y:S01]  /*89090*/  IMAD.U32 R60, RZ, RZ, UR4 ;  /* 0x00000004ff3c7e24 */ /* 0x000fe2000f8e00ff */
[----:B------:R-:W-:Y:S01]  /*890a0*/  ELECT P4, URZ, PT ;  /* 0x0000000000ff782f */ /* 0x000fe20003880000 */
[----:B------:R-:W-:Y:S02]  /*890b0*/  UMOV UR74, 0x0 ;  /* 0x00000000004a7882 */ /* 0x000fe40000000000 */
[----:B------:R-:W-:Y:S01]  /*890c0*/  VIADD R60, R60, 0x20000 ;  /* 0x000200003c3c7836 */ /* 0x000fe20000000000 */
[----:B------:R-:W-:Y:S01]  /*890d0*/  UMOV UR75, 0x8088010 ;  /* 0x08088010004b7882 */ /* 0x000fe20000000000 */
[----:B------:R-:W-:-:S03]  /*890e0*/  UIADD3 UR77, UPT, UPT, UR5, 0x20, URZ ;  /* 0x00000020054d7890 */ /* 0x000fc6000fffe0ff */
[----:B------:R-:W-:-:S04]  /*890f0*/  SHF.R.U32.HI R60, RZ, 0x4, R60 ;  /* 0x00000004ff3c7819 */ /* 0x000fc8000001163c */
[----:B------:R-:W-:Y:S01]  /*89100*/  SGXT.U32 R60, R60, 0xe ;  /* 0x0000000e3c3c781a */ /* 0x000fe20000000000 */
[----:B-1----:R-:W-:-:S03]  /*89110*/  @P4 IMAD.MOV.U32 R43, RZ, RZ, 0x40004040 ;  /* 0x40004040ff2b4424 */ /* 0x002fc600078e00ff */
[----:B------:R-:W-:Y:S02]  /*89120*/  R2UR UR72, R60 ;  /* 0x000000003c4872ca */ /* 0x000fe400000e0000 */
[----:B------:R-:W-:Y:S01]  /*89130*/  @P4 R2UR UR73, R43 ;  /* 0x000000002b4942ca */ /* 0x000fe200000e0000 */
[----:B------:R-:W-:-:S10]  /*89140*/  IMAD.MOV.U32 R43, RZ, RZ, RZ ;  /* 0x000000ffff2b7224 */ /* 0x000fd400078e00ff */
[----:B------:R-:W-:-:S05]  /*89150*/  IMAD.U32 R42, RZ, RZ, UR72 ;  /* 0x00000048ff2a7e24 */ /* 0x000fca000f8e00ff */
[----:B------:R-:W-:Y:S01]  /*89160*/  @P4 R2UR UR72, R42 ;  /* 0x000000002a4842ca */ /* 0x000fe200000e0000 */
[----:B------:R-:W-:-:S05]  /*89170*/  IMAD.U32 R42, RZ, RZ, UR76 ;  /* 0x0000004cff2a7e24 */ /* 0x000fca000f8e00ff */
[----:B------:R-:W-:-:S07]  /*89180*/  @P4 MOV R42, R42 ;  /* 0x0000002a002a4202 */ /* 0x000fce0000000f00 */
[----:B------:R0:W-:Y:S02]  /*89190*/  UTCQMMA gdesc[UR72], gdesc[UR10], tmem[UR5], tmem[UR74], idesc[UR75], UPT ;  /* 0x00ff4a0a480075ea */ /* 0x0001e4000b800305 */
[----:B0-----:R-:W-:Y:S01]  /*891a0*/  UMOV UR72, 0x0 ;  /* 0x0000000000487882 */ /* 0x001fe20000000000 */
[----:B------:R-:W-:Y:S02]  /*891b0*/  UMOV UR73, 0x8088010 ;  /* 0x0808801000497882 */ /* 0x000fe40000000000 */
[----:B------:R0:W-:Y:S02]  /*891c0*/  UTCQMMA gdesc[UR8], gdesc[UR12], tmem[UR5], tmem[UR72], idesc[UR73], UPT ;  /* 0x00ff480c080075ea */ /* 0x0001e4000b800305 */
[----:B0-----:R-:W-:-:S09]  /*891d0*/  UIADD3.64 UR72, UPT, UPT, UR8, 0x100, URZ ;  /* 0x0000010008487897 */ /* 0x001fd2000fffe0ff */
[----:B------:R0:W-:Y:S02]  /*891e0*/  UTCQMMA gdesc[UR72], gdesc[UR60], tmem[UR5], tmem[UR74], idesc[UR75], UPT ;  /* 0x00ff4a3c480075ea */ /* 0x0001e4000b800305 */
[----:B0-----:R-:W-:Y:S01]  /*891f0*/  UIADD3.64 UR74, UPT, UPT, UR8, 0x200, URZ ;  /* 0x00000200084a7897 */ /* 0x001fe2000fffe0ff */
[----:B------:R-:W-:Y:S01]  /*89200*/  UMOV UR72, 0x0 ;  /* 0x0000000000487882 */ /* 0x000fe20000000000 */
[----:B------:R-:W-:-:S07]  /*89210*/  UMOV UR73, 0x8088010 ;  /* 0x0808801000497882 */ /* 0x000fce0000000000 */
        /* <DEDUP_REMOVED lines=21> */
[----:B0-----:R-:W-:Y:S01]  /*89370*/  UMOV UR72, 0x0 ;  /* 0x0000000000487882 */ /* 0x001fe20000000000 */
[----:B------:R-:W-:Y:S02]  /*89380*/  UMOV UR73, 0x8088010 ;  /* 0x0808801000497882 */ /* 0x000fe40000000000 */
[----:B------:R-:W-:Y:S01]  /*89390*/  UTCQMMA gdesc[UR14], gdesc[UR12], tmem[UR77], tmem[UR72], idesc[UR73], UPT ;  /* 0x00ff480c0e0075ea */ /* 0x000fe2000b80034d */
[----:B------:R0:W-:Y:S01]  /*893a0*/  UTCQMMA gdesc[UR16], gdesc[UR60], tmem[UR77], tmem[UR72], idesc[UR73], UPT ;  /* 0x00ff483c100075ea */ /* 0x0001e2000b80034d */
[----:B------:R-:W-:Y:S01]  /*893b0*/  UTCQMMA gdesc[UR18], gdesc[UR62], tmem[UR77], tmem[UR74], idesc[UR75], UPT ;  /* 0x00ff4a3e120075ea */ /* 0x000fe2000b80034d */
[----:B0-----:R-:W-:-:S09]  /*893c0*/  UIADD3 UR72, UPT, UPT, UR5, 0x20, URZ ;  /* 0x0000002005487890 */ /* 0x001fd2000fffe0ff */
[----:B------:R0:W-:Y:S02]  /*893d0*/  UTCQMMA gdesc[UR20], gdesc[UR64], tmem[UR72], tmem[UR74], idesc[UR75], UPT ;  /* 0x00ff4a40140075ea */ /* 0x0001e4000b800348 */
[----:B0-----:R-:W-:Y:S02]  /*893e0*/  UMOV UR72, 0x0 ;  /* 0x0000000000487882 */ /* 0x001fe40000000000 */
[----:B------:R-:W-:Y:S01]  /*893f0*/  UTCQMMA gdesc[UR22], gdesc[UR66], tmem[UR77], tmem[UR72], idesc[UR73], UPT ;  /* 0x00ff4842160075ea */ /* 0x000fe2000b80034d */
[----:B------:R-:W-:Y:S01]  /*89400*/  UTCQMMA gdesc[UR24], gdesc[UR68], tmem[UR77], tmem[UR72], idesc[UR73], UPT ;  /* 0x00ff4844180075ea */ /* 0x000fe2000b80034d */
[----:B------:R0:W-:Y:S02]  /*89410*/  UTCQMMA gdesc[UR26], gdesc[UR70], tmem[UR77], tmem[UR74], idesc[UR75], UPT ;  /* 0x00ff4a461a0075ea */ /* 0x0001e4000b80034d */
[----:B0-----:R-:W-:-:S09]  /*89420*/  UIADD3 UR77, UPT, UPT, UR5, 0x40, URZ ;  /* 0x00000040054d7890 */ /* 0x001fd2000fffe0ff */
[----:B------:R0:W-:Y:S02]  /*89430*/  UTCQMMA gdesc[UR28], gdesc[UR10], tmem[UR77], tmem[UR74], idesc[UR75], UPT ;  /* 0x00ff4a0a1c0075ea */ /* 0x0001e4000b80034d */
[----:B0-----:R-:W-:-:S09]  /*89440*/  UIADD3 UR74, UPT, UPT, UR5, 0x40, URZ ;  /* 0x00000040054a7890 */ /* 0x001fd2000fffe0ff */
[----:B------:R0:W-:Y:S01]  /*89450*/  UTCQMMA gdesc[UR30], gdesc[UR12], tmem[UR74], tmem[UR72], idesc[UR73], UPT ;  /* 0x00ff480c1e0075ea */ /* 0x0001e2000b80034a */
[----:B------:R-:W-:Y:S01]  /*89460*/  UTCQMMA gdesc[UR32], gdesc[UR60], tmem[UR77], tmem[UR72], idesc[UR73], UPT ;  /* 0x00ff483c200075ea */ /* 0x000fe2000b80034d */
[----:B0-----:R-:W-:Y:S02]  /*89470*/  UMOV UR74, 0x0 ;  /* 0x00000000004a7882 */ /* 0x001fe40000000000 */
[----:B------:R-:W-:Y:S01]  /*89480*/  UTCQMMA gdesc[UR34], gdesc[UR62], tmem[UR77], tmem[UR74], idesc[UR75], UPT ;  /* 0x00ff4a3e220075ea */ /* 0x000fe2000b80034d */
[----:B------:R0:W-:Y:S01]  /*89490*/  UTCQMMA gdesc[UR36], gdesc[UR64], tmem[UR77], tmem[UR74], idesc[UR75], UPT ;  /* 0x00ff4a40240075ea */ /* 0x0001e2000b80034d */
[----:B------:R-:W-:Y:S01]  /*894a0*/  UTCQMMA gdesc[UR38], gdesc[UR66], tmem[UR77], tmem[UR72], idesc[UR73], UPT ;  /* 0x00ff4842260075ea */ /* 0x000fe2000b80034d */
[----:B0-----:R-:W-:-:S09]  /*894b0*/  UIADD3 UR74, UPT, UPT, UR5, 0x40, URZ ;  /* 0x00000040054a7890 */ /* 0x001fd2000fffe0ff */
[----:B------:R0:W-:Y:S02]  /*894c0*/  UTCQMMA gdesc[UR40], gdesc[UR68], tmem[UR74], tmem[UR72], idesc[UR73], UPT ;  /* 0x00ff4844280075ea */ /* 0x0001e4000b80034a */
[----:B0-----:R-:W-:Y:S02]  /*894d0*/  UMOV UR74, 0x0 ;  /* 0x00000000004a7882 */ /* 0x001fe40000000000 */
[----:B------:R0:W-:Y:S02]  /*894e0*/  UTCQMMA gdesc[UR42], gdesc[UR70], tmem[UR77], tmem[UR74], idesc[UR75], UPT ;  /* 0x00ff4a462a0075ea */ /* 0x0001e4000b80034d */
[----:B0-----:R-:W-:-:S09]  /*894f0*/  UIADD3 UR77, UPT, UPT, UR5, 0x60, URZ ;  /* 0x00000060054d7890 */ /* 0x001fd2000fffe0ff */
[----:B------:R-:W-:Y:S01]  /*89500*/  UTCQMMA gdesc[UR44], gdesc[UR10], tmem[UR77], tmem[UR74], idesc[UR75], UPT ;  /* 0x00ff4a0a2c0075ea */ /* 0x000fe2000b80034d */
[----:B------:R-:W-:Y:S01]  /*89510*/  UTCQMMA gdesc[UR46], gdesc[UR12], tmem[UR77], tmem[UR72], idesc[UR73], UPT ;  /* 0x00ff480c2e0075ea */ /* 0x000fe2000b80034d */
[----:B------:R0:W-:Y:S02]  /*89520*/  UTCQMMA gdesc[UR48], gdesc[UR60], tmem[UR77], tmem[UR72], idesc[UR73], UPT ;  /* 0x00ff483c300075ea */ /* 0x0001e4000b80034d */
[----:B0-----:R-:W-:-:S09]  /*89530*/  UIADD3 UR72, UPT, UPT, UR5, 0x60, URZ ;  /* 0x0000006005487890 */ /* 0x001fd2000fffe0ff */
[----:B------:R0:W-:Y:S01]  /*89540*/  UTCQMMA gdesc[UR50], gdesc[UR62], tmem[UR72], tmem[UR74], idesc[UR75], UPT ;  /* 0x00ff4a3e320075ea */ /* 0x0001e2000b800348 */
[----:B------:R1:W-:Y:S01]  /*89550*/  UTCQMMA gdesc[UR52], gdesc[UR64], tmem[UR77], tmem[UR74], idesc[UR75], UPT ;  /* 0x00ff4a40340075ea */ /* 0x0003e2000b80034d */
[----:B0-----:R-:W-:Y:S01]  /*89560*/  UMOV UR72, 0x0 ;  /* 0x0000000000487882 */ /* 0x001fe20000000000 */
[----:B-1----:R-:W-:-:S09]  /*89570*/  UIADD3 UR74, UPT, UPT, UR5, 0x60, URZ ;  /* 0x00000060054a7890 */ /* 0x002fd2000fffe0ff */
[----:B------:R0:W-:Y:S01]  /*89580*/  UTCQMMA gdesc[UR54], gdesc[UR66], tmem[UR74], tmem[UR72], idesc[UR73], UPT ;  /* 0x00ff4842360075ea */ /* 0x0001e2000b80034a */
[----:B------:R1:W-:Y:S01]  /*89590*/  UTCQMMA gdesc[UR56], gdesc[UR68], tmem[UR77], tmem[UR72], idesc[UR73], UPT ;  /* 0x00ff4844380075ea */ /* 0x0003e2000b80034d */
[----:B0-----:R-:W-:Y:S01]  /*895a0*/  UMOV UR74, 0x0 ;  /* 0x00000000004a7882 */ /* 0x001fe20000000000 */
[----:B-1----:R-:W-:-:S09]  /*895b0*/  UIADD3 UR73, UPT, UPT, UR5, 0x60, URZ ;  /* 0x0000006005497890 */ /* 0x002fd2000fffe0ff */
[----:B------:R0:W-:Y:S02]  /*895c0*/  UTCQMMA gdesc[UR58], gdesc[UR70], tmem[UR73], tmem[UR74], idesc[UR75], UPT ;  /* 0x00ff4a463a0075ea */ /* 0x0001e4000b800349 */
[----:B0-----:R-:W-:-:S13]  /*895d0*/  @P4 R2UR UR75, R42 ;  /* 0x000000002a4b42ca */ /* 0x001fda00000e0000 */
[----:B------:R0:W-:Y:S01]  /*895e0*/  UTCBAR [UR75], URZ ;  /* 0x000000ff4b0073e9 */ /* 0x0001e200080000ff */
[----:B------:R-:W-:Y:S01]  /*895f0*/  NOP ;  /* 0x0000000000007918 */ /* 0x000fe20000000000 */
.L_x_9:
[----:B------:R-:W2:Y:S02]  /*89600*/  LDC R42, c[0x0][0x3a0] ;  /* 0x0000e800ff2a7b82 */ /* 0x000ea40000000800 */
[----:B--2---:R-:W-:-:S05]  /*89610*/  VIADD R42, R42, 0xff ;  /* 0x000000ff2a2a7836 */ /* 0x004fca0000000000 */
[----:B-1----:R-:W-:-:S04]  /*89620*/  SHF.R.S32.HI R43, RZ, 0x1f, R42 ;  /* 0x0000001fff2b7819 */ /* 0x002fc8000001142a */
[----:B------:R-:W-:-:S04]  /*89630*/  LEA.HI R42, R43, R42, RZ, 0x8 ;  /* 0x0000002a2b2a7211 */ /* 0x000fc800078f40ff */
[----:B------:R-:W-:-:S04]  /*89640*/  SHF.R.S32.HI R42, RZ, 0x8, R42 ;  /* 0x00000008ff2a7819 */ /* 0x000fc8000001142a */
[----:B------:R-:W-:-:S05]  /*89650*/  VIMNMX R42, PT, PT, R42, 0x2, !PT ;  /* 0x000000022a2a7848 */ /* 0x000fca0007fe0100 */
[----:B------:R-:W-:-:S05]  /*89660*/  VIADD R42, R42, 0xfffffffe ;  /* 0xfffffffe2a2a7836 */ /* 0x000fca0000000000 */
[----:B------:R-:W-:Y:S01]  /*89670*/  ISETP.NE.U32.AND P5, PT, R39, R42, PT ;  /* 0x0000002a2700720c */ /* 0x000fe20003fa5070 */
[----:B------:R-:W-:-:S05]  /*89680*/  VIADD R39, R59, 0x1 ;  /* 0x000000013b277836 */ /* 0x000fca0000000000 */
[----:B------:R-:W-:-:S04]  /*89690*/  ISETP.GT.AND P4, PT, R39, 0x1, PT ;  /* 0x000000012700780c */ /* 0x000fc80003f84270 */
[----:B------:R-:W-:Y:S02]  /*896a0*/  SEL R42, RZ, 0x1, !P4 ;  /* 0x00000001ff2a7807 */ /* 0x000fe40006000000 */
[----:B------:R-:W-:Y:S01]  /*896b0*/  SEL R44, R39, RZ, !P4 ;  /* 0x000000ff272c7207 */ /* 0x000fe20006000000 */
[----:B------:R-:W-:Y:S01]  /*896c0*/  IMAD.MOV.U32 R39, RZ, RZ, R40 ;  /* 0x000000ffff277224 */ /* 0x000fe200078e0028 */
[----:B-----5:R-:W-:Y:S01]  /*896d0*/  LOP3.LUT R43, R41, R42, RZ, 0x3c, !PT ;  /* 0x0000002a292b7212 */ /* 0x020fe200078e3cff */
[----:B------:R-:W-:Y:S02]  /*896e0*/  IMAD.MOV.U32 R42, RZ, RZ, R41 ;  /* 0x000000ffff2a7224 */ /* 0x000fe400078e0029 */
[----:B------:R2:W-:Y:S04]  /*896f0*/  STL [R1+0x2ef4], R44 ;  /* 0x002ef42c01007387 */ /* 0x0005e80000100800 */
[----:B------:R2:W-:Y:S01]  /*89700*/  STL [R1+0x2fa8], R43 ;  /* 0x002fa82b01007387 */ /* 0x0005e20000100800 */
[----:B------:R-:W-:Y:S05]  /*89710*/  @P5 BRA `(.L_x_10) ;  /* 0xfffffb7000f85947 */ /* 0x000fea000383ffff */
.L_x_7:
[----:B------:R-:W-:Y:S05]  /*89720*/  @!P2 BRA `(.L_x_11) ;  /* 0x00000000000ca947 */ /* 0x000fea0003800000 */
[----:B------:R-:W-:-:S04]  /*89730*/  IMAD.U32 R41, R41, -0x80000000, RZ ;  /* 0x8000000029297824 */ /* 0x000fc800078e00ff */
[----:B------:R-:W3:Y:S02]  /*89740*/  SYNCS.PHASECHK.TRANS64.TRYWAIT P1, [UR76], R41 ;  /* 0x00000029ff0075a7 */ /* 0x000ee4000802114c */
[----:B---3--:R-:W-:Y:S05]  /*89750*/  @!P1 BRA `(.L_x_12) ;  /* 0x0000004000549947 */ /* 0x008fea0003800000 */
.L_x_11:
[----:B------:R-:W3:Y:S01]  /*89760*/  LDL.LU R0, [R1+0x2fb8] ;  /* 0x002fb80001007983 */ /* 0x000ee20000300800 */
[----:B------:R-:W4:Y:S08]  /*89770*/  LDC.64 R2, c[0x0][0x398] ;  /* 0x0000e600ff027b82 */ /* 0x000f300000000a00 */
[----:B------:R-:W-:Y:S08]  /*89780*/  BAR.SYNC.DEFER_BLOCKING 0x0 ;  /* 0x0000000000007b1d */ /* 0x000ff00000010000 */
[----:B------:R-:W0:Y:S01]  /*89790*/  LDC.64 R154, c[0x0][0x398] ;  /* 0x0000e600ff9a7b82 */ /* 0x000e220000000a00 */
[----:B------:R-:W4:Y:S04]  /*897a0*/  LDL.LU R165, [R1+0x2fa4] ;  /* 0x002fa40001a57983 */ /* 0x000f280000300800 */
[----:B--2---:R-:W2:Y:S01]  /*897b0*/  LDL.LU R163, [R1+0x2fac] ;  /* 0x002fac0001a37983 */ /* 0x004ea20000300800 */
[----:B------:R-:W1:Y:S02]  /*897c0*/  @!P0 SYNCS.CCTL.IV [UR4+0x44000] ;  /* 0x04400000ff0089b1 */ /* 0x000e640008000004 */
[----:B-1----:R-:W-:Y:S06]  /*897d0*/  BAR.SYNC.DEFER_BLOCKING 0x0 ;  /* 0x0000000000007b1d */ /* 0x002fec0000010000 */
[----:B------:R-:W1:Y:S01]  /*897e0*/  @!P0 SYNCS.CCTL.IV [UR4+0x44008] ;  /* 0x04400800ff0089b1 */ /* 0x000e620008000004 */
[----:B---3--:R-:W-:-:S13]  /*897f0*/  R2UR UR8, R0 ;  /* 0x00000000000872ca */ /* 0x008fda00000e0000 */
[----:B-----5:R-:W3:Y:S01]  /*89800*/  LDTM.x128 R4, tmem[UR8] ;  /* 0x00000008000479ee */ /* 0x020ee200083c0000 */
[----:B----4-:R-:W-:Y:S01]  /*89810*/  ISETP.GE.AND P1, PT, R165, R2, PT ;  /* 0x00000002a500720c */ /* 0x010fe20003f26270 */
[----:B------:R-:W-:Y:S01]  /*89820*/  NOP ;  /* 0x0000000000007918 */ /* 0x000fe20000000000 */
[----:B---3--:R-:W-:Y:S02]  /*89830*/  F2FP.SATFINITE.E4M3.F32.PACK_AB_MERGE_C R100, R101, R100, RZ ;  /* 0x000000646564723e */ /* 0x008fe400048070ff */
[----:B------:R-:W3:Y:S01]  /*89840*/  LDL.LU R101, [R1+0x2fa0] ;  /* 0x002fa00001657983 */ /* 0x000ee20000300800 */
[----:B------:R-:W-:-:S03]  /*89850*/  F2FP.SATFINITE.E4M3.F32.PACK_AB_MERGE_C R102, R103, R102, RZ ;  /* 0x000000666766723e */ /* 0x000fc600048070ff */
[----:B------:R-:W4:Y:S01]  /*89860*/  LDL.LU R103, [R1+0x2fb0] ;  /* 0x002fb00001677983 */ /* 0x000f220000300800 */
[----:B------:R-:W-:Y:S02]  /*89870*/  F2FP.SATFINITE.E4M3.F32.PACK_AB_MERGE_C R159, R11, R10, RZ ;  /* 0x0000000a0b9f723e */ /* 0x000fe400048070ff */
[----:B------:R-:W0:Y:S01]  /*89880*/  LDC R10, c[0x0][0x3b4] ;  /* 0x0000ed00ff0a7b82 */ /* 0x000e220000000800 */
[----:B------:R-:W-:Y:S02]  /*89890*/  F2FP.SATFINITE.E4M3.F32.PACK_AB_MERGE_C R160, R9, R8, RZ ;  /* 0x0000000809a0723e */ /* 0x000fe400048070ff */
[----:B------:R-:W-:-:S05]  /*898a0*/  F2FP.SATFINITE.E4M3.F32.PACK_AB_MERGE_C R161, R5, R4, RZ ;  /* 0x0000000405a1723e */ /* 0x000fca00048070ff */
[----:B------:R-:W1:Y:S01]  /*898b0*/  LDC.64 R8, c[0x0][0x390] ;  /* 0x0000e400ff087b82 */ /* 0x000e620000000a00 */
[----:B------:R-:W-:-:S07]  /*898c0*/  F2FP.SATFINITE.E4M3.F32.PACK_AB_MERGE_C R38, R39, R38, RZ ;  /* 0x000000262726723e */ /* 0x000fce00048070ff */
[----:B------:R-:W1:Y:S08]  /*898d0*/  LDC.64 R4, c[0x0][0x398] ;  /* 0x0000e600ff047b82 */ /* 0x000e700000000a00 */
[----:B------:R-:W2:Y:S01]  /*898e0*/  LDC R39, c[0x0][0x3b8] ;  /* 0x0000ee00ff277b82 */ /* 0x000ea20000000800 */
[----:B------:R-:W-:Y:S02]  /*898f0*/  F2FP.SATFINITE.E4M3.F32.PACK_AB_MERGE_C R162, R7, R6, RZ ;  /* 0x0000000607a2723e */ /* 0x000fe400048070ff */
[----:B------:R-:W-:-:S05]  /*89900*/  F2FP.SATFINITE.E4M3.F32.PACK_AB_MERGE_C R72, R73, R72, RZ ;  /* 0x000000484948723e */ /* 0x000fca00048070ff */
[----:B------:R-:W3:Y:S01]  /*89910*/  LDC.64 R6, c[0x0][0x398] ;  /* 0x0000e600ff067b82 */ /* 0x000ee20000000a00 */
[----:B------:R-:W-:Y:S02]  /*89920*/  F2FP.SATFINITE.E4M3.F32.PACK_AB_MERGE_C R68, R69, R68, RZ ;  /* 0x000000444544723e */ /* 0x000fe400048070ff */
[----:B------:R-:W-:Y:S02]  /*89930*/  F2FP.SATFINITE.E4M3.F32.PACK_AB_MERGE_C R76, R77, R76, RZ ;  /* 0x0000004c4d4c723e */ /* 0x000fe400048070ff */
[----:B------:R-:W-:Y:S01]  /*89940*/  F2FP.SATFINITE.E4M3.F32.PACK_AB_MERGE_C R70, R71, R70, RZ ;  /* 0x000000464746723e */ /* 0x000fe200048070ff */
[----:B0-----:R-:W-:Y:S01]  /*89950*/  IMAD R71, R165, R10, RZ ;  /* 0x0000000aa5477224 */ /* 0x001fe200078e02ff */
[----:B------:R-:W-:Y:S02]  /*89960*/  F2FP.SATFINITE.E4M3.F32.PACK_AB_MERGE_C R50, R51, R50, RZ ;  /* 0x000000323332723e */ /* 0x000fe400048070ff */
[----:B------:R-:W-:Y:S02]  /*89970*/  F2FP.SATFINITE.E4M3.F32.PACK_AB_MERGE_C R51, R67, R66, RZ ;  /* 0x000000424333723e */ /* 0x000fe400048070ff */
[----:B-1----:R-:W-:-:S02]  /*89980*/  ISETP.LT.AND P1, PT, R132, R5, !P1 ;  /* 0x000000058400720c */ /* 0x002fc40004f21270 */
[----:B------:R-:W-:Y:S01]  /*89990*/  F2FP.SATFINITE.E4M3.F32.PACK_AB_MERGE_C R24, R25, R24, RZ ;  /* 0x000000181918723e */ /* 0x000fe200048070ff */
[----:B--2---:R-:W-:Y:S01]  /*899a0*/  IMAD R66, R132, R39, RZ ;  /* 0x0000002784427224 */ /* 0x004fe200078e02ff */
[----:B------:R-:W-:Y:S02]  /*899b0*/  F2FP.SATFINITE.E4M3.F32.PACK_AB_MERGE_C R46, R47, R46, RZ ;  /* 0x0000002e2f2e723e */ /* 0x000fe400048070ff */
[----:B------:R-:W-:Y:S02]  /*899c0*/  F2FP.SATFINITE.E4M3.F32.PACK_AB_MERGE_C R25, R91, R90, RZ ;  /* 0x0000005a5b19723e */ /* 0x000fe400048070ff */
[----:B------:R-:W-:Y:S02]  /*899d0*/  F2FP.SATFINITE.E4M3.F32.PACK_AB_MERGE_C R74, R75, R74, RZ ;  /* 0x0000004a4b4a723e */ /* 0x000fe400048070ff */
[----:B------:R-:W-:Y:S01]  /*899e0*/  F2FP.SATFINITE.E4M3.F32.PACK_AB_MERGE_C R47, R97, R96, RZ ;  /* 0x00000060612f723e */ /* 0x000fe200048070ff */
[----:B------:R-:W-:Y:S01]  /*899f0*/  IMAD.IADD R96, R66, 0x1, R39 ;  /* 0x0000000142607824 */ /* 0x000fe200078e0227 */
[----:B------:R-:W-:-:S02]  /*89a00*/  SHF.R.S32.HI R90, RZ, 0x1f, R66 ;  /* 0x0000001fff5a7819 */ /* 0x000fc40000011442 */
[----:B------:R-:W-:Y:S02]  /*89a10*/  F2FP.SATFINITE.E4M3.F32.PACK_AB_MERGE_C R16, R17, R16, RZ ;  /* 0x000000101110723e */ /* 0x000fe400048070ff */
[----:B------:R-:W-:Y:S02]  /*89a20*/  F2FP.SATFINITE.E4M3.F32.PACK_AB_MERGE_C R133, R15, R14, RZ ;  /* 0x0000000e0f85723e */ /* 0x000fe400048070ff */
[----:B------:R-:W-:Y:S02]  /*89a30*/  F2FP.SATFINITE.E4M3.F32.PACK_AB_MERGE_C R0, R119, R118, RZ ;  /* 0x000000767700723e */ /* 0x000fe400048070ff */
[----:B------:R-:W-:Y:S02]  /*89a40*/  F2FP.SATFINITE.E4M3.F32.PACK_AB_MERGE_C R17, R57, R56, RZ ;  /* 0x000000383911723e */ /* 0x000fe400048070ff */
[----:B------:R-:W-:Y:S02]  /*89a50*/  SHF.R.S32.HI R118, RZ, 0x1f, R96 ;  /* 0x0000001fff767819 */ /* 0x000fe40000011460 */
[----:B------:R-:W-:-:S02]  /*89a60*/  F2FP.SATFINITE.E4M3.F32.PACK_AB_MERGE_C R28, R29, R28, RZ ;  /* 0x0000001c1d1c723e */ /* 0x000fc400048070ff */
[----:B------:R-:W-:Y:S02]  /*89a70*/  F2FP.SATFINITE.E4M3.F32.PACK_AB_MERGE_C R34, R35, R34, RZ ;  /* 0x000000222322723e */ /* 0x000fe400048070ff */
[----:B------:R-:W-:Y:S02]  /*89a80*/  F2FP.SATFINITE.E4M3.F32.PACK_AB_MERGE_C R29, R61, R60, RZ ;  /* 0x0000003c3d1d723e */ /* 0x000fe400048070ff */
[----:B------:R-:W-:Y:S02]  /*89a90*/  F2FP.SATFINITE.E4M3.F32.PACK_AB_MERGE_C R35, R63, R62, RZ ;  /* 0x0000003e3f23723e */ /* 0x000fe400048070ff */
[----:B------:R-:W-:Y:S02]  /*89aa0*/  F2FP.SATFINITE.E4M3.F32.PACK_AB_MERGE_C R52, R53, R52, RZ ;  /* 0x000000343534723e */ /* 0x000fe400048070ff */
[----:B------:R-:W-:Y:S01]  /*89ab0*/  F2FP.SATFINITE.E4M3.F32.PACK_AB_MERGE_C R53, R99, R98, RZ ;  /* 0x000000626335723e */ /* 0x000fe200048070ff */
[----:B------:R-:W-:Y:S01]  /*89ac0*/  IMAD.IADD R98, R96, 0x1, R39 ;  /* 0x0000000160627824 */ /* 0x000fe200078e0227 */
[----:B------:R-:W-:-:S02]  /*89ad0*/  F2FP.SATFINITE.E4M3.F32.PACK_AB_MERGE_C R18, R19, R18, RZ ;  /* 0x000000121312723e */ /* 0x000fc400048070ff */
[----:B------:R-:W-:Y:S02]  /*89ae0*/  F2FP.SATFINITE.E4M3.F32.PACK_AB_MERGE_C R26, R27, R26, RZ ;  /* 0x0000001a1b1a723e */ /* 0x000fe400048070ff */
[----:B------:R-:W-:Y:S02]  /*89af0*/  F2FP.SATFINITE.E4M3.F32.PACK_AB_MERGE_C R30, R31, R30, RZ ;  /* 0x0000001e1f1e723e */ /* 0x000fe400048070ff */
[----:B------:R-:W-:Y:S02]  /*89b00*/  F2FP.SATFINITE.E4M3.F32.PACK_AB_MERGE_C R19, R89, R88, RZ ;  /* 0x000000585913723e */ /* 0x000fe400048070ff */
[----:B------:R-:W-:Y:S02]  /*89b10*/  F2FP.SATFINITE.E4M3.F32.PACK_AB_MERGE_C R27, R123, R122, RZ ;  /* 0x0000007a7b1b723e */ /* 0x000fe400048070ff */
[----:B------:R-:W-:Y:S02]  /*89b20*/  F2FP.SATFINITE.E4M3.F32.PACK_AB_MERGE_C R31, R93, R92, RZ ;  /* 0x0000005c5d1f723e */ /* 0x000fe400048070ff */
[----:B------:R-:W-:-:S02]  /*89b30*/  SHF.R.S32.HI R122, RZ, 0x1f, R98 ;  /* 0x0000001fff7a7819 */ /* 0x000fc40000011462 */
[----:B------:R-:W-:Y:S02]  /*89b40*/  F2FP.SATFINITE.E4M3.F32.PACK_AB_MERGE_C R32, R33, R32, RZ ;  /* 0x000000202120723e */ /* 0x000fe400048070ff */
[----:B------:R-:W-:Y:S02]  /*89b50*/  F2FP.SATFINITE.E4M3.F32.PACK_AB_MERGE_C R40, R41, R40, RZ ;  /* 0x000000282928723e */ /* 0x000fe400048070ff */
[----:B------:R-:W-:Y:S01]  /*89b60*/  F2FP.SATFINITE.E4M3.F32.PACK_AB_MERGE_C R33, R125, R124, RZ ;  /* 0x0000007c7d21723e */ /* 0x000fe200048070ff */
[--C-:B------:R-:W-:Y:S01]  /*89b70*/  IMAD.IADD R124, R98, 0x1, R39.reuse ;  /* 0x00000001627c7824 */ /* 0x100fe200078e0227 */
[----:B------:R-:W-:Y:S02]  /*89b80*/  F2FP.SATFINITE.E4M3.F32.PACK_AB_MERGE_C R41, R95, R94, RZ ;  /* 0x0000005e5f29723e */ /* 0x000fe400048070ff */
[----:B------:R-:W-:Y:S02]  /*89b90*/  F2FP.SATFINITE.E4M3.F32.PACK_AB_MERGE_C R48, R49, R48, RZ ;  /* 0x000000303130723e */ /* 0x000fe400048070ff */
[----:B------:R-:W-:Y:S01]  /*89ba0*/  F2FP.SATFINITE.E4M3.F32.PACK_AB_MERGE_C R49, R129, R128, RZ ;  /* 0x000000808131723e */ /* 0x000fe200048070ff */
[----:B------:R-:W-:Y:S01]  /*89bb0*/  IMAD.IADD R136, R124, 0x1, R39 ;  /* 0x000000017c887824 */ /* 0x000fe200078e0227 */
[----:B------:R-:W-:-:S02]  /*89bc0*/  SHF.R.S32.HI R128, RZ, 0x1f, R124 ;  /* 0x0000001fff807819 */ /* 0x000fc4000001147c */
[----:B------:R-:W-:Y:S02]  /*89bd0*/  F2FP.SATFINITE.E4M3.F32.PACK_AB_MERGE_C R42, R43, R42, RZ ;  /* 0x0000002a2b2a723e */ /* 0x000fe400048070ff */
[----:B------:R-:W-:Y:S02]  /*89be0*/  F2FP.SATFINITE.E4M3.F32.PACK_AB_MERGE_C R43, R127, R126, RZ ;  /* 0x0000007e7f2b723e */ /* 0x000fe400048070ff */
[----:B------:R-:W-:Y:S02]  /*89bf0*/  SHF.R.S32.HI R138, RZ, 0x1f, R136 ;  /* 0x0000001fff8a7819 */ /* 0x000fe40000011488 */
[----:B------:R-:W-:Y:S02]  /*89c00*/  F2FP.SATFINITE.E4M3.F32.PACK_AB_MERGE_C R20, R21, R20, RZ ;  /* 0x000000141514723e */ /* 0x000fe400048070ff */
[----:B------:R-:W-:Y:S01]  /*89c10*/  F2FP.SATFINITE.E4M3.F32.PACK_AB_MERGE_C R21, R121, R120, RZ ;  /* 0x000000787915723e */ /* 0x000fe200048070ff */
[----:B------:R-:W-:Y:S01]  /*89c20*/  IMAD.IADD R142, R136, 0x1, R39 ;  /* 0x00000001888e7824 */ /* 0x000fe200078e0227 */
[----:B------:R-:W-:-:S02]  /*89c30*/  F2FP.SATFINITE.E4M3.F32.PACK_AB_MERGE_C R54, R55, R54, RZ ;  /* 0x000000363736723e */ /* 0x000fc400048070ff */
[----:B------:R-:W-:Y:S02]  /*89c40*/  F2FP.SATFINITE.E4M3.F32.PACK_AB_MERGE_C R55, R131, R130, RZ ;  /* 0x000000828337723e */ /* 0x000fe400048070ff */
[----:B------:R-:W-:Y:S01]  /*89c50*/  SHF.R.S32.HI R146, RZ, 0x1f, R142 ;  /* 0x0000001fff927819 */ /* 0x000fe2000001148e */
[----:B------:R-:W-:Y:S01]  /*89c60*/  IMAD.IADD R150, R142, 0x1, R39 ;  /* 0x000000018e967824 */ /* 0x000fe200078e0227 */
[----:B------:R-:W-:Y:S01]  /*89c70*/  F2FP.SATFINITE.E4M3.F32.PACK_AB_MERGE_C R158, R13, R12, RZ ;  /* 0x0000000c0d9e723e */ /* 0x000fe200048070ff */
[----:B------:R-:W-:Y:S01]  /*89c80*/  VIADD R12, R132, 0x1 ;  /* 0x00000001840c7836 */ /* 0x000fe20000000000 */
[----:B------:R-:W-:Y:S02]  /*89c90*/  F2FP.SATFINITE.E4M3.F32.PACK_AB_MERGE_C R80, R81, R80, RZ ;  /* 0x000000505150723e */ /* 0x000fe400048070ff */
[----:B------:R-:W-:Y:S02]  /*89ca0*/  SHF.R.S32.HI R81, RZ, 0x1f, R150 ;  /* 0x0000001fff517819 */ /* 0x000fe40000011496 */
[----:B------:R-:W-:-:S02]  /*89cb0*/  ISETP.GE.AND P6, PT, R12, R3, PT ;  /* 0x000000030c00720c */ /* 0x000fc40003fc6270 */
[----:B------:R-:W0:Y:S01]  /*89cc0*/  LDC.64 R12, c[0x0][0x398] ;  /* 0x0000e600ff0c7b82 */ /* 0x000e220000000a00 */
[----:B------:R-:W-:Y:S01]  /*89cd0*/  F2FP.SATFINITE.E4M3.F32.PACK_AB_MERGE_C R78, R79, R78, RZ ;  /* 0x0000004e4f4e723e */ /* 0x000fe200048070ff */
[----:B------:R-:W-:Y:S01]  /*89ce0*/  IMAD.IADD R79, R150, 0x1, R39 ;  /* 0x00000001964f7824 */ /* 0x000fe200078e0227 */
[----:B------:R-:W-:Y:S02]  /*89cf0*/  F2FP.SATFINITE.E4M3.F32.PACK_AB_MERGE_C R22, R23, R22, RZ ;  /* 0x000000161716723e */ /* 0x000fe400048070ff */
[----:B------:R-:W-:Y:S02]  /*89d00*/  F2FP.SATFINITE.E4M3.F32.PACK_AB_MERGE_C R23, R59, R58, RZ ;  /* 0x0000003a3b17723e */ /* 0x000fe400048070ff */
[----:B------:R-:W-:Y:S01]  /*89d10*/  F2FP.SATFINITE.E4M3.F32.PACK_AB_MERGE_C R44, R45, R44, RZ ;  /* 0x0000002c2d2c723e */ /* 0x000fe200048070ff */
[----:B------:R-:W1:Y:S01]  /*89d20*/  LDC.64 R58, c[0x0][0x398] ;  /* 0x0000e600ff3a7b82 */ /* 0x000e620000000a00 */
[----:B------:R-:W-:Y:S02]  /*89d30*/  F2FP.SATFINITE.E4M3.F32.PACK_AB_MERGE_C R45, R65, R64, RZ ;  /* 0x00000040412d723e */ /* 0x000fe400048070ff */
[----:B------:R-:W-:-:S05]  /*89d40*/  F2FP.SATFINITE.E4M3.F32.PACK_AB_MERGE_C R36, R37, R36, RZ ;  /* 0x000000242524723e */ /* 0x000fca00048070ff */
[----:B------:R-:W2:Y:S01]  /*89d50*/  LDC.64 R64, c[0x0][0x398] ;  /* 0x0000e600ff407b82 */ /* 0x000ea20000000a00 */
[----:B------:R-:W-:Y:S01]  /*89d60*/  SHF.R.S32.HI R164, RZ, 0x1f, R79 ;  /* 0x0000001fffa47819 */ /* 0x000fe2000001144f */
[----:B------:R-:W-:Y:S01]  /*89d70*/  VIADD R37, R132, 0x2 ;  /* 0x0000000284257836 */ /* 0x000fe20000000000 */
[----:B------:R-:W-:Y:S02]  /*89d80*/  F2FP.SATFINITE.E4M3.F32.PACK_AB_MERGE_C R82, R83, R82, RZ ;  /* 0x000000525352723e */ /* 0x000fe400048070ff */
[----:B------:R-:W-:-:S04]  /*89d90*/  PRMT R83, R68, 0x9910, RZ ;  /* 0x0000991044537816 */ /* 0x000fc800000000ff */
[----:B------:R-:W-:Y:S01]  /*89da0*/  SHF.R.S32.HI R83, RZ, 0x8, R83 ;  /* 0x00000008ff537819 */ /* 0x000fe20000011453 */
[----:B---3--:R-:W-:-:S04]  /*89db0*/  IMAD R73, R101, R10, RZ ;  /* 0x0000000a65497224 */ /* 0x008fc800078e02ff */
[C---:B------:R-:W-:Y:S01]  /*89dc0*/  IMAD R77, R10.reuse, 0x100, R73 ;  /* 0x000001000a4d7824 */ /* 0x040fe200078e0249 */
[----:B------:R-:W-:Y:S02]  /*89dd0*/  IADD3 R69, P4, PT, R73, R8, RZ ;  /* 0x0000000849457210 */ /* 0x000fe40007f9e0ff */
[----:B------:R-:W-:Y:S02]  /*89de0*/  ISETP.GE.AND P2, PT, R101, R2, PT ;  /* 0x000000026500720c */ /* 0x000fe40003f46270 */
[-C--:B------:R-:W-:Y:S01]  /*89df0*/  LEA.HI.X.SX32 R73, R73, R9.reuse, 0x1, P4 ;  /* 0x0000000949497211 */ /* 0x080fe200020f0eff */
[----:B------:R-:W-:Y:S01]  /*89e00*/  IMAD R10, R10, 0x80, R77 ;  /* 0x000000800a0a7824 */ /* 0x000fe200078e024d */
[-C--:B------:R-:W-:Y:S02]  /*89e10*/  IADD3 R5, P4, PT, R77, R8.reuse, RZ ;  /* 0x000000084d057210 */ /* 0x080fe40007f9e0ff */
[----:B------:R-:W-:Y:S02]  /*89e20*/  IADD3 R2, P5, PT, R71, R8, RZ ;  /* 0x0000000847027210 */ /* 0x000fe40007fbe0ff */
[----:B------:R-:W-:-:S02]  /*89e30*/  LEA.HI.X.SX32 R77, R77, R9, 0x1, P4 ;  /* 0x000000094d4d7211 */ /* 0x000fc400020f0eff */
[----:B------:R-:W-:Y:S02]  /*89e40*/  LEA.HI.X.SX32 R71, R71, R9, 0x1, P5 ;  /* 0x0000000947477211 */ /* 0x000fe400028f0eff */
[----:B------:R-:W-:Y:S02]  /*89e50*/  IADD3 R156, P4, PT, R66, R69, RZ ;  /* 0x00000045429c7210 */ /* 0x000fe40007f9e0ff */
[----:B------:R-:W-:Y:S02]  /*89e60*/  IADD3 R75, P5, PT, R10, R8, RZ ;  /* 0x000000080a4b7210 */ /* 0x000fe40007fbe0ff */
[----:B------:R-:W-:Y:S01]  /*89e70*/  ISETP.LT.AND P2, PT, R132, R7, !P2 ;  /* 0x000000078400720c */ /* 0x000fe20005741270 */
[----:B------:R-:W-:Y:S01]  /*89e80*/  IMAD.X R157, R90, 0x1, R73, P4 ;  /* 0x000000015a9d7824 */ /* 0x000fe200020e0649 */
[----:B------:R-:W-:Y:S02]  /*89e90*/  LEA.HI.X.SX32 R7, R10, R9, 0x1, P5 ;  /* 0x000000090a077211 */ /* 0x000fe400028f0eff */
[----:B------:R-:W-:Y:S01]  /*89ea0*/  IADD3 R14, P5, PT, R66, R2, RZ ;  /* 0x00000002420e7210 */ /* 0x000fe20007fbe0ff */
[----:B------:R-:W4:Y:S01]  /*89eb0*/  LDC.64 R8, c[0x0][0x398] ;  /* 0x0000e600ff087b82 */ /* 0x000f220000000a00 */
[----:B------:R-:W-:-:S03]  /*89ec0*/  IADD3 R56, P4, PT, R96, R69, RZ ;  /* 0x0000004560387210 */ /* 0x000fc60007f9e0ff */
[----:B------:R-:W-:Y:S01]  /*89ed0*/  IMAD.X R15, R90, 0x1, R71, P5 ;  /* 0x000000015a0f7824 */ /* 0x000fe200028e0647 */
[-C--:B------:R-:W-:Y:S01]  /*89ee0*/  IADD3 R60, P5, PT, R96, R2.reuse, RZ ;  /* 0x00000002603c7210 */ /* 0x080fe20007fbe0ff */
[----:B------:R-:W-:Y:S01]  /*89ef0*/  IMAD.X R57, R118, 0x1, R73, P4 ;  /* 0x0000000176397824 */ /* 0x000fe200020e0649 */
[----:B------:R-:W-:Y:S01]  /*89f00*/  IADD3 R62, P4, PT, R66, R5, RZ ;  /* 0x00000005423e7210 */ /* 0x000fe20007f9e0ff */
[----:B------:R-:W3:Y:S02]  /*89f10*/  LDC.64 R10, c[0x0][0x398] ;  /* 0x0000e600ff0a7b82 */ /* 0x000ee40000000a00 */
[----:B------:R-:W-:Y:S01]  /*89f20*/  IMAD.X R61, R118, 0x1, R71, P5 ;  /* 0x00000001763d7824 */ /* 0x000fe200028e0647 */
[----:B------:R-:W-:Y:S01]  /*89f30*/  IADD3 R66, P5, PT, R66, R75, RZ ;  /* 0x0000004b42427210 */ /* 0x000fe20007fbe0ff */
[----:B------:R-:W-:Y:S01]  /*89f40*/  IMAD.X R63, R90, 0x1, R77, P4 ;  /* 0x000000015a3f7824 */ /* 0x000fe200020e064d */
[----:B------:R-:W-:Y:S02]  /*89f50*/  IADD3 R88, P4, PT, R96, R5, RZ ;  /* 0x0000000560587210 */ /* 0x000fe40007f9e0ff */
[----:B------:R-:W-:Y:S01]  /*89f60*/  IADD3 R92, P0, PT, R98, R2, RZ ;  /* 0x00000002625c7210 */ /* 0x000fe20007f1e0ff */
[----:B------:R-:W-:Y:S01]  /*89f70*/  IMAD.X R67, R90, 0x1, R7, P5 ;  /* 0x000000015a437824 */ /* 0x000fe200028e0607 */
[----:B------:R-:W-:Y:S01]  /*89f80*/  IADD3 R90, P5, PT, R98, R69, RZ ;  /* 0x00000045625a7210 */ /* 0x000fe20007fbe0ff */
[----:B------:R-:W-:Y:S01]  /*89f90*/  IMAD.X R89, R118, 0x1, R77, P4 ;  /* 0x0000000176597824 */ /* 0x000fe200020e064d */
[----:B------:R-:W-:Y:S01]  /*89fa0*/  IADD3 R94, P4, PT, R98, R5, RZ ;  /* 0x00000005625e7210 */ /* 0x000fe20007f9e0ff */
[----:B------:R-:W-:Y:S01]  /*89fb0*/  IMAD.X R93, R122, 0x1, R71, P0 ;  /* 0x000000017a5d7824 */ /* 0x000fe200000e0647 */
[-C--:B------:R-:W-:Y:S01]  /*89fc0*/  IADD3 R98, P0, PT, R98, R75.reuse, RZ ;  /* 0x0000004b62627210 */ /* 0x080fe20007f1e0ff */
[----:B------:R-:W-:Y:S01]  /*89fd0*/  IMAD.X R91, R122, 0x1, R73, P5 ;  /* 0x000000017a5b7824 */ /* 0x000fe200028e0649 */
[----:B------:R-:W-:Y:S01]  /*89fe0*/  IADD3 R96, P5, PT, R96, R75, RZ ;  /* 0x0000004b60607210 */ /* 0x000fe20007fbe0ff */
[----:B------:R-:W-:-:S02]  /*89ff0*/  IMAD.X R95, R122, 0x1, R77, P4 ;  /* 0x000000017a5f7824 */ /* 0x000fc400020e064d */
[--C-:B------:R-:W-:Y:S01]  /*8a000*/  IMAD.X R99, R122, 0x1, R7.reuse, P0 ;  /* 0x000000017a637824 */ /* 0x100fe200000e0607 */
[----:B------:R-:W-:Y:S01]  /*8a010*/  IADD3 R122, P0, PT, R124, R5, RZ ;  /* 0x000000057c7a7210 */ /* 0x000fe20007f1e0ff */
[----:B------:R-:W-:Y:S01]  /*8a020*/  IMAD.X R97, R118, 0x1, R7, P5 ;  /* 0x0000000176617824 */ /* 0x000fe200028e0607 */
[----:B------:R-:W-:-:S03]  /*8a030*/  IADD3 R118, P5, PT, R124, R69, RZ ;  /* 0x000000457c767210 */ /* 0x000fc60007fbe0ff */
[----:B------:R-:W-:Y:S01]  /*8a040*/  IMAD.X R123, R128, 0x1, R77, P0 ;  /* 0x00000001807b7824 */ /* 0x000fe200000e064d */
[----:B------:R-:W-:Y:S01]  /*8a050*/  IADD3 R126, P0, PT, R136, R69, RZ ;  /* 0x00000045887e7210 */ /* 0x000fe20007f1e0ff */
[--C-:B------:R-:W-:Y:S01]  /*8a060*/  IMAD.X R119, R128, 0x1, R73.reuse, P5 ;  /* 0x0000000180777824 */ /* 0x100fe200028e0649 */
[CC--:B------:R-:W-:Y:S02]  /*8a070*/  IADD3 R120, P4, PT, R124.reuse, R2.reuse, RZ ;  /* 0x000000027c787210 */ /* 0x0c0fe40007f9e0ff */
[-C--:B------:R-:W-:Y:S01]  /*8a080*/  IADD3 R124, P5, PT, R124, R75.reuse, RZ ;  /* 0x0000004b7c7c7210 */ /* 0x080fe20007fbe0ff */
[----:B------:R-:W-:Y:S01]  /*8a090*/  IMAD.X R127, R138, 0x1, R73, P0 ;  /* 0x000000018a7f7824 */ /* 0x000fe200000e0649 */
[----:B------:R-:W-:Y:S01]  /*8a0a0*/  IADD3 R134, P0, PT, R136, R75, RZ ;  /* 0x0000004b88867210 */ /* 0x000fe20007f1e0ff */
[----:B------:R-:W-:Y:S01]  /*8a0b0*/  IMAD.X R121, R128, 0x1, R71, P4 ;  /* 0x0000000180797824 */ /* 0x000fe200020e0647 */
[----:B------:R-:W-:Y:S01]  /*8a0c0*/  IADD3 R130, P4, PT, R136, R5, RZ ;  /* 0x0000000588827210 */ /* 0x000fe20007f9e0ff */
[--C-:B------:R-:W-:Y:S01]  /*8a0d0*/  IMAD.X R125, R128, 0x1, R7.reuse, P5 ;  /* 0x00000001807d7824 */ /* 0x100fe200028e0607 */
[----:B------:R-:W-:Y:S01]  /*8a0e0*/  IADD3 R128, P5, PT, R136, R2, RZ ;  /* 0x0000000288807210 */ /* 0x000fe20007fbe0ff */
[----:B------:R-:W-:Y:S01]  /*8a0f0*/  IMAD.X R135, R138, 0x1, R7, P0 ;  /* 0x000000018a877824 */ /* 0x000fe200000e0607 */
[----:B------:R-:W-:Y:S01]  /*8a100*/  IADD3 R136, P0, PT, R142, R69, RZ ;  /* 0x000000458e887210 */ /* 0x000fe20007f1e0ff */
[----:B------:R-:W-:-:S02]  /*8a110*/  IMAD.X R131, R138, 0x1, R77, P4 ;  /* 0x000000018a837824 */ /* 0x000fc400020e064d */
[----:B------:R-:W-:Y:S01]  /*8a120*/  IMAD.X R129, R138, 0x1, R71, P5 ;  /* 0x000000018a817824 */ /* 0x000fe200028e0647 */
[-C--:B------:R-:W-:Y:S01]  /*8a130*/  IADD3 R138, P4, PT, R142, R2.reuse, RZ ;  /* 0x000000028e8a7210 */ /* 0x080fe20007f9e0ff */
[----:B------:R-:W-:Y:S01]  /*8a140*/  IMAD.X R137, R146, 0x1, R73, P0 ;  /* 0x0000000192897824 */ /* 0x000fe200000e0649 */
[C---:B------:R-:W-:Y:S02]  /*8a150*/  IADD3 R140, P5, PT, R142.reuse, R5, RZ ;  /* 0x000000058e8c7210 */ /* 0x040fe40007fbe0ff */
[----:B------:R-:W-:Y:S01]  /*8a160*/  IADD3 R142, P0, PT, R142, R75, RZ ;  /* 0x0000004b8e8e7210 */ /* 0x000fe20007f1e0ff */
[C---:B------:R-:W-:Y:S02]  /*8a170*/  IMAD.X R139, R146.reuse, 0x1, R71, P4 ;  /* 0x00000001928b7824 */ /* 0x040fe400020e0647 */
[----:B------:R-:W-:Y:S01]  /*8a180*/  IMAD.X R141, R146, 0x1, R77, P5 ;  /* 0x00000001928d7824 */ /* 0x000fe200028e064d */
[----:B------:R-:W-:Y:S01]  /*8a190*/  IADD3 R144, P5, PT, R150, R69, RZ ;  /* 0x0000004596907210 */ /* 0x000fe20007fbe0ff */
[----:B------:R-:W-:Y:S01]  /*8a1a0*/  IMAD.X R143, R146, 0x1, R7, P0 ;  /* 0x00000001928f7824 */ /* 0x000fe200000e0607 */
[----:B------:R-:W-:-:S03]  /*8a1b0*/  IADD3 R146, P0, PT, R150, R2, RZ ;  /* 0x0000000296927210 */ /* 0x000fc60007f1e0ff */
[C---:B------:R-:W-:Y:S01]  /*8a1c0*/  IMAD.X R145, R81.reuse, 0x1, R73, P5 ;  /* 0x0000000151917824 */ /* 0x040fe200028e0649 */
[C---:B------:R-:W-:Y:S01]  /*8a1d0*/  IADD3 R148, P5, PT, R150.reuse, R5, RZ ;  /* 0x0000000596947210 */ /* 0x040fe20007fbe0ff */
[----:B------:R-:W-:Y:S01]  /*8a1e0*/  IMAD.X R147, R81, 0x1, R71, P0 ;  /* 0x0000000151937824 */ /* 0x000fe200000e0647 */
[----:B------:R-:W-:Y:S02]  /*8a1f0*/  IADD3 R150, P0, PT, R150, R75, RZ ;  /* 0x0000004b96967210 */ /* 0x000fe40007f1e0ff */
[----:B------:R-:W-:-:S03]  /*8a200*/  ISETP.GE.AND P4, PT, R132, R3, PT ;  /* 0x000000038400720c */ /* 0x000fc60003f86270 */
[----:B------:R-:W-:Y:S01]  /*8a210*/  IMAD.X R151, R81, 0x1, R7, P0 ;  /* 0x0000000151977824 */ /* 0x000fe200000e0607 */
[----:B----4-:R-:W-:Y:S01]  /*8a220*/  ISETP.LT.AND P0, PT, R103, R8, !P4 ;  /* 0x000000086700720c */ /* 0x010fe20006701270 */
[----:B------:R-:W-:Y:S01]  /*8a230*/  IMAD.X R149, R81, 0x1, R77, P5 ;  /* 0x0000000151957824 */ /* 0x000fe200028e064d */
[----:B------:R-:W-:Y:S01]  /*8a240*/  IADD3 R152, P5, PT, R79, R69, RZ ;  /* 0x000000454f987210 */ /* 0x000fe20007fbe0ff */
[----:B------:R-:W-:Y:S01]  /*8a250*/  VIADD R8, R132, 0x3 ;  /* 0x0000000384087836 */ /* 0x000fe20000000000 */
[----:B---3--:R-:W-:Y:S01]  /*8a260*/  ISETP.LT.AND P4, PT, R163, R10, !P4 ;  /* 0x0000000aa300720c */ /* 0x008fe20006781270 */
[----:B------:R3:W-:Y:S01]  /*8a270*/  @P2 STG.E.U8 desc[UR6][R156.64], R161 ;  /* 0x000000a19c002986 */ /* 0x0007e2000c101106 */
[----:B------:R-:W-:Y:S01]  /*8a280*/  PRMT R81, R161, 0x9910, RZ ;  /* 0x00009910a1517816 */ /* 0x000fe200000000ff */
[----:B------:R-:W-:Y:S01]  /*8a290*/  IMAD.X R153, R164, 0x1, R73, P5 ;  /* 0x00000001a4997824 */ /* 0x000fe200028e0649 */
[----:B------:R-:W4:Y:S01]  /*8a2a0*/  LDC R10, c[0x0][0x398] ;  /* 0x0000e600ff0a7b82 */ /* 0x000f220000000800 */
[----:B------:R1:W-:Y:S01]  /*8a2b0*/  @P1 STG.E.U8 desc[UR6][R14.64], R36 ;  /* 0x000000240e001986 */ /* 0x0003e2000c101106 */
[----:B------:R-:W-:-:S02]  /*8a2c0*/  ISETP.GE.AND P2, PT, R8, R3, PT ;  /* 0x000000030800720c */ /* 0x000fc40003f46270 */
[----:B------:R-:W-:Y:S01]  /*8a2d0*/  ISETP.GE.AND P5, PT, R37, R3, PT ;  /* 0x000000032500720c */ /* 0x000fe20003fa6270 */
[----:B------:R1:W-:Y:S03]  /*8a2e0*/  @P0 STG.E.U8 desc[UR6][R62.64], R68 ;  /* 0x000000443e000986 */ /* 0x0003e6000c101106 */
[----:B---3--:R-:W3:Y:S01]  /*8a2f0*/  LDC.64 R156, c[0x0][0x398] ;  /* 0x0000e600ff9c7b82 */ /* 0x008ee20000000a00 */
[----:B------:R-:W-:Y:S02]  /*8a300*/  PRMT R8, R36, 0x9910, RZ ;  /* 0x0000991024087816 */ /* 0x000fe400000000ff */
[----:B0-----:R-:W-:-:S05]  /*8a310*/  ISETP.LT.AND P1, PT, R101, R12, !P6 ;  /* 0x0000000c6500720c */ /* 0x001fca0007721270 */
[----:B-1----:R-:W0:Y:S01]  /*8a320*/  LDC.64 R14, c[0x0][0x398] ;  /* 0x0000e600ff0e7b82 */ /* 0x002e220000000a00 */
[----:B------:R-:W-:-:S07]  /*8a330*/  ISETP.LT.AND P0, PT, R165, R58, !P6 ;  /* 0x0000003aa500720c */ /* 0x000fce0007701270 */
[----:B------:R-:W1:Y:S01]  /*8a340*/  LDC.64 R62, c[0x0][0x398] ;  /* 0x0000e600ff3e7b82 */ /* 0x000e620000000a00 */
[----:B------:R2:W-:Y:S07]  /*8a350*/  @P4 STG.E.U8 desc[UR6][R66.64], R100 ;  /* 0x0000006442004986 */ /* 0x0005ee000c101106 */
[----:B------:R-:W4:Y:S01]  /*8a360*/  LDC.64 R36, c[0x0][0x398] ;  /* 0x0000e600ff247b82 */ /* 0x000f220000000a00 */
[----:B------:R-:W-:Y:S02]  /*8a370*/  SHF.R.S32.HI R81, RZ, 0x8, R81 ;  /* 0x00000008ff517819 */ /* 0x000fe40000011451 */
[----:B--2---:R-:W-:-:S02]  /*8a380*/  ISETP.LT.AND P4, PT, R103, R64, !P6 ;  /* 0x000000406700720c */ /* 0x004fc40007781270 */
[----:B------:R-:W-:Y:S02]  /*8a390*/  SHF.R.S32.HI R67, RZ, 0x8, R8 ;  /* 0x00000008ff437819 */ /* 0x000fe40000011408 */
[----:B------:R-:W-:Y:S02]  /*8a3a0*/  PRMT R8, R100, 0x9910, RZ ;  /* 0x0000991064087816 */ /* 0x000fe400000000ff */
[----:B------:R-:W-:Y:S01]  /*8a3b0*/  ISETP.LT.AND P6, PT, R163, R154, !P6 ;  /* 0x0000009aa300720c */ /* 0x000fe200077c1270 */
[----:B------:R2:W-:Y:S01]  /*8a3c0*/  @P1 STG.E.U8 desc[UR6][R56.64], R81 ;  /* 0x0000005138001986 */ /* 0x0005e2000c101106 */
[----:B---3--:R-:W-:Y:S01]  /*8a3d0*/  ISETP.LT.AND P1, PT, R101, R156, !P5 ;  /* 0x0000009c6500720c */ /* 0x008fe20006f21270 */
[----:B------:R-:W-:Y:S02]  /*8a3e0*/  VIADD R12, R132, 0x4 ;  /* 0x00000004840c7836 */ /* 0x000fe40000000000 */
[----:B------:R-:W-:Y:S01]  /*8a3f0*/  @P0 STG.E.U8 desc[UR6][R60.64], R67 ;  /* 0x000000433c000986 */ /* 0x000fe2000c101106 */
[----:B0-----:R-:W-:-:S02]  /*8a400*/  ISETP.LT.AND P0, PT, R165, R14, !P5 ;  /* 0x0000000ea500720c */ /* 0x001fc40006f01270 */
[----:B--2---:R-:W-:Y:S02]  /*8a410*/  SHF.R.S32.HI R57, RZ, 0x8, R8 ;  /* 0x00000008ff397819 */ /* 0x004fe40000011408 */
[----:B------:R-:W0:Y:S01]  /*8a420*/  LDC R8, c[0x0][0x398] ;  /* 0x0000e600ff087b82 */ /* 0x000e220000000800 */
[----:B------:R-:W-:Y:S01]  /*8a430*/  @P4 STG.E.U8 desc[UR6][R88.64], R83 ;  /* 0x0000005358004986 */ /* 0x000fe2000c101106 */
[----:B-1----:R-:W-:Y:S02]  /*8a440*/  ISETP.LT.AND P4, PT, R103, R62, !P5 ;  /* 0x0000003e6700720c */ /* 0x002fe40006f81270 */
[----:B----4-:R-:W-:Y:S01]  /*8a450*/  ISETP.LT.AND P5, PT, R163, R36, !P5 ;  /* 0x00000024a300720c */ /* 0x010fe20006fa1270 */
[----:B------:R1:W-:Y:S01]  /*8a460*/  @P6 STG.E.U8 desc[UR6][R96.64], R57 ;  /* 0x0000003960006986 */ /* 0x0003e2000c101106 */
[----:B------:R-:W-:Y:S02]  /*8a470*/  ISETP.GE.AND P6, PT, R12, R3, PT ;  /* 0x000000030c00720c */ /* 0x000fe40003fc6270 */
[----:B------:R-:W2:Y:S01]  /*8a480*/  LDC R12, c[0x0][0x398] ;  /* 0x0000e600ff0c7b82 */ /* 0x000ea20000000800 */
[----:B------:R-:W-:Y:S04]  /*8a490*/  @P1 STG.E.U8 desc[UR6][R90.64], R162 ;  /* 0x000000a25a001986 */ /* 0x000fe8000c101106 */
[----:B------:R-:W-:Y:S01]  /*8a4a0*/  @P0 STG.E.U8 desc[UR6][R92.64], R38 ;  /* 0x000000265c000986 */ /* 0x000fe2000c101106 */
[----:B------:R-:W-:-:S02]  /*8a4b0*/  ISETP.LT.AND P0, PT, R101, R6, !P2 ;  /* 0x000000066500720c */ /* 0x000fc40005701270 */
[----:B------:R-:W3:Y:S01]  /*8a4c0*/  LDC R6, c[0x0][0x398] ;  /* 0x0000e600ff067b82 */ /* 0x000ee20000000800 */
[----:B------:R-:W-:Y:S01]  /*8a4d0*/  @P4 STG.E.U8 desc[UR6][R94.64], R70 ;  /* 0x000000465e004986 */ /* 0x000fe2000c101106 */
[----:B------:R-:W-:-:S03]  /*8a4e0*/  ISETP.LT.AND P4, PT, R165, R4, !P2 ;  /* 0x00000004a500720c */ /* 0x000fc60005781270 */
[----:B------:R-:W-:Y:S01]  /*8a4f0*/  @P5 STG.E.U8 desc[UR6][R98.64], R102 ;  /* 0x0000006662005986 */ /* 0x000fe2000c101106 */
[----:B------:R-:W-:Y:S02]  /*8a500*/  ISETP.LT.AND P5, PT, R103, R10, !P2 ;  /* 0x0000000a6700720c */ /* 0x000fe400057a1270 */
[----:B0-----:R-:W-:Y:S01]  /*8a510*/  ISETP.LT.AND P2, PT, R163, R8, !P2 ;  /* 0x00000008a300720c */ /* 0x001fe20005741270 */
[----:B------:R-:W0:Y:S01]  /*8a520*/  LDC R10, c[0x0][0x398] ;  /* 0x0000e600ff0a7b82 */ /* 0x000e220000000800 */
[----:B-1----:R-:W-:-:S07]  /*8a530*/  PRMT R57, R162, 0x9910, RZ ;  /* 0x00009910a2397816 */ /* 0x002fce00000000ff */
[----:B------:R-:W1:Y:S01]  /*8a540*/  LDC R8, c[0x0][0x398] ;  /* 0x0000e600ff087b82 */ /* 0x000e620000000800 */
[----:B------:R-:W-:Y:S02]  /*8a550*/  SHF.R.S32.HI R57, RZ, 0x8, R57 ;  /* 0x00000008ff397819 */ /* 0x000fe40000011439 */
[----:B------:R-:W-:-:S03]  /*8a560*/  PRMT R61, R38, 0x9910, RZ ;  /* 0x00009910263d7816 */ /* 0x000fc600000000ff */
[----:B------:R4:W-:Y:S01]  /*8a570*/  @P0 STG.E.U8 desc[UR6][R118.64], R57 ;  /* 0x0000003976000986 */ /* 0x0009e2000c101106 */
[----:B--2---:R-:W-:Y:S02]  /*8a580*/  ISETP.LT.AND P0, PT, R101, R12, !P6 ;  /* 0x0000000c6500720c */ /* 0x004fe40007701270 */
[----:B------:R-:W-:Y:S01]  /*8a590*/  PRMT R67, R70, 0x9910, RZ ;  /* 0x0000991046437816 */ /* 0x000fe200000000ff */
[----:B------:R-:W2:Y:S01]  /*8a5a0*/  LDC R12, c[0x0][0x398] ;  /* 0x0000e600ff0c7b82 */ /* 0x000ea20000000800 */
[----:B------:R-:W-:Y:S02]  /*8a5b0*/  SHF.R.S32.HI R61, RZ, 0x8, R61 ;  /* 0x00000008ff3d7819 */ /* 0x000fe4000001143d */
[----:B------:R-:W-:-:S03]  /*8a5c0*/  SHF.R.S32.HI R67, RZ, 0x8, R67 ;  /* 0x00000008ff437819 */ /* 0x000fc60000011443 */
[----:B------:R-:W-:Y:S01]  /*8a5d0*/  @P4 STG.E.U8 desc[UR6][R120.64], R61 ;  /* 0x0000003d78004986 */ /* 0x000fe2000c101106 */
[----:B---3--:R-:W-:Y:S01]  /*8a5e0*/  ISETP.LT.AND P4, PT, R165, R6, !P6 ;  /* 0x00000006a500720c */ /* 0x008fe20007781270 */
[----:B------:R-:W-:Y:S01]  /*8a5f0*/  VIADD R14, R132, 0x5 ;  /* 0x00000005840e7836 */ /* 0x000fe20000000000 */
[----:B------:R-:W3:Y:S01]  /*8a600*/  LDC R6, c[0x0][0x398] ;  /* 0x0000e600ff067b82 */ /* 0x000ee20000000800 */
[----:B------:R-:W-:Y:S01]  /*8a610*/  PRMT R4, R102, 0x9910, RZ ;  /* 0x0000991066047816 */ /* 0x000fe200000000ff */
[----:B------:R-:W-:Y:S01]  /*8a620*/  @P5 STG.E.U8 desc[UR6][R122.64], R67 ;  /* 0x000000437a005986 */ /* 0x000fe2000c101106 */
[----:B-1----:R-:W-:Y:S02]  /*8a630*/  ISETP.LT.AND P5, PT, R103, R8, !P6 ;  /* 0x000000086700720c */ /* 0x002fe400077a1270 */
[----:B----4-:R-:W-:-:S03]  /*8a640*/  SHF.R.S32.HI R57, RZ, 0x8, R4 ;  /* 0x00000008ff397819 */ /* 0x010fc60000011404 */
[----:B------:R-:W1:Y:S01]  /*8a650*/  LDC R8, c[0x0][0x398] ;  /* 0x0000e600ff087b82 */ /* 0x000e620000000800 */
[----:B0-----:R-:W-:Y:S01]  /*8a660*/  ISETP.LT.AND P6, PT, R163, R10, !P6 ;  /* 0x0000000aa300720c */ /* 0x001fe200077c1270 */
[----:B------:R-:W-:Y:S01]  /*8a670*/  VIADD R10, R132, 0x7 ;  /* 0x00000007840a7836 */ /* 0x000fe20000000000 */
[-C--:B------:R-:W-:Y:S01]  /*8a680*/  ISETP.GE.AND P1, PT, R14, R3.reuse, PT ;  /* 0x000000030e00720c */ /* 0x080fe20003f26270 */
[----:B------:R0:W-:Y:S04]  /*8a690*/  @P2 STG.E.U8 desc[UR6][R124.64], R57 ;  /* 0x000000397c002986 */ /* 0x0001e8000c101106 */
[----:B------:R-:W-:Y:S01]  /*8a6a0*/  @P0 STG.E.U8 desc[UR6][R126.64], R160 ;  /* 0x000000a07e000986 */ /* 0x000fe2000c101106 */
[----:B------:R-:W-:Y:S01]  /*8a6b0*/  ISETP.GE.AND P0, PT, R10, R3, PT ;  /* 0x000000030a00720c */ /* 0x000fe20003f06270 */
[----:B------:R-:W4:Y:S01]  /*8a6c0*/  LDC R14, c[0x0][0x398] ;  /* 0x0000e600ff0e7b82 */ /* 0x000f220000000800 */
[----:B------:R-:W-:Y:S01]  /*8a6d0*/  PRMT R10, R160, 0x9910, RZ ;  /* 0x00009910a00a7816 */ /* 0x000fe200000000ff */
[----:B------:R-:W-:Y:S01]  /*8a6e0*/  @P4 STG.E.U8 desc[UR6][R128.64], R40 ;  /* 0x0000002880004986 */ /* 0x000fe2000c101106 */
[----:B--2---:R-:W-:-:S05]  /*8a6f0*/  ISETP.LT.AND P4, PT, R101, R12, !P1 ;  /* 0x0000000c6500720c */ /* 0x004fca0004f81270 */
[----:B------:R-:W2:Y:S01]  /*8a700*/  LDC R4, c[0x0][0x398] ;  /* 0x0000e600ff047b82 */ /* 0x000ea20000000800 */
[----:B0-----:R-:W-:Y:S02]  /*8a710*/  IMAD.MOV.U32 R57, RZ, RZ, R10 ;  /* 0x000000ffff397224 */ /* 0x001fe400078e000a */
[----:B------:R-:W-:Y:S01]  /*8a720*/  VIADD R36, R132, 0x6 ;  /* 0x0000000684247836 */ /* 0x000fe20000000000 */
[----:B------:R-:W-:Y:S01]  /*8a730*/  F2FP.SATFINITE.E4M3.F32.PACK_AB_MERGE_C R104, R105, R104, RZ ;  /* 0x000000686968723e */ /* 0x000fe200048070ff */
[----:B------:R-:W-:Y:S01]  /*8a740*/  @P5 STG.E.U8 desc[UR6][R130.64], R72 ;  /* 0x0000004882005986 */ /* 0x000fe2000c101106 */
[----:B------:R-:W-:Y:S02]  /*8a750*/  SHF.R.S32.HI R57, RZ, 0x8, R57 ;  /* 0x00000008ff397819 */ /* 0x000fe40000011439 */
[----:B---3--:R-:W-:Y:S01]  /*8a760*/  ISETP.LT.AND P5, PT, R165, R6, !P1 ;  /* 0x00000006a500720c */ /* 0x008fe20004fa1270 */
[----:B------:R-:W0:Y:S01]  /*8a770*/  LDC R10, c[0x0][0x398] ;  /* 0x0000e600ff0a7b82 */ /* 0x000e220000000800 */
[----:B------:R-:W-:Y:S01]  /*8a780*/  ISETP.GE.AND P2, PT, R36, R3, PT ;  /* 0x000000032400720c */ /* 0x000fe20003f46270 */
[----:B------:R-:W-:Y:S06]  /*8a790*/  @P6 STG.E.U8 desc[UR6][R134.64], R104 ;  /* 0x0000006886006986 */ /* 0x000fec000c101106 */
[----:B------:R-:W3:Y:S01]  /*8a7a0*/  LDC R6, c[0x0][0x398] ;  /* 0x0000e600ff067b82 */ /* 0x000ee20000000800 */
[----:B------:R0:W-:Y:S01]  /*8a7b0*/  @P4 STG.E.U8 desc[UR6][R136.64], R57 ;  /* 0x0000003988004986 */ /* 0x0001e2000c101106 */
[----:B-1----:R-:W-:-:S06]  /*8a7c0*/  ISETP.LT.AND P4, PT, R101, R8, !P2 ;  /* 0x000000086500720c */ /* 0x002fcc0005781270 */
[----:B------:R-:W1:Y:S08]  /*8a7d0*/  LDC R12, c[0x0][0x398] ;  /* 0x0000e600ff0c7b82 */ /* 0x000e700000000800 */
[----:B------:R-:W1:Y:S01]  /*8a7e0*/  LDC R8, c[0x0][0x398] ;  /* 0x0000e600ff087b82 */ /* 0x000e620000000800 */
[----:B----4-:R-:W-:Y:S02]  /*8a7f0*/  ISETP.LT.AND P6, PT, R103, R14, !P1 ;  /* 0x0000000e6700720c */ /* 0x010fe40004fc1270 */
[----:B--2---:R-:W-:-:S02]  /*8a800*/  ISETP.LT.AND P1, PT, R163, R4, !P1 ;  /* 0x00000004a300720c */ /* 0x004fc40004f21270 */
[----:B------:R-:W-:Y:S02]  /*8a810*/  PRMT R61, R40, 0x9910, RZ ;  /* 0x00009910283d7816 */ /* 0x000fe400000000ff */
[----:B------:R-:W-:Y:S01]  /*8a820*/  PRMT R4, R72, 0x9910, RZ ;  /* 0x0000991048047816 */ /* 0x000fe200000000ff */
[----:B------:R-:W2:Y:S01]  /*8a830*/  LDC R14, c[0x0][0x398] ;  /* 0x0000e600ff0e7b82 */ /* 0x000ea20000000800 */
[----:B------:R-:W-:Y:S02]  /*8a840*/  SHF.R.S32.HI R61, RZ, 0x8, R61 ;  /* 0x00000008ff3d7819 */ /* 0x000fe4000001143d */
[----:B------:R-:W-:Y:S02]  /*8a850*/  PRMT R67, R104, 0x9910, RZ ;  /* 0x0000991068437816 */ /* 0x000fe400000000ff */
[----:B0-----:R-:W-:Y:S01]  /*8a860*/  SHF.R.S32.HI R57, RZ, 0x8, R4 ;  /* 0x00000008ff397819 */ /* 0x001fe20000011404 */
[----:B------:R-:W-:Y:S01]  /*8a870*/  @P5 STG.E.U8 desc[UR6][R138.64], R61 ;  /* 0x0000003d8a005986 */ /* 0x000fe2000c101106 */
[----:B------:R-:W-:Y:S01]  /*8a880*/  SHF.R.S32.HI R67, RZ, 0x8, R67 ;  /* 0x00000008ff437819 */ /* 0x000fe20000011443 */
[----:B------:R-:W0:Y:S01]  /*8a890*/  LDC R36, c[0x0][0x398] ;  /* 0x0000e600ff247b82 */ /* 0x000e220000000800 */
[----:B---3--:R-:W-:Y:S01]  /*8a8a0*/  ISETP.LT.AND P5, PT, R165, R6, !P2 ;  /* 0x00000006a500720c */ /* 0x008fe200057a1270 */
[----:B------:R-:W-:Y:S01]  /*8a8b0*/  @P6 STG.E.U8 desc[UR6][R140.64], R57 ;  /* 0x000000398c006986 */ /* 0x000fe2000c101106 */
[----:B------:R-:W-:Y:S01]  /*8a8c0*/  VIADD R4, R132, 0x8 ;  /* 0x0000000884047836 */ /* 0x000fe20000000000 */
[----:B------:R-:W-:-:S02]  /*8a8d0*/  ISETP.LT.AND P6, PT, R103, R10, !P2 ;  /* 0x0000000a6700720c */ /* 0x000fc400057c1270 */
[----:B------:R3:W-:Y:S02]  /*8a8e0*/  @P1 STG.E.U8 desc[UR6][R142.64], R67 ;  /* 0x000000438e001986 */ /* 0x0007e4000c101106 */
[----:B------:R-:W4:Y:S01]  /*8a8f0*/  LDC R38, c[0x0][0x398] ;  /* 0x0000e600ff267b82 */ /* 0x000f220000000800 */
[----:B-1----:R-:W-:Y:S01]  /*8a900*/  ISETP.LT.AND P2, PT, R163, R12, !P2 ;  /* 0x0000000ca300720c */ /* 0x002fe20005741270 */
[----:B------:R-:W-:Y:S01]  /*8a910*/  @P4 STG.E.U8 desc[UR6][R144.64], R159 ;  /* 0x0000009f90004986 */ /* 0x000fe2000c101106 */
[----:B------:R-:W-:-:S05]  /*8a920*/  ISETP.LT.AND P4, PT, R101, R8, !P0 ;  /* 0x000000086500720c */ /* 0x000fca0004781270 */
[----:B------:R-:W1:Y:S01]  /*8a930*/  LDC R6, c[0x0][0x398] ;  /* 0x0000e600ff067b82 */ /* 0x000e620000000800 */
[----:B------:R-:W-:Y:S02]  /*8a940*/  ISETP.GE.AND P1, PT, R4, R3, PT ;  /* 0x000000030400720c */ /* 0x000fe40003f26270 */
[----:B------:R-:W-:Y:S02]  /*8a950*/  PRMT R4, R159, 0x9910, RZ ;  /* 0x000099109f047816 */ /* 0x000fe400000000ff */
[----:B------:R-:W-:Y:S02]  /*8a960*/  F2FP.SATFINITE.E4M3.F32.PACK_AB_MERGE_C R106, R107, R106, RZ ;  /* 0x0000006a6b6a723e */ /* 0x000fe400048070ff */
[----:B---3--:R-:W-:Y:S01]  /*8a970*/  SHF.R.S32.HI R67, RZ, 0x8, R4 ;  /* 0x00000008ff437819 */ /* 0x008fe20000011404 */
[----:B------:R-:W3:Y:S01]  /*8a980*/  LDC R8, c[0x0][0x398] ;  /* 0x0000e600ff087b82 */ /* 0x000ee20000000800 */
[----:B------:R-:W-:Y:S01]  /*8a990*/  @P5 STG.E.U8 desc[UR6][R146.64], R42 ;  /* 0x0000002a92005986 */ /* 0x000fe2000c101106 */
[----:B--2---:R-:W-:-:S03]  /*8a9a0*/  ISETP.LT.AND P5, PT, R165, R14, !P0 ;  /* 0x0000000ea500720c */ /* 0x004fc600047a1270 */
[----:B------:R-:W-:Y:S03]  /*8a9b0*/  @P6 STG.E.U8 desc[UR6][R148.64], R74 ;  /* 0x0000004a94006986 */ /* 0x000fe6000c101106 */
[----:B------:R-:W2:Y:S01]  /*8a9c0*/  LDC R10, c[0x0][0x398] ;  /* 0x0000e600ff0a7b82 */ /* 0x000ea20000000800 */
[----:B------:R-:W-:Y:S01]  /*8a9d0*/  @P2 STG.E.U8 desc[UR6][R150.64], R106 ;  /* 0x0000006a96002986 */ /* 0x000fe2000c101106 */
[----:B------:R-:W-:-:S03]  /*8a9e0*/  PRMT R81, R42, 0x9910, RZ ;  /* 0x000099102a517816 */ /* 0x000fc600000000ff */
[----:B------:R1:W-:Y:S01]  /*8a9f0*/  @P4 STG.E.U8 desc[UR6][R152.64], R67 ;  /* 0x0000004398004986 */ /* 0x0003e2000c101106 */
[C---:B------:R-:W-:Y:S02]  /*8aa00*/  IADD3 R56, P4, PT, R79.reuse, R2, RZ ;  /* 0x000000024f387210 */ /* 0x040fe40007f9e0ff */
[----:B------:R-:W2:Y:S01]  /*8aa10*/  LDC R12, c[0x0][0x398] ;  /* 0x0000e600ff0c7b82 */ /* 0x000ea20000000800 */
[----:B------:R-:W-:Y:S02]  /*8aa20*/  IADD3 R60, P2, PT, R79, R5, RZ ;  /* 0x000000054f3c7210 */ /* 0x000fe40007f5e0ff */
[----:B0-----:R-:W-:Y:S01]  /*8aa30*/  ISETP.LT.AND P6, PT, R103, R36, !P0 ;  /* 0x000000246700720c */ /* 0x001fe200047c1270 */
[C---:B------:R-:W-:Y:S01]  /*8aa40*/  IMAD.X R57, R164.reuse, 0x1, R71, P4 ;  /* 0x00000001a4397824 */ /* 0x040fe200020e0647 */
[----:B----4-:R-:W-:Y:S01]  /*8aa50*/  ISETP.LT.AND P0, PT, R163, R38, !P0 ;  /* 0x00000026a300720c */ /* 0x010fe20004701270 */
[----:B------:R-:W-:Y:S01]  /*8aa60*/  IMAD.IADD R4, R79, 0x1, R39 ;  /* 0x000000014f047824 */ /* 0x000fe200078e0227 */
[----:B------:R-:W-:Y:S01]  /*8aa70*/  SHF.R.S32.HI R81, RZ, 0x8, R81 ;  /* 0x00000008ff517819 */ /* 0x000fe20000011451 */
[----:B------:R-:W0:Y:S01]  /*8aa80*/  LDC R14, c[0x0][0x398] ;  /* 0x0000e600ff0e7b82 */ /* 0x000e220000000800 */
[----:B-1----:R-:W-:Y:S01]  /*8aa90*/  ISETP.LT.AND P4, PT, R101, R6, !P1 ;  /* 0x000000066500720c */ /* 0x002fe20004f81270 */
[----:B------:R-:W-:Y:S01]  /*8aaa0*/  IMAD.X R61, R164, 0x1, R77, P2 ;  /* 0x00000001a43d7824 */ /* 0x000fe200010e064d */
[----:B------:R-:W-:-:S02]  /*8aab0*/  PRMT R6, R106, 0x9910, RZ ;  /* 0x000099106a067816 */ /* 0x000fc400000000ff */
[----:B------:R-:W-:Y:S02]  /*8aac0*/  PRMT R83, R74, 0x9910, RZ ;  /* 0x000099104a537816 */ /* 0x000fe400000000ff */
[----:B------:R-:W-:Y:S01]  /*8aad0*/  IADD3 R66, P2, PT, R79, R75, RZ ;  /* 0x0000004b4f427210 */ /* 0x000fe20007f5e0ff */
[----:B------:R1:W-:Y:S01]  /*8aae0*/  @P5 STG.E.U8 desc[UR6][R56.64], R81 ;  /* 0x0000005138005986 */ /* 0x0003e2000c101106 */
[----:B------:R-:W-:Y:S01]  /*8aaf0*/  SHF.R.S32.HI R79, RZ, 0x8, R6 ;  /* 0x00000008ff4f7819 */ /* 0x000fe20000011406 */
[----:B------:R-:W4:Y:S01]  /*8ab00*/  LDC R40, c[0x0][0x398] ;  /* 0x0000e600ff287b82 */ /* 0x000f220000000800 */
[----:B------:R-:W-:Y:S01]  /*8ab10*/  SHF.R.S32.HI R6, RZ, 0x1f, R4 ;  /* 0x0000001fff067819 */ /* 0x000fe20000011404 */
[----:B------:R-:W-:Y:S01]  /*8ab20*/  IMAD.X R67, R164, 0x1, R7, P2 ;  /* 0x00000001a4437824 */ /* 0x000fe200010e0607 */
[----:B------:R-:W-:Y:S02]  /*8ab30*/  SHF.R.S32.HI R83, RZ, 0x8, R83 ;  /* 0x00000008ff537819 */ /* 0x000fe40000011453 */
[----:B-1----:R-:W-:-:S03]  /*8ab40*/  IADD3 R56, P5, PT, R4, R69, RZ ;  /* 0x0000004504387210 */ /* 0x002fc60007fbe0ff */
[----:B------:R1:W-:Y:S01]  /*8ab50*/  @P6 STG.E.U8 desc[UR6][R60.64], R83 ;  /* 0x000000533c006986 */ /* 0x0003e2000c101106 */
[----:B---3--:R-:W-:Y:S01]  /*8ab60*/  ISETP.LT.AND P2, PT, R165, R8, !P1 ;  /* 0x00000008a500720c */ /* 0x008fe20004f41270 */
[----:B------:R-:W-:Y:S02]  /*8ab70*/  IMAD.X R57, R6, 0x1, R73, P5 ;  /* 0x0000000106397824 */ /* 0x000fe400028e0649 */
[----:B------:R-:W-:Y:S01]  /*8ab80*/  @P0 STG.E.U8 desc[UR6][R66.64], R79 ;  /* 0x0000004f42000986 */ /* 0x000fe2000c101106 */
[----:B--2---:R-:W-:Y:S01]  /*8ab90*/  ISETP.LT.AND P0, PT, R103, R10, !P1 ;  /* 0x0000000a6700720c */ /* 0x004fe20004f01270 */
[----:B------:R-:W-:Y:S01]  /*8aba0*/  VIADD R36, R132, 0x9 ;  /* 0x0000000984247836 */ /* 0x000fe20000000000 */
[----:B------:R-:W2:Y:S01]  /*8abb0*/  LDC R10, c[0x0][0x398] ;  /* 0x0000e600ff0a7b82 */ /* 0x000ea20000000800 */
[----:B------:R3:W-:Y:S01]  /*8abc0*/  @P4 STG.E.U8 desc[UR6][R56.64], R158 ;  /* 0x0000009e38004986 */ /* 0x0007e2000c101106 */
[C---:B------:R-:W-:Y:S02]  /*8abd0*/  IADD3 R88, P4, PT, R4.reuse, R5, RZ ;  /* 0x0000000504587210 */ /* 0x040fe40007f9e0ff */
[----:B-1----:R-:W-:-:S02]  /*8abe0*/  IADD3 R60, P5, PT, R4, R2, RZ ;  /* 0x00000002043c7210 */ /* 0x002fc40007fbe0ff */
[----:B------:R-:W-:Y:S01]  /*8abf0*/  ISETP.LT.AND P1, PT, R163, R12, !P1 ;  /* 0x0000000ca300720c */ /* 0x000fe20004f21270 */
[C---:B------:R-:W-:Y:S01]  /*8ac00*/  IMAD.X R89, R6.reuse, 0x1, R77, P4 ;  /* 0x0000000106597824 */ /* 0x040fe200020e064d */
[----:B------:R-:W1:Y:S01]  /*8ac10*/  LDC R12, c[0x0][0x398] ;  /* 0x0000e600ff0c7b82 */ /* 0x000e620000000800 */
[----:B------:R-:W-:Y:S01]  /*8ac20*/  IMAD.X R61, R6, 0x1, R71, P5 ;  /* 0x00000001063d7824 */ /* 0x000fe200028e0647 */
[----:B------:R-:W-:Y:S01]  /*8ac30*/  ISETP.GE.AND P6, PT, R36, R3, PT ;  /* 0x000000032400720c */ /* 0x000fe20003fc6270 */
[----:B------:R-:W-:-:S03]  /*8ac40*/  VIADD R8, R132, 0xa ;  /* 0x0000000a84087836 */ /* 0x000fc60000000000 */
[----:B------:R4:W-:Y:S01]  /*8ac50*/  @P2 STG.E.U8 desc[UR6][R60.64], R44 ;  /* 0x0000002c3c002986 */ /* 0x0009e2000c101106 */
[----:B0-----:R-:W-:Y:S02]  /*8ac60*/  ISETP.LT.AND P2, PT, R101, R14, !P6 ;  /* 0x0000000e6500720c */ /* 0x001fe40007741270 */
[----:B------:R-:W0:Y:S01]  /*8ac70*/  LDC R14, c[0x0][0x398] ;  /* 0x0000e600ff0e7b82 */ /* 0x000e220000000800 */
[----:B------:R0:W-:Y:S01]  /*8ac80*/  @P0 STG.E.U8 desc[UR6][R88.64], R76 ;  /* 0x0000004c58000986 */ /* 0x0001e2000c101106 */
[C---:B---3--:R-:W-:Y:S01]  /*8ac90*/  IADD3 R56, P0, PT, R4.reuse, R75, RZ ;  /* 0x0000004b04387210 */ /* 0x048fe20007f1e0ff */
[----:B------:R-:W-:Y:S01]  /*8aca0*/  IMAD.IADD R4, R4, 0x1, R39 ;  /* 0x0000000104047824 */ /* 0x000fe200078e0227 */
[----:B------:R-:W-:-:S03]  /*8acb0*/  ISETP.GE.AND P5, PT, R8, R3, PT ;  /* 0x000000030800720c */ /* 0x000fc60003fa6270 */
[----:B------:R-:W-:Y:S01]  /*8acc0*/  IMAD.X R57, R6, 0x1, R7, P0 ;  /* 0x0000000106397824 */ /* 0x000fe200000e0607 */
[----:B------:R-:W-:Y:S01]  /*8acd0*/  SHF.R.S32.HI R8, RZ, 0x1f, R4 ;  /* 0x0000001fff087819 */ /* 0x000fe20000011404 */
[----:B------:R-:W3:Y:S01]  /*8ace0*/  LDC R6, c[0x0][0x398] ;  /* 0x0000e600ff067b82 */ /* 0x000ee20000000800 */
[----:B----4-:R-:W-:Y:S02]  /*8acf0*/  IADD3 R60, P4, PT, R4, R69, RZ ;  /* 0x00000045043c7210 */ /* 0x010fe40007f9e0ff */
[----:B------:R-:W-:Y:S02]  /*8ad00*/  PRMT R79, R158, 0x9910, RZ ;  /* 0x000099109e4f7816 */ /* 0x000fe400000000ff */
[----:B------:R-:W-:Y:S01]  /*8ad10*/  F2FP.SATFINITE.E4M3.F32.PACK_AB_MERGE_C R108, R109, R108, RZ ;  /* 0x0000006c6d6c723e */ /* 0x000fe200048070ff */
[----:B------:R-:W-:Y:S01]  /*8ad20*/  IMAD.X R61, R8, 0x1, R73, P4 ;  /* 0x00000001083d7824 */ /* 0x000fe200020e0649 */
[----:B------:R-:W-:-:S03]  /*8ad30*/  SHF.R.S32.HI R79, RZ, 0x8, R79 ;  /* 0x00000008ff4f7819 */ /* 0x000fc6000001144f */
[----:B------:R-:W-:Y:S01]  /*8ad40*/  @P1 STG.E.U8 desc[UR6][R56.64], R108 ;  /* 0x0000006c38001986 */ /* 0x000fe2000c101106 */
[----:B--2---:R-:W-:Y:S02]  /*8ad50*/  ISETP.LT.AND P1, PT, R165, R10, !P6 ;  /* 0x0000000aa500720c */ /* 0x004fe40007721270 */
[----:B------:R-:W2:Y:S01]  /*8ad60*/  LDC R10, c[0x0][0x398] ;  /* 0x0000e600ff0a7b82 */ /* 0x000ea20000000800 */
[----:B------:R4:W-:Y:S01]  /*8ad70*/  @P2 STG.E.U8 desc[UR6][R60.64], R79 ;  /* 0x0000004f3c002986 */ /* 0x0009e2000c101106 */
[----:B-1----:R-:W-:Y:S02]  /*8ad80*/  ISETP.LT.AND P2, PT, R103, R12, !P6 ;  /* 0x0000000c6700720c */ /* 0x002fe40007741270 */
[----:B------:R-:W-:Y:S02]  /*8ad90*/  IADD3 R66, P4, PT, R4, R2, RZ ;  /* 0x0000000204427210 */ /* 0x000fe40007f9e0ff */
[----:B------:R-:W-:Y:S02]  /*8ada0*/  PRMT R81, R44, 0x9910, RZ ;  /* 0x000099102c517816 */ /* 0x000fe400000000ff */
[----:B------:R-:W1:Y:S01]  /*8adb0*/  LDC R12, c[0x0][0x398] ;  /* 0x0000e600ff0c7b82 */ /* 0x000e620000000800 */
[----:B------:R-:W-:Y:S01]  /*8adc0*/  IMAD.X R67, R8, 0x1, R71, P4 ;  /* 0x0000000108437824 */ /* 0x000fe200020e0647 */
[----:B------:R-:W-:Y:S01]  /*8add0*/  SHF.R.S32.HI R81, RZ, 0x8, R81 ;  /* 0x00000008ff517819 */ /* 0x000fe20000011451 */
[----:B------:R-:W-:Y:S01]  /*8ade0*/  VIADD R36, R132, 0xb ;  /* 0x0000000b84247836 */ /* 0x000fe20000000000 */
[----:B0-----:R-:W-:-:S02]  /*8adf0*/  PRMT R76, R76, 0x9910, RZ ;  /* 0x000099104c4c7816 */ /* 0x001fc400000000ff */
[----:B----4-:R-:W-:Y:S02]  /*8ae00*/  IADD3 R60, P4, PT, R4, R5, RZ ;  /* 0x00000005043c7210 */ /* 0x010fe40007f9e0ff */
[----:B------:R-:W-:Y:S01]  /*8ae10*/  ISETP.LT.AND P6, PT, R163, R14, !P6 ;  /* 0x0000000ea300720c */ /* 0x000fe200077c1270 */
[----:B------:R0:W-:Y:S01]  /*8ae20*/  @P1 STG.E.U8 desc[UR6][R66.64], R81 ;  /* 0x0000005142001986 */ /* 0x0001e2000c101106 */
[----:B------:R-:W4:Y:S01]  /*8ae30*/  LDC R14, c[0x0][0x398] ;  /* 0x0000e600ff0e7b82 */ /* 0x000f220000000800 */
[----:B------:R-:W-:Y:S01]  /*8ae40*/  IMAD.X R61, R8, 0x1, R77, P4 ;  /* 0x00000001083d7824 */ /* 0x000fe200020e064d */
[----:B------:R-:W-:Y:S01]  /*8ae50*/  ISETP.GE.AND P0, PT, R36, R3, PT ;  /* 0x000000032400720c */ /* 0x000fe20003f06270 */
[----:B------:R-:W-:Y:S01]  /*8ae60*/  IMAD.MOV.U32 R79, RZ, RZ, R76 ;  /* 0x000000ffff4f7224 */ /* 0x000fe200078e004c */
[----:B---3--:R-:W-:Y:S02]  /*8ae70*/  ISETP.LT.AND P1, PT, R101, R6, !P5 ;  /* 0x000000066500720c */ /* 0x008fe40006f21270 */
[C---:B------:R-:W-:Y:S01]  /*8ae80*/  IADD3 R56, P4, PT, R4.reuse, R75, RZ ;  /* 0x0000004b04387210 */ /* 0x040fe20007f9e0ff */
[----:B------:R-:W-:Y:S01]  /*8ae90*/  IMAD.IADD R4, R4, 0x1, R39 ;  /* 0x0000000104047824 */ /* 0x000fe200078e0227 */
[----:B------:R-:W-:Y:S01]  /*8aea0*/  PRMT R6, R108, 0x9910, RZ ;  /* 0x000099106c067816 */ /* 0x000fe200000000ff */
[----:B------:R-:W3:Y:S01]  /*8aeb0*/  LDC R36, c[0x0][0x398] ;  /* 0x0000e600ff247b82 */ /* 0x000ee20000000800 */
[----:B------:R-:W-:Y:S01]  /*8aec0*/  SHF.R.S32.HI R79, RZ, 0x8, R79 ;  /* 0x00000008ff4f7819 */ /* 0x000fe2000001144f */
[----:B------:R-:W-:Y:S01]  /*8aed0*/  IMAD.X R57, R8, 0x1, R7, P4 ;  /* 0x0000000108397824 */ /* 0x000fe200020e0607 */
[----:B0-----:R-:W-:-:S02]  /*8aee0*/  SHF.R.S32.HI R81, RZ, 0x8, R6 ;  /* 0x00000008ff517819 */ /* 0x001fc40000011406 */
[----:B------:R-:W-:Y:S02]  /*8aef0*/  SHF.R.S32.HI R6, RZ, 0x1f, R4 ;  /* 0x0000001fff067819 */ /* 0x000fe40000011404 */
[----:B------:R-:W-:Y:S01]  /*8af00*/  IADD3 R66, P4, PT, R4, R69, RZ ;  /* 0x0000004504427210 */ /* 0x000fe20007f9e0ff */
[----:B------:R0:W-:Y:S01]  /*8af10*/  @P2 STG.E.U8 desc[UR6][R60.64], R79 ;  /* 0x0000004f3c002986 */ /* 0x0001e2000c101106 */
[----:B--2---:R-:W-:Y:S02]  /*8af20*/  ISETP.LT.AND P2, PT, R165, R10, !P5 ;  /* 0x0000000aa500720c */ /* 0x004fe40006f41270 */
[----:B------:R-:W2:Y:S01]  /*8af30*/  LDC R10, c[0x0][0x398] ;  /* 0x0000e600ff0a7b82 */ /* 0x000ea20000000800 */
[----:B------:R-:W-:Y:S01]  /*8af40*/  IMAD.X R67, R6, 0x1, R73, P4 ;  /* 0x0000000106437824 */ /* 0x000fe200020e0649 */
[----:B-1----:R-:W-:Y:S01]  /*8af50*/  ISETP.LT.AND P4, PT, R103, R12, !P5 ;  /* 0x0000000c6700720c */ /* 0x002fe20006f81270 */
[----:B------:R1:W-:Y:S01]  /*8af60*/  @P6 STG.E.U8 desc[UR6][R56.64], R81 ;  /* 0x0000005138006986 */ /* 0x0003e2000c101106 */
[----:B------:R-:W-:-:S04]  /*8af70*/  IADD3 R88, P6, PT, R4, R2, RZ ;  /* 0x0000000204587210 */ /* 0x000fc80007fde0ff */
[----:B------:R-:W2:Y:S01]  /*8af80*/  LDC R12, c[0x0][0x398] ;  /* 0x0000e600ff0c7b82 */ /* 0x000ea20000000800 */
[----:B------:R-:W-:Y:S01]  /*8af90*/  IMAD.X R89, R6, 0x1, R71, P6 ;  /* 0x0000000106597824 */ /* 0x000fe200030e0647 */
[----:B----4-:R-:W-:Y:S01]  /*8afa0*/  ISETP.LT.AND P5, PT, R163, R14, !P5 ;  /* 0x0000000ea300720c */ /* 0x010fe20006fa1270 */
[----:B------:R4:W-:Y:S01]  /*8afb0*/  @P1 STG.E.U8 desc[UR6][R66.64], R133 ;  /* 0x0000008542001986 */ /* 0x0009e2000c101106 */
[C---:B0-----:R-:W-:Y:S02]  /*8afc0*/  IADD3 R60, P6, PT, R4.reuse, R5, RZ ;  /* 0x00000005043c7210 */ /* 0x041fe40007fde0ff */
[----:B---3--:R-:W-:Y:S01]  /*8afd0*/  ISETP.LT.AND P1, PT, R101, R36, !P0 ;  /* 0x000000246500720c */ /* 0x008fe20004721270 */
[----:B------:R-:W-:Y:S01]  /*8afe0*/  @P2 STG.E.U8 desc[UR6][R88.64], R46 ;  /* 0x0000002e58002986 */ /* 0x000fe2000c101106 */
[----:B------:R-:W0:Y:S01]  /*8aff0*/  LDC R14, c[0x0][0x398] ;  /* 0x0000e600ff0e7b82 */ /* 0x000e220000000800 */
[C---:B-1----:R-:W-:Y:S01]  /*8b000*/  IADD3 R56, P2, PT, R4.reuse, R75, RZ ;  /* 0x0000004b04387210 */ /* 0x042fe20007f5e0ff */
[----:B------:R-:W-:Y:S01]  /*8b010*/  IMAD.IADD R4, R4, 0x1, R39 ;  /* 0x0000000104047824 */ /* 0x000fe200078e0227 */
[----:B------:R-:W-:Y:S01]  /*8b020*/  F2FP.SATFINITE.E4M3.F32.PACK_AB_MERGE_C R110, R111, R110, RZ ;  /* 0x0000006e6f6e723e */ /* 0x000fe200048070ff */
[----:B------:R-:W-:-:S04]  /*8b030*/  IMAD.X R61, R6, 0x1, R77, P6 ;  /* 0x00000001063d7824 */ /* 0x000fc800030e064d */
[----:B------:R-:W1:Y:S01]  /*8b040*/  LDC R36, c[0x0][0x398] ;  /* 0x0000e600ff247b82 */ /* 0x000e620000000800 */
[----:B------:R-:W-:Y:S01]  /*8b050*/  IMAD.X R57, R6, 0x1, R7, P2 ;  /* 0x0000000106397824 */ /* 0x000fe200010e0607 */
[----:B------:R-:W-:Y:S02]  /*8b060*/  SHF.R.S32.HI R8, RZ, 0x1f, R4 ;  /* 0x0000001fff087819 */ /* 0x000fe40000011404 */
[----:B----4-:R-:W-:Y:S02]  /*8b070*/  IADD3 R66, P6, PT, R4, R69, RZ ;  /* 0x0000004504427210 */ /* 0x010fe40007fde0ff */
[----:B------:R-:W-:Y:S01]  /*8b080*/  PRMT R81, R133, 0x9910, RZ ;  /* 0x0000991085517816 */ /* 0x000fe200000000ff */
[----:B------:R3:W-:Y:S02]  /*8b090*/  @P4 STG.E.U8 desc[UR6][R60.64], R78 ;  /* 0x0000004e3c004986 */ /* 0x0007e4000c101106 */
[----:B------:R-:W-:Y:S01]  /*8b0a0*/  IMAD.X R67, R8, 0x1, R73, P6 ;  /* 0x0000000108437824 */ /* 0x000fe200030e0649 */
[----:B------:R-:W-:Y:S01]  /*8b0b0*/  SHF.R.S32.HI R81, RZ, 0x8, R81 ;  /* 0x00000008ff517819 */ /* 0x000fe20000011451 */
[----:B------:R4:W-:Y:S01]  /*8b0c0*/  @P5 STG.E.U8 desc[UR6][R56.64], R110 ;  /* 0x0000006e38005986 */ /* 0x0009e2000c101106 */
[----:B--2---:R-:W-:-:S02]  /*8b0d0*/  ISETP.LT.AND P5, PT, R103, R12, !P0 ;  /* 0x0000000c6700720c */ /* 0x004fc400047a1270 */
[----:B------:R-:W2:Y:S01]  /*8b0e0*/  LDC R12, c[0x0][0x398] ;  /* 0x0000e600ff0c7b82 */ /* 0x000ea20000000800 */
[----:B------:R-:W-:Y:S01]  /*8b0f0*/  ISETP.LT.AND P4, PT, R165, R10, !P0 ;  /* 0x0000000aa500720c */ /* 0x000fe20004781270 */
[----:B------:R-:W-:Y:S01]  /*8b100*/  VIADD R38, R132, 0xc ;  /* 0x0000000c84267836 */ /* 0x000fe20000000000 */
[----:B------:R1:W-:Y:S01]  /*8b110*/  @P1 STG.E.U8 desc[UR6][R66.64], R81 ;  /* 0x0000005142001986 */ /* 0x0003e2000c101106 */
[----:B------:R-:W-:Y:S02]  /*8b120*/  PRMT R83, R46, 0x9910, RZ ;  /* 0x000099102e537816 */ /* 0x000fe400000000ff */
[----:B---3--:R-:W-:Y:S02]  /*8b130*/  IADD3 R60, P1, PT, R4, R2, RZ ;  /* 0x00000002043c7210 */ /* 0x008fe40007f3e0ff */
[----:B------:R-:W-:Y:S02]  /*8b140*/  ISETP.GE.AND P2, PT, R38, R3, PT ;  /* 0x000000032600720c */ /* 0x000fe40003f46270 */
[----:B0-----:R-:W-:Y:S01]  /*8b150*/  ISETP.LT.AND P0, PT, R163, R14, !P0 ;  /* 0x0000000ea300720c */ /* 0x001fe20004701270 */
[----:B------:R-:W-:Y:S01]  /*8b160*/  IMAD.X R61, R8, 0x1, R71, P1 ;  /* 0x00000001083d7824 */ /* 0x000fe200008e0647 */
[----:B------:R-:W-:Y:S01]  /*8b170*/  SHF.R.S32.HI R83, RZ, 0x8, R83 ;  /* 0x00000008ff537819 */ /* 0x000fe20000011453 */
[----:B------:R-:W0:Y:S01]  /*8b180*/  LDC R14, c[0x0][0x398] ;  /* 0x0000e600ff0e7b82 */ /* 0x000e220000000800 */
[----:B------:R-:W-:-:S02]  /*8b190*/  PRMT R6, R78, 0x9910, RZ ;  /* 0x000099104e067816 */ /* 0x000fc400000000ff */
[----:B----4-:R-:W-:Y:S02]  /*8b1a0*/  PRMT R110, R110, 0x9910, RZ ;  /* 0x000099106e6e7816 */ /* 0x010fe400000000ff */
[C---:B------:R-:W-:Y:S02]  /*8b1b0*/  IADD3 R78, P6, PT, R4.reuse, R5, RZ ;  /* 0x00000005044e7210 */ /* 0x040fe40007fde0ff */
[----:B-1----:R-:W-:Y:S01]  /*8b1c0*/  ISETP.LT.AND P1, PT, R101, R36, !P2 ;  /* 0x000000246500720c */ /* 0x002fe20005721270 */
[----:B------:R1:W-:Y:S01]  /*8b1d0*/  @P4 STG.E.U8 desc[UR6][R60.64], R83 ;  /* 0x000000533c004986 */ /* 0x0003e2000c101106 */
[----:B------:R-:W3:Y:S01]  /*8b1e0*/  LDC R36, c[0x0][0x398] ;  /* 0x0000e600ff247b82 */ /* 0x000ee20000000800 */
[----:B------:R-:W-:Y:S01]  /*8b1f0*/  SHF.R.S32.HI R81, RZ, 0x8, R6 ;  /* 0x00000008ff517819 */ /* 0x000fe20000011406 */
[C---:B------:R-:W-:Y:S01]  /*8b200*/  IMAD.IADD R6, R4.reuse, 0x1, R39 ;  /* 0x0000000104067824 */ /* 0x040fe200078e0227 */
[----:B------:R-:W-:Y:S01]  /*8b210*/  IADD3 R56, P4, PT, R4, R75, RZ ;  /* 0x0000004b04387210 */ /* 0x000fe20007f9e0ff */
[----:B------:R-:W-:-:S04]  /*8b220*/  IMAD.MOV.U32 R4, RZ, RZ, R110 ;  /* 0x000000ffff047224 */ /* 0x000fc800078e006e */
[----:B------:R-:W4:Y:S01]  /*8b230*/  LDC R38, c[0x0][0x398] ;  /* 0x0000e600ff267b82 */ /* 0x000f220000000800 */
[C---:B------:R-:W-:Y:S02]  /*8b240*/  IMAD.X R79, R8.reuse, 0x1, R77, P6 ;  /* 0x00000001084f7824 */ /* 0x040fe400030e064d */
[----:B------:R-:W-:Y:S01]  /*8b250*/  IMAD.X R57, R8, 0x1, R7, P4 ;  /* 0x0000000108397824 */ /* 0x000fe200020e0607 */
[----:B-1----:R-:W-:Y:S02]  /*8b260*/  SHF.R.S32.HI R83, RZ, 0x8, R4 ;  /* 0x00000008ff537819 */ /* 0x002fe40000011404 */
[----:B------:R1:W-:Y:S01]  /*8b270*/  @P5 STG.E.U8 desc[UR6][R78.64], R81 ;  /* 0x000000514e005986 */ /* 0x0003e2000c101106 */
[----:B------:R-:W-:Y:S01]  /*8b280*/  SHF.R.S32.HI R10, RZ, 0x1f, R6 ;  /* 0x0000001fff0a7819 */ /* 0x000fe20000011406 */
[----:B------:R-:W-:Y:S01]  /*8b290*/  VIADD R8, R132, 0xd ;  /* 0x0000000d84087836 */ /* 0x000fe20000000000 */
[C---:B------:R-:W-:Y:S02]  /*8b2a0*/  IADD3 R66, P5, PT, R6.reuse, R69, RZ ;  /* 0x0000004506427210 */ /* 0x040fe40007fbe0ff */
[----:B--2---:R-:W-:Y:S01]  /*8b2b0*/  ISETP.LT.AND P4, PT, R165, R12, !P2 ;  /* 0x0000000ca500720c */ /* 0x004fe20005781270 */
[----:B------:R2:W-:Y:S01]  /*8b2c0*/  @P0 STG.E.U8 desc[UR6][R56.64], R83 ;  /* 0x0000005338000986 */ /* 0x0005e2000c101106 */
[----:B------:R-:W-:Y:S01]  /*8b2d0*/  IADD3 R60, P0, PT, R6, R2, RZ ;  /* 0x00000002063c7210 */ /* 0x000fe20007f1e0ff */
[----:B------:R-:W-:Y:S01]  /*8b2e0*/  IMAD.X R67, R10, 0x1, R73, P5 ;  /* 0x000000010a437824 */ /* 0x000fe200028e0649 */
[----:B------:R-:W4:Y:S01]  /*8b2f0*/  LDC R4, c[0x0][0x398] ;  /* 0x0000e600ff047b82 */ /* 0x000f220000000800 */
[----:B-1----:R-:W-:-:S02]  /*8b300*/  IADD3 R78, P6, PT, R6, R5, RZ ;  /* 0x00000005064e7210 */ /* 0x002fc40007fde0ff */
[C---:B------:R-:W-:Y:S01]  /*8b310*/  IMAD.X R61, R10.reuse, 0x1, R71, P0 ;  /* 0x000000010a3d7824 */ /* 0x040fe200000e0647 */
[----:B------:R1:W-:Y:S04]  /*8b320*/  @P1 STG.E.U8 desc[UR6][R66.64], R16 ;  /* 0x0000001042001986 */ /* 0x0003e8000c101106 */
[----:B------:R-:W4:Y:S01]  /*8b330*/  LDC R12, c[0x0][0x398] ;  /* 0x0000e600ff0c7b82 */ /* 0x000f220000000800 */
[----:B0-----:R-:W-:Y:S01]  /*8b340*/  ISETP.LT.AND P5, PT, R103, R14, !P2 ;  /* 0x0000000e6700720c */ /* 0x001fe200057a1270 */
[----:B------:R-:W-:Y:S01]  /*8b350*/  IMAD.X R79, R10, 0x1, R77, P6 ;  /* 0x000000010a4f7824 */ /* 0x000fe200030e064d */
[----:B------:R-:W-:Y:S02]  /*8b360*/  ISETP.GE.AND P1, PT, R8, R3, PT ;  /* 0x000000030800720c */ /* 0x000fe40003f26270 */
[C---:B--2---:R-:W-:Y:S01]  /*8b370*/  IADD3 R56, P6, PT, R6.reuse, R75, RZ ;  /* 0x0000004b06387210 */ /* 0x044fe20007fde0ff */
[----:B------:R-:W-:-:S02]  /*8b380*/  IMAD.IADD R6, R6, 0x1, R39 ;  /* 0x0000000106067824 */ /* 0x000fc400078e0227 */
[----:B------:R-:W0:Y:S01]  /*8b390*/  LDC R14, c[0x0][0x398] ;  /* 0x0000e600ff0e7b82 */ /* 0x000e220000000800 */
[----:B---3--:R-:W-:Y:S01]  /*8b3a0*/  ISETP.LT.AND P2, PT, R163, R36, !P2 ;  /* 0x00000024a300720c */ /* 0x008fe20005741270 */
[----:B------:R2:W-:Y:S01]  /*8b3b0*/  @P4 STG.E.U8 desc[UR6][R60.64], R48 ;  /* 0x000000303c004986 */ /* 0x0005e2000c101106 */
[----:B----4-:R-:W-:Y:S01]  /*8b3c0*/  ISETP.LT.AND P4, PT, R101, R38, !P1 ;  /* 0x000000266500720c */ /* 0x010fe20004f81270 */
[----:B------:R-:W-:Y:S01]  /*8b3d0*/  IMAD.X R57, R10, 0x1, R7, P6 ;  /* 0x000000010a397824 */ /* 0x000fe200030e0607 */
[----:B------:R-:W-:Y:S02]  /*8b3e0*/  SHF.R.S32.HI R8, RZ, 0x1f, R6 ;  /* 0x0000001fff087819 */ /* 0x000fe40000011406 */
[----:B-1----:R-:W-:Y:S02]  /*8b3f0*/  IADD3 R66, P6, PT, R6, R69, RZ ;  /* 0x0000004506427210 */ /* 0x002fe40007fde0ff */
[----:B------:R-:W-:Y:S02]  /*8b400*/  PRMT R81, R16, 0x9910, RZ ;  /* 0x0000991010517816 */ /* 0x000fe400000000ff */
[----:B------:R-:W-:Y:S01]  /*8b410*/  F2FP.SATFINITE.E4M3.F32.PACK_AB_MERGE_C R112, R113, R112, RZ ;  /* 0x000000707170723e */ /* 0x000fe200048070ff */
[----:B------:R-:W-:Y:S01]  /*8b420*/  IMAD.X R67, R8, 0x1, R73, P6 ;  /* 0x0000000108437824 */ /* 0x000fe200030e0649 */
[----:B------:R-:W-:Y:S01]  /*8b430*/  SHF.R.S32.HI R81, RZ, 0x8, R81 ;  /* 0x00000008ff517819 */ /* 0x000fe20000011451 */
[----:B------:R1:W-:Y:S01]  /*8b440*/  @P5 STG.E.U8 desc[UR6][R78.64], R80 ;  /* 0x000000504e005986 */ /* 0x0003e2000c101106 */
[----:B------:R-:W-:Y:S01]  /*8b450*/  VIADD R42, R132, 0xe ;  /* 0x0000000e842a7836 */ /* 0x000fe20000000000 */
[----:B------:R-:W3:Y:S02]  /*8b460*/  LDC R16, c[0x0][0x398] ;  /* 0x0000e600ff107b82 */ /* 0x000ee40000000800 */
[----:B------:R4:W-:Y:S01]  /*8b470*/  @P2 STG.E.U8 desc[UR6][R56.64], R112 ;  /* 0x0000007038002986 */ /* 0x0009e2000c101106 */
[----:B------:R-:W-:-:S03]  /*8b480*/  ISETP.LT.AND P5, PT, R165, R4, !P1 ;  /* 0x00000004a500720c */ /* 0x000fc60004fa1270 */
[----:B------:R0:W-:Y:S01]  /*8b490*/  @P4 STG.E.U8 desc[UR6][R66.64], R81 ;  /* 0x0000005142004986 */ /* 0x0001e2000c101106 */
[----:B--2---:R-:W-:Y:S01]  /*8b4a0*/  IADD3 R60, P4, PT, R6, R2, RZ ;  /* 0x00000002063c7210 */ /* 0x004fe20007f9e0ff */
[----:B------:R-:W2:Y:S01]  /*8b4b0*/  LDC R36, c[0x0][0x398] ;  /* 0x0000e600ff247b82 */ /* 0x000ea20000000800 */
[----:B------:R-:W-:Y:S02]  /*8b4c0*/  ISETP.LT.AND P2, PT, R103, R12, !P1 ;  /* 0x0000000c6700720c */ /* 0x000fe40004f41270 */
[----:B-1----:R-:W-:Y:S01]  /*8b4d0*/  PRMT R79, R48, 0x9910, RZ ;  /* 0x00009910304f7816 */ /* 0x002fe200000000ff */
[----:B------:R-:W-:Y:S01]  /*8b4e0*/  IMAD.X R61, R8, 0x1, R71, P4 ;  /* 0x00000001083d7824 */ /* 0x000fe200020e0647 */
[----:B0-----:R-:W-:Y:S02]  /*8b4f0*/  ISETP.LT.AND P1, PT, R163, R14, !P1 ;  /* 0x0000000ea300720c */ /* 0x001fe40004f21270 */
[----:B----4-:R-:W-:Y:S01]  /*8b500*/  IADD3 R56, P4, PT, R6, R5, RZ ;  /* 0x0000000506387210 */ /* 0x010fe20007f9e0ff */
[----:B------:R-:W0:Y:S01]  /*8b510*/  LDC R12, c[0x0][0x398] ;  /* 0x0000e600ff0c7b82 */ /* 0x000e220000000800 */
[----:B------:R-:W-:-:S02]  /*8b520*/  PRMT R4, R80, 0x9910, RZ ;  /* 0x0000991050047816 */ /* 0x000fc400000000ff */
[----:B------:R-:W-:Y:S01]  /*8b530*/  SHF.R.S32.HI R79, RZ, 0x8, R79 ;  /* 0x00000008ff4f7819 */ /* 0x000fe2000001144f */
[----:B------:R-:W-:Y:S01]  /*8b540*/  IMAD.X R57, R8, 0x1, R77, P4 ;  /* 0x0000000108397824 */ /* 0x000fe200020e064d */
[----:B------:R-:W-:-:S03]  /*8b550*/  SHF.R.S32.HI R81, RZ, 0x8, R4 ;  /* 0x00000008ff517819 */ /* 0x000fc60000011404 */
[----:B------:R-:W1:Y:S01]  /*8b560*/  LDC R14, c[0x0][0x398] ;  /* 0x0000e600ff0e7b82 */ /* 0x000e620000000800 */
[----:B------:R4:W-:Y:S04]  /*8b570*/  @P5 STG.E.U8 desc[UR6][R60.64], R79 ;  /* 0x0000004f3c005986 */ /* 0x0009e8000c101106 */
[----:B------:R3:W-:Y:S01]  /*8b580*/  @P2 STG.E.U8 desc[UR6][R56.64], R81 ;  /* 0x0000005138002986 */ /* 0x0007e2000c101106 */
[C---:B------:R-:W-:Y:S01]  /*8b590*/  IADD3 R66, P2, PT, R6.reuse, R75, RZ ;  /* 0x0000004b06427210 */ /* 0x040fe20007f5e0ff */
[----:B------:R-:W-:Y:S01]  /*8b5a0*/  IMAD.IADD R6, R6, 0x1, R39 ;  /* 0x0000000106067824 */ /* 0x000fe200078e0227 */
[----:B------:R-:W-:Y:S01]  /*8b5b0*/  PRMT R83, R112, 0x9910, RZ ;  /* 0x0000991070537816 */ /* 0x000fe200000000ff */
[----:B------:R-:W2:Y:S03]  /*8b5c0*/  LDC R10, c[0x0][0x39c] ;  /* 0x0000e700ff0a7b82 */ /* 0x000ea60000000800 */
[----:B------:R-:W-:-:S02]  /*8b5d0*/  SHF.R.S32.HI R4, RZ, 0x1f, R6 ;  /* 0x0000001fff047819 */ /* 0x000fc40000011406 */
[----:B----4-:R-:W-:Y:S01]  /*8b5e0*/  IADD3 R60, P5, PT, R6, R69, RZ ;  /* 0x00000045063c7210 */ /* 0x010fe20007fbe0ff */
[----:B------:R-:W-:Y:S01]  /*8b5f0*/  IMAD.X R67, R8, 0x1, R7, P2 ;  /* 0x0000000108437824 */ /* 0x000fe200010e0607 */
[----:B------:R-:W-:Y:S01]  /*8b600*/  ISETP.GE.AND P0, PT, R42, R3, PT ;  /* 0x000000032a00720c */ /* 0x000fe20003f06270 */
[----:B------:R-:W4:Y:S01]  /*8b610*/  LDC R38, c[0x0][0x398] ;  /* 0x0000e600ff267b82 */ /* 0x000f220000000800 */
[----:B------:R-:W-:Y:S01]  /*8b620*/  SHF.R.S32.HI R83, RZ, 0x8, R83 ;  /* 0x00000008ff537819 */ /* 0x000fe20000011453 */
[----:B------:R-:W-:Y:S01]  /*8b630*/  IMAD.X R61, R4, 0x1, R73, P5 ;  /* 0x00000001043d7824 */ /* 0x000fe200028e0649 */
[----:B---3--:R-:W-:Y:S02]  /*8b640*/  IADD3 R56, P5, PT, R6, R2, RZ ;  /* 0x0000000206387210 */ /* 0x008fe40007fbe0ff */
[----:B------:R-:W-:Y:S01]  /*8b650*/  ISETP.LT.AND P6, PT, R101, R40, !P0 ;  /* 0x000000286500720c */ /* 0x000fe200047c1270 */
[----:B------:R-:W-:Y:S01]  /*8b660*/  @P1 STG.E.U8 desc[UR6][R66.64], R83 ;  /* 0x0000005342001986 */ /* 0x000fe2000c101106 */
[----:B0-----:R-:W-:-:S02]  /*8b670*/  ISETP.LT.AND P4, PT, R165, R12, !P0 ;  /* 0x0000000ca500720c */ /* 0x001fc40004781270 */
[----:B-1----:R-:W-:Y:S01]  /*8b680*/  ISETP.LT.AND P1, PT, R103, R14, !P0 ;  /* 0x0000000e6700720c */ /* 0x002fe20004721270 */
[----:B------:R-:W-:Y:S01]  /*8b690*/  IMAD.X R57, R4, 0x1, R71, P5 ;  /* 0x0000000104397824 */ /* 0x000fe200028e0647 */
[----:B------:R-:W-:Y:S01]  /*8b6a0*/  IADD3 R78, P5, PT, R6, R5, RZ ;  /* 0x00000005064e7210 */ /* 0x000fe20007fbe0ff */
[----:B------:R-:W-:Y:S01]  /*8b6b0*/  VIADD R40, R132, 0xf ;  /* 0x0000000f84287836 */ /* 0x000fe20000000000 */
[----:B------:R-:W0:Y:S03]  /*8b6c0*/  LDC R12, c[0x0][0x398] ;  /* 0x0000e600ff0c7b82 */ /* 0x000e260000000800 */
[----:B------:R-:W-:Y:S02]  /*8b6d0*/  IMAD.X R79, R4, 0x1, R77, P5 ;  /* 0x00000001044f7824 */ /* 0x000fe400028e064d */
[----:B------:R1:W-:Y:S01]  /*8b6e0*/  @P6 STG.E.U8 desc[UR6][R60.64], R18 ;  /* 0x000000123c006986 */ /* 0x0003e2000c101106 */
[----:B------:R-:W-:-:S02]  /*8b6f0*/  ISETP.GE.AND P2, PT, R40, R3, PT ;  /* 0x000000032800720c */ /* 0x000fc40003f46270 */
[----:B------:R-:W-:Y:S01]  /*8b700*/  F2FP.SATFINITE.E4M3.F32.PACK_AB_MERGE_C R114, R115, R114, RZ ;  /* 0x000000727372723e */ /* 0x000fe200048070ff */
[----:B------:R3:W-:Y:S01]  /*8b710*/  @P4 STG.E.U8 desc[UR6][R56.64], R50 ;  /* 0x0000003238004986 */ /* 0x0007e2000c101106 */
[----:B------:R-:W-:Y:S01]  /*8b720*/  VIADD R3, R132, 0x10 ;  /* 0x0000001084037836 */ /* 0x000fe20000000000 */
[----:B------:R-:W0:Y:S02]  /*8b730*/  LDC R14, c[0x0][0x398] ;  /* 0x0000e600ff0e7b82 */ /* 0x000e240000000800 */
[----:B------:R0:W-:Y:S01]  /*8b740*/  @P1 STG.E.U8 desc[UR6][R78.64], R82 ;  /* 0x000000524e001986 */ /* 0x0001e2000c101106 */
[----:B------:R-:W-:Y:S02]  /*8b750*/  ISETP.LT.AND P0, PT, R163, R16, !P0 ;  /* 0x00000010a300720c */ /* 0x000fe40004701270 */
[C---:B-1----:R-:W-:Y:S01]  /*8b760*/  IADD3 R60, P1, PT, R6.reuse, R75, RZ ;  /* 0x0000004b063c7210 */ /* 0x042fe20007f3e0ff */
[----:B------:R-:W-:Y:S01]  /*8b770*/  IMAD.IADD R6, R6, 0x1, R39 ;  /* 0x0000000106067824 */ /* 0x000fe200078e0227 */
[----:B--2---:R-:W-:Y:S01]  /*8b780*/  ISETP.LT.AND P6, PT, R101, R36, !P2 ;  /* 0x000000246500720c */ /* 0x004fe200057c1270 */
[----:B------:R-:W1:Y:S01]  /*8b790*/  LDC R16, c[0x0][0x398] ;  /* 0x0000e600ff107b82 */ /* 0x000e620000000800 */
[----:B------:R-:W-:Y:S01]  /*8b7a0*/  ISETP.GE.AND P4, PT, R3, R10, PT ;  /* 0x0000000a0300720c */ /* 0x000fe20003f86270 */
[----:B------:R-:W-:Y:S01]  /*8b7b0*/  IMAD.X R61, R4, 0x1, R7, P1 ;  /* 0x00000001043d7824 */ /* 0x000fe200008e0607 */
[----:B------:R-:W-:-:S02]  /*8b7c0*/  SHF.R.S32.HI R8, RZ, 0x1f, R6 ;  /* 0x0000001fff087819 */ /* 0x000fc40000011406 */
[----:B---3--:R-:W-:Y:S02]  /*8b7d0*/  IADD3 R56, P1, PT, R6, R69, RZ ;  /* 0x0000004506387210 */ /* 0x008fe40007f3e0ff */
[----:B------:R-:W-:Y:S01]  /*8b7e0*/  PRMT R3, R18, 0x9910, RZ ;  /* 0x0000991012037816 */ /* 0x000fe200000000ff */
[----:B------:R2:W-:Y:S01]  /*8b7f0*/  @P0 STG.E.U8 desc[UR6][R60.64], R114 ;  /* 0x000000723c000986 */ /* 0x0005e2000c101106 */
[----:B----4-:R-:W-:Y:S01]  /*8b800*/  ISETP.LT.AND P5, PT, R165, R38, !P2 ;  /* 0x00000026a500720c */ /* 0x010fe200057a1270 */
[----:B------:R-:W-:Y:S01]  /*8b810*/  IMAD.X R57, R8, 0x1, R73, P1 ;  /* 0x0000000108397824 */ /* 0x000fe200008e0649 */
[----:B------:R-:W-:Y:S01]  /*8b820*/  SHF.R.S32.HI R3, RZ, 0x8, R3 ;  /* 0x00000008ff037819 */ /* 0x000fe20000011403 */
[----:B------:R-:W3:Y:S04]  /*8b830*/  LDC R36, c[0x0][0x398] ;  /* 0x0000e600ff247b82 */ /* 0x000ee80000000800 */
[----:B------:R4:W-:Y:S01]  /*8b840*/  @P6 STG.E.U8 desc[UR6][R56.64], R3 ;  /* 0x0000000338006986 */ /* 0x0009e2000c101106 */
[----:B------:R-:W-:-:S02]  /*8b850*/  IADD3 R66, P6, PT, R6, R2, RZ ;  /* 0x0000000206427210 */ /* 0x000fc40007fde0ff */
[----:B0-----:R-:W-:Y:S01]  /*8b860*/  ISETP.LT.AND P0, PT, R103, R12, !P2 ;  /* 0x0000000c6700720c */ /* 0x001fe20005701270 */
[----:B------:R-:W0:Y:S01]  /*8b870*/  LDC R18, c[0x0][0x398] ;  /* 0x0000e600ff127b82 */ /* 0x000e220000000800 */
[----:B------:R-:W-:Y:S01]  /*8b880*/  PRMT R79, R50, 0x9910, RZ ;  /* 0x00009910324f7816 */ /* 0x000fe200000000ff */
[----:B------:R-:W-:Y:S01]  /*8b890*/  IMAD.X R67, R8, 0x1, R71, P6 ;  /* 0x0000000108437824 */ /* 0x000fe200030e0647 */
[----:B--2---:R-:W-:Y:S02]  /*8b8a0*/  IADD3 R60, P6, PT, R6, R5, RZ ;  /* 0x00000005063c7210 */ /* 0x004fe40007fde0ff */
[----:B------:R-:W-:Y:S02]  /*8b8b0*/  PRMT R4, R82, 0x9910, RZ ;  /* 0x0000991052047816 */ /* 0x000fe400000000ff */
[----:B------:R-:W-:Y:S01]  /*8b8c0*/  SHF.R.S32.HI R79, RZ, 0x8, R79 ;  /* 0x00000008ff4f7819 */ /* 0x000fe2000001144f */
[----:B------:R-:W-:Y:S01]  /*8b8d0*/  IMAD.X R61, R8, 0x1, R77, P6 ;  /* 0x00000001083d7824 */ /* 0x000fe200030e064d */
[----:B----4-:R-:W-:Y:S01]  /*8b8e0*/  SHF.R.S32.HI R3, RZ, 0x8, R4 ;  /* 0x00000008ff037819 */ /* 0x010fe20000011404 */
[----:B------:R-:W2:Y:S02]  /*8b8f0*/  LDC R10, c[0x0][0x39c] ;  /* 0x0000e700ff0a7b82 */ /* 0x000ea40000000800 */
[----:B------:R4:W-:Y:S01]  /*8b900*/  @P5 STG.E.U8 desc[UR6][R66.64], R79 ;  /* 0x0000004f42005986 */ /* 0x0009e2000c101106 */
[----:B------:R-:W-:-:S03]  /*8b910*/  ISETP.LT.AND P2, PT, R163, R14, !P2 ;  /* 0x0000000ea300720c */ /* 0x000fc60005741270 */
[----:B------:R3:W-:Y:S01]  /*8b920*/  @P0 STG.E.U8 desc[UR6][R60.64], R3 ;  /* 0x000000033c000986 */ /* 0x0007e2000c101106 */
[C---:B------:R-:W-:Y:S01]  /*8b930*/  IADD3 R56, P0, PT, R6.reuse, R75, RZ ;  /* 0x0000004b06387210 */ /* 0x040fe20007f1e0ff */
[----:B------:R-:W-:Y:S01]  /*8b940*/  IMAD.IADD R6, R6, 0x1, R39 ;  /* 0x0000000106067824 */ /* 0x000fe200078e0227 */
[----:B------:R-:W2:Y:S01]  /*8b950*/  LDC R14, c[0x0][0x398] ;  /* 0x0000e600ff0e7b82 */ /* 0x000ea20000000800 */
[----:B-1----:R-:W-:Y:S02]  /*8b960*/  ISETP.LT.AND P1, PT, R101, R16, !P4 ;  /* 0x000000106500720c */ /* 0x002fe40006721270 */
[----:B------:R-:W-:Y:S01]  /*8b970*/  IMAD.X R57, R8, 0x1, R7, P0 ;  /* 0x0000000108397824 */ /* 0x000fe200000e0607 */
[----:B------:R-:W-:Y:S02]  /*8b980*/  PRMT R4, R114, 0x9910, RZ ;  /* 0x0000991072047816 */ /* 0x000fe400000000ff */
[----:B------:R-:W-:Y:S02]  /*8b990*/  SHF.R.S32.HI R8, RZ, 0x1f, R6 ;  /* 0x0000001fff087819 */ /* 0x000fe40000011406 */
[----:B----4-:R-:W-:Y:S01]  /*8b9a0*/  IADD3 R66, P0, PT, R6, R69, RZ ;  /* 0x0000004506427210 */ /* 0x010fe20007f1e0ff */
[----:B------:R-:W1:Y:S01]  /*8b9b0*/  LDC R16, c[0x0][0x398] ;  /* 0x0000e600ff107b82 */ /* 0x000e620000000800 */
[----:B---3--:R-:W-:-:S03]  /*8b9c0*/  SHF.R.S32.HI R3, RZ, 0x8, R4 ;  /* 0x00000008ff037819 */ /* 0x008fc60000011404 */
[----:B------:R-:W-:-:S04]  /*8b9d0*/  IMAD.X R67, R8, 0x1, R73, P0 ;  /* 0x0000000108437824 */ /* 0x000fc800000e0649 */
[----:B------:R-:W3:Y:S01]  /*8b9e0*/  LDC R12, c[0x0][0x39c] ;  /* 0x0000e700ff0c7b82 */ /* 0x000ee20000000800 */
[----:B------:R-:W-:Y:S01]  /*8b9f0*/  ISETP.LT.AND P5, PT, R165, R36, !P4 ;  /* 0x00000024a500720c */ /* 0x000fe200067a1270 */
[----:B------:R-:W-:Y:S01]  /*8ba00*/  VIADD R61, R132, 0x11 ;  /* 0x00000011843d7836 */ /* 0x000fe20000000000 */
[----:B0-----:R-:W-:Y:S01]  /*8ba10*/  ISETP.LT.AND P6, PT, R103, R18, !P4 ;  /* 0x000000126700720c */ /* 0x001fe200067c1270 */
[----:B------:R0:W-:Y:S01]  /*8ba20*/  @P2 STG.E.U8 desc[UR6][R56.64], R3 ;  /* 0x0000000338002986 */ /* 0x0001e2000c101106 */
[----:B------:R-:W-:-:S03]  /*8ba30*/  IADD3 R60, P2, PT, R6, R2, RZ ;  /* 0x00000002063c7210 */ /* 0x000fc60007f5e0ff */
[----:B------:R-:W-:Y:S01]  /*8ba40*/  @P1 STG.E.U8 desc[UR6][R66.64], R20 ;  /* 0x0000001442001986 */ /* 0x000fe2000c101106 */
[----:B------:R-:W-:Y:S01]  /*8ba50*/  IADD3 R78, P1, PT, R6, R5, RZ ;  /* 0x00000005064e7210 */ /* 0x000fe20007f3e0ff */
[----:B------:R-:W4:Y:S01]  /*8ba60*/  LDC R18, c[0x0][0x398] ;  /* 0x0000e600ff127b82 */ /* 0x000f220000000800 */
[----:B--2---:R-:W-:Y:S01]  /*8ba70*/  ISETP.GE.AND P0, PT, R61, R10, PT ;  /* 0x0000000a3d00720c */ /* 0x004fe20003f06270 */
[C---:B------:R-:W-:Y:S01]  /*8ba80*/  IMAD.X R61, R8.reuse, 0x1, R71, P2 ;  /* 0x00000001083d7824 */ /* 0x040fe200010e0647 */
[----:B------:R-:W-:Y:S01]  /*8ba90*/  F2FP.SATFINITE.E4M3.F32.PACK_AB_MERGE_C R84, R85, R84, RZ ;  /* 0x000000545554723e */ /* 0x000fe200048070ff */
[----:B------:R-:W-:Y:S01]  /*8baa0*/  IMAD.X R79, R8, 0x1, R77, P1 ;  /* 0x00000001084f7824 */ /* 0x000fe200008e064d */
[----:B------:R-:W-:-:S03]  /*8bab0*/  ISETP.LT.AND P4, PT, R163, R14, !P4 ;  /* 0x0000000ea300720c */ /* 0x000fc60006781270 */
[----:B------:R-:W2:Y:S01]  /*8bac0*/  LDC R4, c[0x0][0x398] ;  /* 0x0000e600ff047b82 */ /* 0x000ea20000000800 */
[----:B------:R3:W-:Y:S01]  /*8bad0*/  @P5 STG.E.U8 desc[UR6][R60.64], R52 ;  /* 0x000000343c005986 */ /* 0x0007e2000c101106 */
[----:B0-----:R-:W-:-:S03]  /*8bae0*/  VIADD R3, R132, 0x12 ;  /* 0x0000001284037836 */ /* 0x001fc60000000000 */
[----:B------:R0:W-:Y:S01]  /*8baf0*/  @P6 STG.E.U8 desc[UR6][R78.64], R84 ;  /* 0x000000544e006986 */ /* 0x0001e2000c101106 */
[C---:B------:R-:W-:Y:S02]  /*8bb00*/  IADD3 R56, P6, PT, R6.reuse, R75, RZ ;  /* 0x0000004b06387210 */ /* 0x040fe40007fde0ff */
[----:B------:R-:W0:Y:S01]  /*8bb10*/  LDC R14, c[0x0][0x398] ;  /* 0x0000e600ff0e7b82 */ /* 0x000e220000000800 */
[----:B------:R-:W-:Y:S01]  /*8bb20*/  IMAD.IADD R6, R6, 0x1, R39 ;  /* 0x0000000106067824 */ /* 0x000fe200078e0227 */
[----:B-1----:R-:W-:Y:S01]  /*8bb30*/  ISETP.LT.AND P2, PT, R101, R16, !P0 ;  /* 0x000000106500720c */ /* 0x002fe20004741270 */
[----:B------:R-:W-:Y:S01]  /*8bb40*/  IMAD.X R57, R8, 0x1, R7, P6 ;  /* 0x0000000108397824 */ /* 0x000fe200030e0607 */
[----:B---3--:R-:W-:-:S04]  /*8bb50*/  ISETP.GE.AND P1, PT, R3, R12, PT ;  /* 0x0000000c0300720c */ /* 0x008fc80003f26270 */
[----:B------:R-:W1:Y:S01]  /*8bb60*/  LDC R10, c[0x0][0x398] ;  /* 0x0000e600ff0a7b82 */ /* 0x000e620000000800 */
[----:B------:R-:W-:Y:S02]  /*8bb70*/  SHF.R.S32.HI R8, RZ, 0x1f, R6 ;  /* 0x0000001fff087819 */ /* 0x000fe40000011406 */
[----:B------:R-:W-:Y:S02]  /*8bb80*/  IADD3 R60, P6, PT, R6, R69, RZ ;  /* 0x00000045063c7210 */ /* 0x000fe40007fde0ff */
[----:B------:R-:W-:-:S03]  /*8bb90*/  PRMT R3, R20, 0x9910, RZ ;  /* 0x0000991014037816 */ /* 0x000fc600000000ff */
[----:B------:R-:W3:Y:S01]  /*8bba0*/  LDC R12, c[0x0][0x398] ;  /* 0x0000e600ff0c7b82 */ /* 0x000ee20000000800 */
[----:B------:R-:W-:Y:S01]  /*8bbb0*/  F2FP.SATFINITE.E4M3.F32.PACK_AB_MERGE_C R116, R117, R116, RZ ;  /* 0x000000747574723e */ /* 0x000fe200048070ff */
[----:B------:R-:W-:Y:S01]  /*8bbc0*/  IMAD.X R61, R8, 0x1, R73, P6 ;  /* 0x00000001083d7824 */ /* 0x000fe200030e0649 */
[----:B------:R-:W-:-:S03]  /*8bbd0*/  SHF.R.S32.HI R3, RZ, 0x8, R3 ;  /* 0x00000008ff037819 */ /* 0x000fc60000011403 */
[----:B------:R0:W-:Y:S01]  /*8bbe0*/  @P4 STG.E.U8 desc[UR6][R56.64], R116 ;  /* 0x0000007438004986 */ /* 0x0001e2000c101106 */
[----:B----4-:R-:W-:Y:S01]  /*8bbf0*/  ISETP.LT.AND P5, PT, R165, R18, !P0 ;  /* 0x00000012a500720c */ /* 0x010fe200047a1270 */
[----:B------:R-:W4:Y:S02]  /*8bc00*/  LDC R16, c[0x0][0x398] ;  /* 0x0000e600ff107b82 */ /* 0x000f240000000800 */
[----:B------:R0:W-:Y:S01]  /*8bc10*/  @P2 STG.E.U8 desc[UR6][R60.64], R3 ;  /* 0x000000033c002986 */ /* 0x0001e2000c101106 */
[----:B------:R-:W-:Y:S02]  /*8bc20*/  IADD3 R66, P2, PT, R6, R2, RZ ;  /* 0x0000000206427210 */ /* 0x000fe40007f5e0ff */
[----:B--2---:R-:W-:Y:S02]  /*8bc30*/  ISETP.LT.AND P4, PT, R103, R4, !P0 ;  /* 0x000000046700720c */ /* 0x004fe40004781270 */
[----:B0-----:R-:W-:Y:S01]  /*8bc40*/  ISETP.LT.AND P6, PT, R101, R14, !P1 ;  /* 0x0000000e6500720c */ /* 0x001fe20004fc1270 */
[----:B------:R-:W-:Y:S01]  /*8bc50*/  IMAD.X R67, R8, 0x1, R71, P2 ;  /* 0x0000000108437824 */ /* 0x000fe200010e0647 */
[----:B------:R-:W-:Y:S01]  /*8bc60*/  PRMT R79, R52, 0x9910, RZ ;  /* 0x00009910344f7816 */ /* 0x000fe200000000ff */
[----:B------:R-:W0:Y:S01]  /*8bc70*/  LDC R14, c[0x0][0x398] ;  /* 0x0000e600ff0e7b82 */ /* 0x000e220000000800 */
[----:B------:R-:W-:-:S02]  /*8bc80*/  IADD3 R56, P2, PT, R6, R5, RZ ;  /* 0x0000000506387210 */ /* 0x000fc40007f5e0ff */
[----:B------:R-:W-:Y:S02]  /*8bc90*/  PRMT R4, R84, 0x9910, RZ ;  /* 0x0000991054047816 */ /* 0x000fe400000000ff */
[----:B-1----:R-:W-:Y:S01]  /*8bca0*/  ISETP.LT.AND P0, PT, R163, R10, !P0 ;  /* 0x0000000aa300720c */ /* 0x002fe20004701270 */
[----:B------:R-:W-:Y:S01]  /*8bcb0*/  IMAD.X R57, R8, 0x1, R77, P2 ;  /* 0x0000000108397824 */ /* 0x000fe200010e064d */
[----:B------:R-:W-:Y:S01]  /*8bcc0*/  SHF.R.S32.HI R79, RZ, 0x8, R79 ;  /* 0x00000008ff4f7819 */ /* 0x000fe2000001144f */
[----:B------:R-:W1:Y:S01]  /*8bcd0*/  LDC R10, c[0x0][0x39c] ;  /* 0x0000e700ff0a7b82 */ /* 0x000e620000000800 */
[----:B------:R-:W-:Y:S02]  /*8bce0*/  SHF.R.S32.HI R3, RZ, 0x8, R4 ;  /* 0x00000008ff037819 */ /* 0x000fe40000011404 */
[----:B---3--:R-:W-:Y:S01]  /*8bcf0*/  ISETP.LT.AND P2, PT, R165, R12, !P1 ;  /* 0x0000000ca500720c */ /* 0x008fe20004f41270 */
[----:B------:R-:W-:Y:S04]  /*8bd00*/  @P5 STG.E.U8 desc[UR6][R66.64], R79 ;  /* 0x0000004f42005986 */ /* 0x000fe8000c101106 */
[----:B------:R-:W2:Y:S01]  /*8bd10*/  LDC R12, c[0x0][0x398] ;  /* 0x0000e600ff0c7b82 */ /* 0x000ea20000000800 */
[----:B------:R3:W-:Y:S01]  /*8bd20*/  @P4 STG.E.U8 desc[UR6][R56.64], R3 ;  /* 0x0000000338004986 */ /* 0x0007e2000c101106 */
[C---:B------:R-:W-:Y:S01]  /*8bd30*/  IADD3 R60, P4, PT, R6.reuse, R75, RZ ;  /* 0x0000004b063c7210 */ /* 0x040fe20007f9e0ff */
[----:B------:R-:W-:Y:S01]  /*8bd40*/  IMAD.IADD R6, R6, 0x1, R39 ;  /* 0x0000000106067824 */ /* 0x000fe200078e0227 */
[----:B------:R-:W-:-:S04]  /*8bd50*/  PRMT R81, R116, 0x9910, RZ ;  /* 0x0000991074517816 */ /* 0x000fc800000000ff */
[----:B------:R-:W-:Y:S01]  /*8bd60*/  SHF.R.S32.HI R4, RZ, 0x1f, R6 ;  /* 0x0000001fff047819 */ /* 0x000fe20000011406 */
[----:B------:R-:W-:Y:S01]  /*8bd70*/  IMAD.X R61, R8, 0x1, R7, P4 ;  /* 0x00000001083d7824 */ /* 0x000fe200020e0607 */
[----:B------:R-:W4:Y:S01]  /*8bd80*/  LDC R18, c[0x0][0x398] ;  /* 0x0000e600ff127b82 */ /* 0x000f220000000800 */
[----:B---3--:R-:W-:Y:S02]  /*8bd90*/  IADD3 R56, P5, PT, R6, R69, RZ ;  /* 0x0000004506387210 */ /* 0x008fe40007fbe0ff */
[----:B------:R-:W-:Y:S01]  /*8bda0*/  SHF.R.S32.HI R81, RZ, 0x8, R81 ;  /* 0x00000008ff517819 */ /* 0x000fe20000011451 */
[----:B------:R-:W-:Y:S02]  /*8bdb0*/  VIADD R3, R132, 0x13 ;  /* 0x0000001384037836 */ /* 0x000fe40000000000 */
[----:B------:R-:W-:Y:S02]  /*8bdc0*/  IMAD.X R57, R4, 0x1, R73, P5 ;  /* 0x0000000104397824 */ /* 0x000fe400028e0649 */
[----:B------:R-:W3:Y:S01]  /*8bdd0*/  LDC R20, c[0x0][0x398] ;  /* 0x0000e600ff147b82 */ /* 0x000ee20000000800 */
[----:B0-----:R-:W-:Y:S01]  /*8bde0*/  ISETP.LT.AND P4, PT, R103, R14, !P1 ;  /* 0x0000000e6700720c */ /* 0x001fe20004f81270 */
[----:B------:R-:W-:Y:S01]  /*8bdf0*/  @P0 STG.E.U8 desc[UR6][R60.64], R81 ;  /* 0x000000513c000986 */ /* 0x000fe2000c101106 */
[----:B------:R-:W-:-:S02]  /*8be00*/  IADD3 R66, P5, PT, R6, R2, RZ ;  /* 0x0000000206427210 */ /* 0x000fc40007fbe0ff */
[----:B-1----:R-:W-:Y:S01]  /*8be10*/  ISETP.GE.AND P0, PT, R3, R10, PT ;  /* 0x0000000a0300720c */ /* 0x002fe20003f06270 */
[----:B------:R0:W-:Y:S02]  /*8be20*/  @P6 STG.E.U8 desc[UR6][R56.64], R22 ;  /* 0x0000001638006986 */ /* 0x0001e4000c101106 */
[----:B------:R-:W1:Y:S01]  /*8be30*/  LDC R14, c[0x0][0x398] ;  /* 0x0000e600ff0e7b82 */ /* 0x000e620000000800 */
[----:B------:R-:W-:Y:S01]  /*8be40*/  IADD3 R78, P6, PT, R6, R5, RZ ;  /* 0x00000005064e7210 */ /* 0x000fe20007fde0ff */
[----:B------:R-:W-:Y:S01]  /*8be50*/  IMAD.X R67, R4, 0x1, R71, P5 ;  /* 0x0000000104437824 */ /* 0x000fe200028e0647 */
[----:B--2---:R-:W-:-:S05]  /*8be60*/  ISETP.LT.AND P1, PT, R163, R12, !P1 ;  /* 0x0000000ca300720c */ /* 0x004fca0004f21270 */
[----:B------:R-:W2:Y:S01]  /*8be70*/  LDC R10, c[0x0][0x39c] ;  /* 0x0000e700ff0a7b82 */ /* 0x000ea20000000800 */
[----:B------:R-:W-:Y:S01]  /*8be80*/  F2FP.SATFINITE.E4M3.F32.PACK_AB_MERGE_C R86, R87, R86, RZ ;  /* 0x000000565756723e */ /* 0x000fe200048070ff */
[----:B------:R-:W-:Y:S01]  /*8be90*/  IMAD.X R79, R4, 0x1, R77, P6 ;  /* 0x00000001044f7824 */ /* 0x000fe200030e064d */
[----:B------:R3:W-:Y:S05]  /*8bea0*/  @P2 STG.E.U8 desc[UR6][R66.64], R54 ;  /* 0x0000003642002986 */ /* 0x0007ea000c101106 */
[----:B------:R-:W2:Y:S01]  /*8beb0*/  LDC R12, c[0x0][0x398] ;  /* 0x0000e600ff0c7b82 */ /* 0x000ea20000000800 */
[----:B------:R1:W-:Y:S01]  /*8bec0*/  @P4 STG.E.U8 desc[UR6][R78.64], R86 ;  /* 0x000000564e004986 */ /* 0x0003e2000c101106 */
[C---:B0-----:R-:W-:Y:S01]  /*8bed0*/  IADD3 R56, P4, PT, R6.reuse, R75, RZ ;  /* 0x0000004b06387210 */ /* 0x041fe20007f9e0ff */
[----:B------:R-:W-:Y:S01]  /*8bee0*/  IMAD.IADD R6, R6, 0x1, R39 ;  /* 0x0000000106067824 */ /* 0x000fe200078e0227 */
[----:B----4-:R-:W-:-:S03]  /*8bef0*/  ISETP.LT.AND P5, PT, R101, R16, !P0 ;  /* 0x000000106500720c */ /* 0x010fc600047a1270 */
[----:B------:R-:W-:Y:S01]  /*8bf00*/  IMAD.X R57, R4, 0x1, R7, P4 ;  /* 0x0000000104397824 */ /* 0x000fe200020e0607 */
[----:B------:R-:W-:Y:S01]  /*8bf10*/  SHF.R.S32.HI R8, RZ, 0x1f, R6 ;  /* 0x0000001fff087819 */ /* 0x000fe20000011406 */
[----:B---3--:R-:W-:Y:S01]  /*8bf20*/  VIADD R67, R132, 0x14 ;  /* 0x0000001484437836 */ /* 0x008fe20000000000 */
[----:B------:R-:W-:Y:S01]  /*8bf30*/  IADD3 R60, P4, PT, R6, R69, RZ ;  /* 0x00000045063c7210 */ /* 0x000fe20007f9e0ff */
[----:B------:R-:W0:Y:S01]  /*8bf40*/  LDC R16, c[0x0][0x398] ;  /* 0x0000e600ff107b82 */ /* 0x000e220000000800 */
[----:B------:R-:W-:Y:S02]  /*8bf50*/  PRMT R3, R22, 0x9910, RZ ;  /* 0x0000991016037816 */ /* 0x000fe400000000ff */
[----:B------:R-:W-:Y:S01]  /*8bf60*/  ISETP.LT.AND P2, PT, R165, R18, !P0 ;  /* 0x00000012a500720c */ /* 0x000fe20004741270 */
[----:B------:R-:W-:Y:S01]  /*8bf70*/  IMAD.X R61, R8, 0x1, R73, P4 ;  /* 0x00000001083d7824 */ /* 0x000fe200020e0649 */
[----:B------:R-:W-:Y:S02]  /*8bf80*/  ISETP.LT.AND P6, PT, R103, R20, !P0 ;  /* 0x000000146700720c */ /* 0x000fe400047c1270 */
[----:B-1----:R-:W-:Y:S01]  /*8bf90*/  ISETP.LT.AND P0, PT, R163, R14, !P0 ;  /* 0x0000000ea300720c */ /* 0x002fe20004701270 */
[----:B------:R-:W-:Y:S01]  /*8bfa0*/  @P1 STG.E.U8 desc[UR6][R56.64], R0 ;  /* 0x0000000038001986 */ /* 0x000fe2000c101106 */
[----:B------:R-:W-:Y:S01]  /*8bfb0*/  SHF.R.S32.HI R3, RZ, 0x8, R3 ;  /* 0x00000008ff037819 */ /* 0x000fe20000011403 */
[----:B------:R-:W1:Y:S01]  /*8bfc0*/  LDC R14, c[0x0][0x398] ;  /* 0x0000e600ff0e7b82 */ /* 0x000e620000000800 */
[----:B------:R-:W-:-:S02]  /*8bfd0*/  IADD3 R66, P4, PT, R6, R2, RZ ;  /* 0x0000000206427210 */ /* 0x000fc40007f9e0ff */
[----:B------:R-:W-:Y:S02]  /*8bfe0*/  PRMT R81, R54, 0x9910, RZ ;  /* 0x0000991036517816 */ /* 0x000fe400000000ff */
[----:B--2---:R-:W-:Y:S01]  /*8bff0*/  ISETP.GE.AND P1, PT, R67, R10, PT ;  /* 0x0000000a4300720c */ /* 0x004fe20003f26270 */
[----:B------:R2:W-:Y:S01]  /*8c000*/  @P5 STG.E.U8 desc[UR6][R60.64], R3 ;  /* 0x000000033c005986 */ /* 0x0005e2000c101106 */
[----:B------:R-:W-:Y:S01]  /*8c010*/  IMAD.X R67, R8, 0x1, R71, P4 ;  /* 0x0000000108437824 */ /* 0x000fe200020e0647 */
[----:B------:R-:W-:Y:S01]  /*8c020*/  SHF.R.S32.HI R81, RZ, 0x8, R81 ;  /* 0x00000008ff517819 */ /* 0x000fe20000011451 */
[----:B------:R-:W3:Y:S01]  /*8c030*/  LDC R10, c[0x0][0x39c] ;  /* 0x0000e700ff0a7b82 */ /* 0x000ee20000000800 */
[----:B------:R-:W-:Y:S02]  /*8c040*/  IADD3 R78, P5, PT, R6, R5, RZ ;  /* 0x00000005064e7210 */ /* 0x000fe40007fbe0ff */
[----:B------:R-:W-:Y:S02]  /*8c050*/  ISETP.LT.AND P4, PT, R101, R12, !P1 ;  /* 0x0000000c6500720c */ /* 0x000fe40004f81270 */
[----:B------:R-:W-:-:S03]  /*8c060*/  PRMT R4, R86, 0x9910, RZ ;  /* 0x0000991056047816 */ /* 0x000fc600000000ff */
[----:B------:R-:W4:Y:S01]  /*8c070*/  LDC R12, c[0x0][0x398] ;  /* 0x0000e600ff0c7b82 */ /* 0x000f220000000800 */
[----:B------:R-:W-:Y:S01]  /*8c080*/  @P2 STG.E.U8 desc[UR6][R66.64], R81 ;  /* 0x0000005142002986 */ /* 0x000fe2000c101106 */
[----:B------:R-:W-:Y:S01]  /*8c090*/  IMAD.X R79, R8, 0x1, R77, P5 ;  /* 0x00000001084f7824 */ /* 0x000fe200028e064d */
[----:B--2---:R-:W-:Y:S02]  /*8c0a0*/  SHF.R.S32.HI R3, RZ, 0x8, R4 ;  /* 0x00000008ff037819 */ /* 0x004fe40000011404 */
[C---:B------:R-:W-:Y:S01]  /*8c0b0*/  IADD3 R56, P2, PT, R6.reuse, R75, RZ ;  /* 0x0000004b06387210 */ /* 0x040fe20007f5e0ff */
[----:B------:R-:W-:Y:S01]  /*8c0c0*/  IMAD.IADD R6, R6, 0x1, R39 ;  /* 0x0000000106067824 */ /* 0x000fe200078e0227 */
[----:B------:R-:W-:Y:S01]  /*8c0d0*/  PRMT R0, R0, 0x9910, RZ ;  /* 0x0000991000007816 */ /* 0x000fe200000000ff */
[----:B------:R2:W-:Y:S01]  /*8c0e0*/  @P6 STG.E.U8 desc[UR6][R78.64], R3 ;  /* 0x000000034e006986 */ /* 0x0005e2000c101106 */
[----:B------:R-:W-:Y:S01]  /*8c0f0*/  VIADD R20, R132, 0x16 ;  /* 0x0000001684147836 */ /* 0x000fe20000000000 */
[----:B------:R-:W3:Y:S01]  /*8c100*/  LDC R18, c[0x0][0x398] ;  /* 0x0000e600ff127b82 */ /* 0x000ee20000000800 */
[----:B------:R-:W-:Y:S01]  /*8c110*/  IMAD.X R57, R8, 0x1, R7, P2 ;  /* 0x0000000108397824 */ /* 0x000fe200010e0607 */
[----:B------:R-:W-:-:S02]  /*8c120*/  SHF.R.S32.HI R4, RZ, 0x1f, R6 ;  /* 0x0000001fff047819 */ /* 0x000fc40000011406 */
[----:B------:R-:W-:Y:S02]  /*8c130*/  IADD3 R8, P6, PT, R6, R69, RZ ;  /* 0x0000004506087210 */ /* 0x000fe40007fde0ff */
[----:B------:R-:W-:Y:S02]  /*8c140*/  ISETP.GE.AND P2, PT, R20, R9, PT ;  /* 0x000000091400720c */ /* 0x000fe40003f46270 */
[----:B-1----:R-:W-:Y:S01]  /*8c150*/  ISETP.LT.AND P5, PT, R165, R14, !P1 ;  /* 0x0000000ea500720c */ /* 0x002fe20004fa1270 */
[----:B------:R-:W1:Y:S01]  /*8c160*/  LDC R22, c[0x0][0x398] ;  /* 0x0000e600ff167b82 */ /* 0x000e620000000800 */
[----:B--2---:R-:W-:Y:S01]  /*8c170*/  SHF.R.S32.HI R3, RZ, 0x8, R0 ;  /* 0x00000008ff037819 */ /* 0x004fe20000011400 */
[----:B------:R-:W-:Y:S01]  /*8c180*/  IMAD.X R9, R4, 0x1, R73, P6 ;  /* 0x0000000104097824 */ /* 0x000fe200030e0649 */
[----:B------:R-:W-:-:S03]  /*8c190*/  IADD3 R60, P6, PT, R6, R2, RZ ;  /* 0x00000002063c7210 */ /* 0x000fc60007fde0ff */
[----:B------:R-:W-:Y:S01]  /*8c1a0*/  @P0 STG.E.U8 desc[UR6][R56.64], R3 ;  /* 0x0000000338000986 */ /* 0x000fe2000c101106 */
[----:B0-----:R-:W-:Y:S01]  /*8c1b0*/  ISETP.LT.AND P0, PT, R103, R16, !P1 ;  /* 0x000000106700720c */ /* 0x001fe20004f01270 */
[----:B------:R-:W-:Y:S01]  /*8c1c0*/  VIADD R67, R132, 0x15 ;  /* 0x0000001584437836 */ /* 0x000fe20000000000 */
[----:B------:R-:W0:Y:S01]  /*8c1d0*/  LDC R14, c[0x0][0x398] ;  /* 0x0000e600ff0e7b82 */ /* 0x000e220000000800 */
[----:B------:R2:W-:Y:S01]  /*8c1e0*/  @P4 STG.E.U8 desc[UR6][R8.64], R24 ;  /* 0x0000001808004986 */ /* 0x0005e2000c101106 */
[----:B------:R-:W-:Y:S01]  /*8c1f0*/  IADD3 R66, P4, PT, R6, R5, RZ ;  /* 0x0000000506427210 */ /* 0x000fe20007f9e0ff */
[C---:B------:R-:W-:Y:S01]  /*8c200*/  IMAD.X R61, R4.reuse, 0x1, R71, P6 ;  /* 0x00000001043d7824 */ /* 0x040fe200030e0647 */
[----:B----4-:R-:W-:Y:S02]  /*8c210*/  ISETP.LT.AND P6, PT, R163, R12, !P1 ;  /* 0x0000000ca300720c */ /* 0x010fe40004fc1270 */
[----:B---3--:R-:W-:Y:S01]  /*8c220*/  ISETP.GE.AND P1, PT, R67, R10, PT ;  /* 0x0000000a4300720c */ /* 0x008fe20003f26270 */
[----:B------:R-:W-:Y:S01]  /*8c230*/  IMAD.X R67, R4, 0x1, R77, P4 ;  /* 0x0000000104437824 */ /* 0x000fe200020e064d */
[----:B------:R-:W3:Y:S01]  /*8c240*/  LDC R12, c[0x0][0x398] ;  /* 0x0000e600ff0c7b82 */ /* 0x000ee20000000800 */
[----:B------:R4:W-:Y:S01]  /*8c250*/  @P5 STG.E.U8 desc[UR6][R60.64], R17 ;  /* 0x000000113c005986 */ /* 0x0009e2000c101106 */
[----:B------:R-:W-:-:S03]  /*8c260*/  ISETP.LT.AND P4, PT, R101, R18, !P1 ;  /* 0x000000126500720c */ /* 0x000fc60004f81270 */
[----:B------:R0:W-:Y:S01]  /*8c270*/  @P0 STG.E.U8 desc[UR6][R66.64], R19 ;  /* 0x0000001342000986 */ /* 0x0001e2000c101106 */
[C---:B--2---:R-:W-:Y:S01]  /*8c280*/  IADD3 R8, P0, PT, R6.reuse, R75, RZ ;  /* 0x0000004b06087210 */ /* 0x044fe20007f1e0ff */
[----:B------:R-:W-:Y:S01]  /*8c290*/  IMAD.IADD R6, R6, 0x1, R39 ;  /* 0x0000000106067824 */ /* 0x000fe200078e0227 */
[----:B------:R-:W2:Y:S01]  /*8c2a0*/  LDC R18, c[0x0][0x398] ;  /* 0x0000e600ff127b82 */ /* 0x000ea20000000800 */
[----:B------:R-:W-:Y:S01]  /*8c2b0*/  VIADD R16, R132, 0x17 ;  /* 0x0000001784107836 */ /* 0x000fe20000000000 */
[----:B------:R-:W-:Y:S01]  /*8c2c0*/  PRMT R3, R24, 0x9910, RZ ;  /* 0x0000991018037816 */ /* 0x000fe200000000ff */
[----:B------:R-:W-:Y:S01]  /*8c2d0*/  IMAD.X R9, R4, 0x1, R7, P0 ;  /* 0x0000000104097824 */ /* 0x000fe200000e0607 */
[----:B------:R-:W-:Y:S02]  /*8c2e0*/  SHF.R.S32.HI R0, RZ, 0x1f, R6 ;  /* 0x0000001fff007819 */ /* 0x000fe40000011406 */
[----:B------:R-:W-:Y:S02]  /*8c2f0*/  IADD3 R10, P5, PT, R6, R69, RZ ;  /* 0x00000045060a7210 */ /* 0x000fe40007fbe0ff */
[----:B------:R-:W1:Y:S01]  /*8c300*/  LDC R4, c[0x0][0x398] ;  /* 0x0000e600ff047b82 */ /* 0x000e620000000800 */
[----:B------:R-:W-:-:S02]  /*8c310*/  ISETP.GE.AND P0, PT, R16, R11, PT ;  /* 0x0000000b1000720c */ /* 0x000fc40003f06270 */
[----:B------:R-:W-:Y:S01]  /*8c320*/  SHF.R.S32.HI R3, RZ, 0x8, R3 ;  /* 0x00000008ff037819 */ /* 0x000fe20000011403 */
[----:B------:R-:W-:Y:S01]  /*8c330*/  IMAD.X R11, R0, 0x1, R73, P5 ;  /* 0x00000001000b7824 */ /* 0x000fe200028e0649 */
[----:B------:R0:W-:Y:S01]  /*8c340*/  @P6 STG.E.U8 desc[UR6][R8.64], R21 ;  /* 0x0000001508006986 */ /* 0x0001e2000c101106 */
[----:B------:R-:W-:Y:S02]  /*8c350*/  IADD3 R16, P6, PT, R6, R2, RZ ;  /* 0x0000000206107210 */ /* 0x000fe40007fde0ff */
[----:B---3--:R-:W-:Y:S01]  /*8c360*/  ISETP.LT.AND P5, PT, R165, R12, !P1 ;  /* 0x0000000ca500720c */ /* 0x008fe20004fa1270 */
[----:B------:R3:W-:Y:S01]  /*8c370*/  @P4 STG.E.U8 desc[UR6][R10.64], R3 ;  /* 0x000000030a004986 */ /* 0x0007e2000c101106 */
[----:B0-----:R-:W-:Y:S01]  /*8c380*/  ISETP.LT.AND P4, PT, R103, R14, !P1 ;  /* 0x0000000e6700720c */ /* 0x001fe20004f81270 */
[----:B------:R-:W0:Y:S01]  /*8c390*/  LDC R12, c[0x0][0x398] ;  /* 0x0000e600ff0c7b82 */ /* 0x000e220000000800 */
[----:B------:R-:W-:Y:S01]  /*8c3a0*/  PRMT R57, R17, 0x9910, RZ ;  /* 0x0000991011397816 */ /* 0x000fe200000000ff */
[----:B----4-:R-:W-:-:S06]  /*8c3b0*/  IMAD.X R17, R0, 0x1, R71, P6 ;  /* 0x0000000100117824 */ /* 0x010fcc00030e0647 */
[----:B------:R-:W4:Y:S01]  /*8c3c0*/  LDC R14, c[0x0][0x398] ;  /* 0x0000e600ff0e7b82 */ /* 0x000f220000000800 */
[----:B------:R-:W-:Y:S02]  /*8c3d0*/  PRMT R19, R19, 0x9910, RZ ;  /* 0x0000991013137816 */ /* 0x000fe400000000ff */
[----:B------:R-:W-:-:S05]  /*8c3e0*/  IADD3 R8, P6, PT, R6, R5, RZ ;  /* 0x0000000506087210 */ /* 0x000fca0007fde0ff */
[----:B------:R-:W4:Y:S01]  /*8c3f0*/  LDC R20, c[0x0][0x398] ;  /* 0x0000e600ff147b82 */ /* 0x000f220000000800 */
[----:B------:R-:W-:Y:S02]  /*8c400*/  SHF.R.S32.HI R57, RZ, 0x8, R57 ;  /* 0x00000008ff397819 */ /* 0x000fe40000011439 */
[----:B--2---:R-:W-:Y:S01]  /*8c410*/  ISETP.LT.AND P1, PT, R163, R18, !P1 ;  /* 0x00000012a300720c */ /* 0x004fe20004f21270 */
[----:B---3--:R-:W-:Y:S02]  /*8c420*/  IMAD.MOV.U32 R3, RZ, RZ, R19 ;  /* 0x000000ffff037224 */ /* 0x008fe400078e0013 */
[----:B------:R-:W-:Y:S01]  /*8c430*/  IMAD.X R9, R0, 0x1, R77, P6 ;  /* 0x0000000100097824 */ /* 0x000fe200030e064d */
[----:B------:R2:W-:Y:S01]  /*8c440*/  @P5 STG.E.U8 desc[UR6][R16.64], R57 ;  /* 0x0000003910005986 */ /* 0x0005e2000c101106 */
[C---:B------:R-:W-:Y:S01]  /*8c450*/  IADD3 R10, P6, PT, R6.reuse, R75, RZ ;  /* 0x0000004b060a7210 */ /* 0x040fe20007fde0ff */
[----:B------:R-:W-:Y:S01]  /*8c460*/  IMAD.IADD R6, R6, 0x1, R39 ;  /* 0x0000000106067824 */ /* 0x000fe200078e0227 */
[----:B-1----:R-:W-:-:S02]  /*8c470*/  ISETP.LT.AND P5, PT, R101, R4, !P2 ;  /* 0x000000046500720c */ /* 0x002fc400057a1270 */
[----:B------:R-:W-:Y:S01]  /*8c480*/  PRMT R21, R21, 0x9910, RZ ;  /* 0x0000991015157816 */ /* 0x000fe200000000ff */
[----:B------:R-:W1:Y:S01]  /*8c490*/  LDC R4, c[0x0][0x398] ;  /* 0x0000e600ff047b82 */ /* 0x000e620000000800 */
[----:B------:R-:W-:Y:S01]  /*8c4a0*/  SHF.R.S32.HI R3, RZ, 0x8, R3 ;  /* 0x00000008ff037819 */ /* 0x000fe20000011403 */
[----:B------:R-:W-:Y:S01]  /*8c4b0*/  IMAD.X R11, R0, 0x1, R7, P6 ;  /* 0x00000001000b7824 */ /* 0x000fe200030e0607 */
[----:B------:R-:W-:Y:S02]  /*8c4c0*/  SHF.R.S32.HI R21, RZ, 0x8, R21 ;  /* 0x00000008ff157819 */ /* 0x000fe40000011415 */
[----:B------:R-:W-:Y:S02]  /*8c4d0*/  SHF.R.S32.HI R0, RZ, 0x1f, R6 ;  /* 0x0000001fff007819 */ /* 0x000fe40000011406 */
[----:B--2---:R-:W-:Y:S01]  /*8c4e0*/  IADD3 R16, P6, PT, R6, R69, RZ ;  /* 0x0000004506107210 */ /* 0x004fe20007fde0ff */
[----:B------:R2:W-:Y:S01]  /*8c4f0*/  @P4 STG.E.U8 desc[UR6][R8.64], R3 ;  /* 0x0000000308004986 */ /* 0x0005e2000c101106 */
[----:B0-----:R-:W-:-:S03]  /*8c500*/  ISETP.LT.AND P4, PT, R165, R12, !P2 ;  /* 0x0000000ca500720c */ /* 0x001fc60005781270 */
[----:B------:R0:W-:Y:S01]  /*8c510*/  @P1 STG.E.U8 desc[UR6][R10.64], R21 ;  /* 0x000000150a001986 */ /* 0x0001e2000c101106 */
[----:B------:R-:W-:Y:S01]  /*8c520*/  IADD3 R18, P1, PT, R6, R2, RZ ;  /* 0x0000000206127210 */ /* 0x000fe20007f3e0ff */
[C---:B------:R-:W-:Y:S01]  /*8c530*/  IMAD.X R17, R0.reuse, 0x1, R73, P6 ;  /* 0x0000000100117824 */ /* 0x040fe200030e0649 */
[----:B----4-:R-:W-:Y:S02]  /*8c540*/  ISETP.LT.AND P6, PT, R103, R14, !P2 ;  /* 0x0000000e6700720c */ /* 0x010fe400057c1270 */
[----:B------:R-:W3:Y:S01]  /*8c550*/  LDC R14, c[0x0][0x398] ;  /* 0x0000e600ff0e7b82 */ /* 0x000ee20000000800 */
[----:B------:R-:W-:Y:S01]  /*8c560*/  ISETP.LT.AND P2, PT, R163, R20, !P2 ;  /* 0x00000014a300720c */ /* 0x000fe20005741270 */
[----:B------:R-:W-:Y:S01]  /*8c570*/  IMAD.X R19, R0, 0x1, R71, P1 ;  /* 0x0000000100137824 */ /* 0x000fe200008e0647 */
[----:B--2---:R-:W-:-:S05]  /*8c580*/  IADD3 R8, P1, PT, R6, R5, RZ ;  /* 0x0000000506087210 */ /* 0x004fca0007f3e0ff */
[----:B------:R-:W2:Y:S01]  /*8c590*/  LDC R20, c[0x0][0x398] ;  /* 0x0000e600ff147b82 */ /* 0x000ea20000000800 */
[----:B------:R-:W-:Y:S01]  /*8c5a0*/  IMAD.X R9, R0, 0x1, R77, P1 ;  /* 0x0000000100097824 */ /* 0x000fe200008e064d */
[C---:B0-----:R-:W-:Y:S01]  /*8c5b0*/  IADD3 R10, P1, PT, R6.reuse, R75, RZ ;  /* 0x0000004b060a7210 */ /* 0x041fe20007f3e0ff */
[----:B------:R-:W-:Y:S01]  /*8c5c0*/  IMAD.IADD R6, R6, 0x1, R39 ;  /* 0x0000000106067824 */ /* 0x000fe200078e0227 */
[----:B------:R0:W-:Y:S01]  /*8c5d0*/  @P5 STG.E.U8 desc[UR6][R16.64], R26 ;  /* 0x0000001a10005986 */ /* 0x0001e2000c101106 */
[----:B-1----:R-:W-:Y:S01]  /*8c5e0*/  ISETP.LT.AND P5, PT, R101, R4, !P0 ;  /* 0x000000046500720c */ /* 0x002fe200047a1270 */
[----:B------:R-:W-:Y:S02]  /*8c5f0*/  VIADD R24, R132, 0x18 ;  /* 0x0000001884187836 */ /* 0x000fe40000000000 */
[----:B------:R-:W-:Y:S01]  /*8c600*/  @P4 STG.E.U8 desc[UR6][R18.64], R23 ;  /* 0x0000001712004986 */ /* 0x000fe2000c101106 */
[----:B------:R-:W-:Y:S01]  /*8c610*/  SHF.R.S32.HI R4, RZ, 0x1f, R6 ;  /* 0x0000001fff047819 */ /* 0x000fe20000011406 */
[----:B------:R-:W1:Y:S02]  /*8c620*/  LDC R21, c[0x0][0x398] ;  /* 0x0000e600ff157b82 */ /* 0x000e640000000800 */
[----:B------:R4:W-:Y:S01]  /*8c630*/  @P6 STG.E.U8 desc[UR6][R8.64], R25 ;  /* 0x0000001908006986 */ /* 0x0009e2000c101106 */
[----:B------:R-:W-:-:S02]  /*8c640*/  IADD3 R12, P6, PT, R6, R69, RZ ;  /* 0x00000045060c7210 */ /* 0x000fc40007fde0ff */
[----:B------:R-:W-:Y:S01]  /*8c650*/  PRMT R3, R26, 0x9910, RZ ;  /* 0x000099101a037816 */ /* 0x000fe200000000ff */
[----:B------:R-:W-:Y:S01]  /*8c660*/  IMAD.X R11, R0, 0x1, R7, P1 ;  /* 0x00000001000b7824 */ /* 0x000fe200008e0607 */
[----:B------:R-:W-:Y:S01]  /*8c670*/  ISETP.GE.AND P1, PT, R24, R13, PT ;  /* 0x0000000d1800720c */ /* 0x000fe20003f26270 */
[----:B------:R-:W-:Y:S01]  /*8c680*/  IMAD.X R13, R4, 0x1, R73, P6 ;  /* 0x00000001040d7824 */ /* 0x000fe200030e0649 */
[----:B------:R-:W-:Y:S01]  /*8c690*/  SHF.R.S32.HI R3, RZ, 0x8, R3 ;  /* 0x00000008ff037819 */ /* 0x000fe20000011403 */
[----:B0-----:R-:W0:Y:S01]  /*8c6a0*/  LDC R16, c[0x0][0x398] ;  /* 0x0000e600ff107b82 */ /* 0x001e220000000800 */
[----:B---3--:R-:W-:Y:S01]  /*8c6b0*/  ISETP.LT.AND P4, PT, R165, R14, !P0 ;  /* 0x0000000ea500720c */ /* 0x008fe20004781270 */
[----:B------:R3:W-:Y:S01]  /*8c6c0*/  @P2 STG.E.U8 desc[UR6][R10.64], R27 ;  /* 0x0000001b0a002986 */ /* 0x0007e2000c101106 */
[----:B--2---:R-:W-:-:S03]  /*8c6d0*/  ISETP.LT.AND P2, PT, R103, R20, !P0 ;  /* 0x000000146700720c */ /* 0x004fc60004741270 */
[----:B------:R2:W-:Y:S01]  /*8c6e0*/  @P5 STG.E.U8 desc[UR6][R12.64], R3 ;  /* 0x000000030c005986 */ /* 0x0005e2000c101106 */
[C---:B----4-:R-:W-:Y:S01]  /*8c6f0*/  IADD3 R8, P5, PT, R6.reuse, R2, RZ ;  /* 0x0000000206087210 */ /* 0x050fe20007fbe0ff */
[----:B------:R-:W4:Y:S01]  /*8c700*/  LDC R14, c[0x0][0x398] ;  /* 0x0000e600ff0e7b82 */ /* 0x000f220000000800 */
[----:B------:R-:W-:Y:S02]  /*8c710*/  PRMT R17, R23, 0x9910, RZ ;  /* 0x0000991017117816 */ /* 0x000fe400000000ff */
[----:B------:R-:W-:Y:S02]  /*8c720*/  PRMT R0, R25, 0x9910, RZ ;  /* 0x0000991019007816 */ /* 0x000fe400000000ff */
[----:B---3--:R-:W-:Y:S01]  /*8c730*/  IADD3 R10, P6, PT, R6, R5, RZ ;  /* 0x00000005060a7210 */ /* 0x008fe20007fde0ff */
[C---:B------:R-:W-:Y:S01]  /*8c740*/  IMAD.X R9, R4.reuse, 0x1, R71, P5 ;  /* 0x0000000104097824 */ /* 0x040fe200028e0647 */
[----:B------:R-:W-:Y:S01]  /*8c750*/  SHF.R.S32.HI R17, RZ, 0x8, R17 ;  /* 0x00000008ff117819 */ /* 0x000fe20000011411 */
[----:B------:R-:W3:Y:S01]  /*8c760*/  LDC R18, c[0x0][0x398] ;  /* 0x0000e600ff127b82 */ /* 0x000ee20000000800 */
[----:B--2---:R-:W-:Y:S01]  /*8c770*/  SHF.R.S32.HI R3, RZ, 0x8, R0 ;  /* 0x00000008ff037819 */ /* 0x004fe20000011400 */
[----:B------:R-:W-:-:S02]  /*8c780*/  IMAD.X R11, R4, 0x1, R77, P6 ;  /* 0x00000001040b7824 */ /* 0x000fc400030e064d */
[----:B------:R2:W-:Y:S01]  /*8c790*/  @P4 STG.E.U8 desc[UR6][R8.64], R17 ;  /* 0x0000001108004986 */ /* 0x0005e2000c101106 */
[----:B------:R-:W-:-:S03]  /*8c7a0*/  ISETP.LT.AND P0, PT, R163, R22, !P0 ;  /* 0x00000016a300720c */ /* 0x000fc60004701270 */
[----:B------:R0:W-:Y:S01]  /*8c7b0*/  @P2 STG.E.U8 desc[UR6][R10.64], R3 ;  /* 0x000000030a002986 */ /* 0x0001e2000c101106 */
[C---:B------:R-:W-:Y:S01]  /*8c7c0*/  IADD3 R12, P2, PT, R6.reuse, R75, RZ ;  /* 0x0000004b060c7210 */ /* 0x040fe20007f5e0ff */
[----:B------:R-:W-:Y:S01]  /*8c7d0*/  IMAD.IADD R6, R6, 0x1, R39 ;  /* 0x0000000106067824 */ /* 0x000fe200078e0227 */
[----:B-1----:R-:W-:Y:S01]  /*8c7e0*/  ISETP.LT.AND P5, PT, R101, R21, !P1 ;  /* 0x000000156500720c */ /* 0x002fe20004fa1270 */
[----:B------:R-:W1:Y:S01]  /*8c7f0*/  LDC R20, c[0x0][0x398] ;  /* 0x0000e600ff147b82 */ /* 0x000e620000000800 */
[----:B------:R-:W-:Y:S02]  /*8c800*/  PRMT R19, R27, 0x9910, RZ ;  /* 0x000099101b137816 */ /* 0x000fe400000000ff */
[----:B------:R-:W-:Y:S02]  /*8c810*/  SHF.R.S32.HI R0, RZ, 0x1f, R6 ;  /* 0x0000001fff007819 */ /* 0x000fe40000011406 */
[----:B--2---:R-:W-:Y:S01]  /*8c820*/  IADD3 R8, P6, PT, R6, R69, RZ ;  /* 0x0000004506087210 */ /* 0x004fe20007fde0ff */
[----:B------:R-:W-:Y:S01]  /*8c830*/  IMAD.X R13, R4, 0x1, R7, P2 ;  /* 0x00000001040d7824 */ /* 0x000fe200010e0607 */
[----:B------:R-:W-:-:S02]  /*8c840*/  SHF.R.S32.HI R19, RZ, 0x8, R19 ;  /* 0x00000008ff137819 */ /* 0x000fc40000011413 */
[----:B----4-:R-:W-:Y:S01]  /*8c850*/  ISETP.LT.AND P4, PT, R165, R14, !P1 ;  /* 0x0000000ea500720c */ /* 0x010fe20004f81270 */
[----:B------:R-:W-:Y:S01]  /*8c860*/  IMAD.X R9, R0, 0x1, R73, P6 ;  /* 0x0000000100097824 */ /* 0x000fe200030e0649 */
[----:B------:R-:W2:Y:S01]  /*8c870*/  LDC R21, c[0x0][0x398] ;  /* 0x0000e600ff157b82 */ /* 0x000ea20000000800 */
[----:B------:R-:W-:Y:S01]  /*8c880*/  @P0 STG.E.U8 desc[UR6][R12.64], R19 ;  /* 0x000000130c000986 */ /* 0x000fe2000c101106 */
[----:B0-----:R-:W-:Y:S01]  /*8c890*/  ISETP.LT.AND P0, PT, R103, R16, !P1 ;  /* 0x000000106700720c */ /* 0x001fe20004f01270 */
[----:B------:R-:W-:Y:S01]  /*8c8a0*/  VIADD R4, R132, 0x1a ;  /* 0x0000001a84047836 */ /* 0x000fe20000000000 */
[C---:B------:R-:W-:Y:S01]  /*8c8b0*/  IADD3 R10, P6, PT, R6.reuse, R2, RZ ;  /* 0x00000002060a7210 */ /* 0x040fe20007fde0ff */
[----:B------:R0:W-:Y:S01]  /*8c8c0*/  @P5 STG.E.U8 desc[UR6][R8.64], R28 ;  /* 0x0000001c08005986 */ /* 0x0001e2000c101106 */
[----:B------:R-:W-:Y:S01]  /*8c8d0*/  IADD3 R16, P5, PT, R6, R5, RZ ;  /* 0x0000000506107210 */ /* 0x000fe20007fbe0ff */
[----:B------:R-:W-:Y:S02]  /*8c8e0*/  VIADD R22, R132, 0x19 ;  /* 0x0000001984167836 */ /* 0x000fe40000000000 */
[----:B------:R-:W-:Y:S01]  /*8c8f0*/  IMAD.X R11, R0, 0x1, R71, P6 ;  /* 0x00000001000b7824 */ /* 0x000fe200030e0647 */
[----:B------:R-:W-:Y:S01]  /*8c900*/  ISETP.GE.AND P6, PT, R4, R65, PT ;  /* 0x000000410400720c */ /* 0x000fe20003fc6270 */
[----:B------:R-:W-:Y:S01]  /*8c910*/  IMAD.X R17, R0, 0x1, R77, P5 ;  /* 0x0000000100117824 */ /* 0x000fe200028e064d */
[----:B------:R-:W4:Y:S01]  /*8c920*/  LDC R4, c[0x0][0x398] ;  /* 0x0000e600ff047b82 */ /* 0x000f220000000800 */
[----:B------:R-:W-:Y:S01]  /*8c930*/  ISETP.GE.AND P2, PT, R22, R59, PT ;  /* 0x0000003b1600720c */ /* 0x000fe20003f46270 */
[----:B------:R1:W-:Y:S01]  /*8c940*/  @P4 STG.E.U8 desc[UR6][R10.64], R29 ;  /* 0x0000001d0a004986 */ /* 0x0003e2000c101106 */
[----:B---3--:R-:W-:-:S03]  /*8c950*/  ISETP.LT.AND P1, PT, R163, R18, !P1 ;  /* 0x00000012a300720c */ /* 0x008fc60004f21270 */
[----:B------:R3:W-:Y:S01]  /*8c960*/  @P0 STG.E.U8 desc[UR6][R16.64], R31 ;  /* 0x0000001f10000986 */ /* 0x0007e2000c101106 */
[C---:B0-----:R-:W-:Y:S01]  /*8c970*/  IADD3 R8, P0, PT, R6.reuse, R75, RZ ;  /* 0x0000004b06087210 */ /* 0x041fe20007f1e0ff */
[----:B------:R-:W-:Y:S01]  /*8c980*/  IMAD.IADD R6, R6, 0x1, R39 ;  /* 0x0000000106067824 */ /* 0x000fe200078e0227 */
[----:B-1----:R-:W-:Y:S01]  /*8c990*/  ISETP.LT.AND P4, PT, R101, R20, !P2 ;  /* 0x000000146500720c */ /* 0x002fe20005781270 */
[----:B------:R-:W0:Y:S01]  /*8c9a0*/  LDC R18, c[0x0][0x398] ;  /* 0x0000e600ff127b82 */ /* 0x000e220000000800 */
[----:B------:R-:W-:Y:S02]  /*8c9b0*/  PRMT R3, R28, 0x9910, RZ ;  /* 0x000099101c037816 */ /* 0x000fe400000000ff */
[----:B------:R-:W-:Y:S02]  /*8c9c0*/  SHF.R.S32.HI R14, RZ, 0x1f, R6 ;  /* 0x0000001fff0e7819 */ /* 0x000fe40000011406 */
[----:B------:R-:W-:Y:S01]  /*8c9d0*/  IADD3 R10, P5, PT, R6, R69, RZ ;  /* 0x00000045060a7210 */ /* 0x000fe20007fbe0ff */
[----:B------:R-:W-:Y:S01]  /*8c9e0*/  IMAD.X R9, R0, 0x1, R7, P0 ;  /* 0x0000000100097824 */ /* 0x000fe200000e0607 */
[----:B------:R-:W-:Y:S01]  /*8c9f0*/  SHF.R.S32.HI R3, RZ, 0x8, R3 ;  /* 0x00000008ff037819 */ /* 0x000fe20000011403 */
[----:B---3--:R-:W1:Y:S01]  /*8ca00*/  LDC R16, c[0x0][0x398] ;  /* 0x0000e600ff107b82 */ /* 0x008e620000000800 */
[----:B------:R-:W-:-:S02]  /*8ca10*/  VIADD R12, R132, 0x1b ;  /* 0x0000001b840c7836 */ /* 0x000fc40000000000 */
[----:B------:R-:W-:Y:S01]  /*8ca20*/  IMAD.X R11, R14, 0x1, R73, P5 ;  /* 0x000000010e0b7824 */ /* 0x000fe200028e0649 */
[----:B------:R3:W-:Y:S02]  /*8ca30*/  @P1 STG.E.U8 desc[UR6][R8.64], R33 ;  /* 0x0000002108001986 */ /* 0x0007e4000c101106 */
[----:B------:R-:W-:Y:S02]  /*8ca40*/  ISETP.GE.AND P0, PT, R12, R155, PT ;  /* 0x0000009b0c00720c */ /* 0x000fe40003f06270 */
[----:B------:R0:W-:Y:S01]  /*8ca50*/  @P4 STG.E.U8 desc[UR6][R10.64], R3 ;  /* 0x000000030a004986 */ /* 0x0001e2000c101106 */
[----:B------:R-:W-:Y:S01]  /*8ca60*/  IADD3 R12, P4, PT, R6, R2, RZ ;  /* 0x00000002060c7210 */ /* 0x000fe20007f9e0ff */
[----:B------:R-:W1:Y:S01]  /*8ca70*/  LDC R20, c[0x0][0x398] ;  /* 0x0000e600ff147b82 */ /* 0x000e620000000800 */
[----:B----4-:R-:W-:Y:S02]  /*8ca80*/  ISETP.LT.AND P5, PT, R165, R4, !P2 ;  /* 0x00000004a500720c */ /* 0x010fe400057a1270 */
[----:B--2---:R-:W-:Y:S01]  /*8ca90*/  ISETP.LT.AND P1, PT, R103, R21, !P2 ;  /* 0x000000156700720c */ /* 0x004fe20005721270 */
[----:B------:R-:W-:Y:S01]  /*8caa0*/  IMAD.X R13, R14, 0x1, R71, P4 ;  /* 0x000000010e0d7824 */ /* 0x000fe200020e0647 */
[----:B------:R-:W-:-:S03]  /*8cab0*/  PRMT R19, R29, 0x9910, RZ ;  /* 0x000099101d137816 */ /* 0x000fc600000000ff */
[----:B------:R-:W2:Y:S01]  /*8cac0*/  LDC R21, c[0x0][0x398] ;  /* 0x0000e600ff157b82 */ /* 0x000ea20000000800 */
[----:B---3--:R-:W-:Y:S02]  /*8cad0*/  IADD3 R8, P4, PT, R6, R5, RZ ;  /* 0x0000000506087210 */ /* 0x008fe40007f9e0ff */
[----:B------:R-:W-:Y:S02]  /*8cae0*/  PRMT R0, R31, 0x9910, RZ ;  /* 0x000099101f007816 */ /* 0x000fe400000000ff */
[----:B------:R-:W-:Y:S01]  /*8caf0*/  SHF.R.S32.HI R19, RZ, 0x8, R19 ;  /* 0x00000008ff137819 */ /* 0x000fe20000011413 */
[----:B------:R-:W-:Y:S01]  /*8cb00*/  IMAD.X R9, R14, 0x1, R77, P4 ;  /* 0x000000010e097824 */ /* 0x000fe200020e064d */
[----:B0-----:R-:W-:Y:S02]  /*8cb10*/  SHF.R.S32.HI R3, RZ, 0x8, R0 ;  /* 0x00000008ff037819 */ /* 0x001fe40000011400 */
[----:B------:R-:W-:Y:S02]  /*8cb20*/  ISETP.LT.AND P2, PT, R163, R18, !P2 ;  /* 0x00000012a300720c */ /* 0x000fe40005741270 */
[----:B------:R-:W-:Y:S01]  /*8cb30*/  PRMT R4, R33, 0x9910, RZ ;  /* 0x0000991021047816 */ /* 0x000fe200000000ff */
[----:B------:R-:W0:Y:S01]  /*8cb40*/  LDC R18, c[0x0][0x398] ;  /* 0x0000e600ff127b82 */ /* 0x000e220000000800 */
[----:B------:R3:W-:Y:S01]  /*8cb50*/  @P5 STG.E.U8 desc[UR6][R12.64], R19 ;  /* 0x000000130c005986 */ /* 0x0007e2000c101106 */
[----:B------:R-:W-:Y:S01]  /*8cb60*/  IMAD.IADD R0, R6, 0x1, R39 ;  /* 0x0000000106007824 */ /* 0x000fe200078e0227 */
[----:B-1----:R-:W-:-:S02]  /*8cb70*/  ISETP.LT.AND P5, PT, R101, R16, !P6 ;  /* 0x000000106500720c */ /* 0x002fc400077a1270 */
[----:B------:R1:W-:Y:S01]  /*8cb80*/  @P1 STG.E.U8 desc[UR6][R8.64], R3 ;  /* 0x0000000308001986 */ /* 0x0003e2000c101106 */
[----:B------:R-:W-:Y:S02]  /*8cb90*/  IADD3 R10, P1, PT, R6, R75, RZ ;  /* 0x0000004b060a7210 */ /* 0x000fe40007f3e0ff */
[----:B------:R-:W-:Y:S02]  /*8cba0*/  SHF.R.S32.HI R6, RZ, 0x1f, R0 ;  /* 0x0000001fff067819 */ /* 0x000fe40000011400 */
[----:B------:R-:W-:Y:S02]  /*8cbb0*/  IADD3 R16, P4, PT, R0, R69, RZ ;  /* 0x0000004500107210 */ /* 0x000fe40007f9e0ff */
[----:B---3--:R-:W-:Y:S02]  /*8cbc0*/  SHF.R.S32.HI R19, RZ, 0x8, R4 ;  /* 0x00000008ff137819 */ /* 0x008fe40000011404 */
[----:B------:R-:W3:Y:S01]  /*8cbd0*/  LDC R4, c[0x0][0x398] ;  /* 0x0000e600ff047b82 */ /* 0x000ee20000000800 */
[----:B------:R-:W-:-:S02]  /*8cbe0*/  IMAD.X R11, R14, 0x1, R7, P1 ;  /* 0x000000010e0b7824 */ /* 0x000fc400008e0607 */
[----:B------:R-:W-:Y:S01]  /*8cbf0*/  IMAD.X R17, R6, 0x1, R73, P4 ;  /* 0x0000000106117824 */ /* 0x000fe200020e0649 */
[----:B------:R-:W-:Y:S01]  /*8cc00*/  ISETP.LT.AND P4, PT, R165, R20, !P6 ;  /* 0x00000014a500720c */ /* 0x000fe20007781270 */
[----:B------:R-:W-:Y:S01]  /*8cc10*/  VIADD R20, R132, 0x1c ;  /* 0x0000001c84147836 */ /* 0x000fe20000000000 */
[----:B------:R4:W-:Y:S01]  /*8cc20*/  @P2 STG.E.U8 desc[UR6][R10.64], R19 ;  /* 0x000000130a002986 */ /* 0x0009e2000c101106 */
[C---:B-1----:R-:W-:Y:S01]  /*8cc30*/  IADD3 R8, P1, PT, R0.reuse, R2, RZ ;  /* 0x0000000200087210 */ /* 0x042fe20007f3e0ff */
[----:B------:R-:W1:Y:S01]  /*8cc40*/  LDC R14, c[0x0][0x398] ;  /* 0x0000e600ff0e7b82 */ /* 0x000e620000000800 */
[----:B--2---:R-:W-:Y:S01]  /*8cc50*/  ISETP.LT.AND P2, PT, R103, R21, !P6 ;  /* 0x000000156700720c */ /* 0x004fe20007741270 */
[----:B------:R2:W-:Y:S01]  /*8cc60*/  @P5 STG.E.U8 desc[UR6][R16.64], R30 ;  /* 0x0000001e10005986 */ /* 0x0005e2000c101106 */
[----:B------:R-:W-:Y:S01]  /*8cc70*/  IADD3 R12, P5, PT, R0, R5, RZ ;  /* 0x00000005000c7210 */ /* 0x000fe20007fbe0ff */
[----:B------:R-:W-:Y:S01]  /*8cc80*/  IMAD.X R9, R6, 0x1, R71, P1 ;  /* 0x0000000106097824 */ /* 0x000fe200008e0647 */
[----:B------:R-:W-:-:S03]  /*8cc90*/  ISETP.GE.AND P1, PT, R20, R157, PT ;  /* 0x0000009d1400720c */ /* 0x000fc60003f26270 */
[----:B------:R-:W1:Y:S01]  /*8cca0*/  LDC R20, c[0x0][0x398] ;  /* 0x0000e600ff147b82 */ /* 0x000e620000000800 */
[----:B------:R-:W-:Y:S01]  /*8ccb0*/  IMAD.X R13, R6, 0x1, R77, P5 ;  /* 0x00000001060d7824 */ /* 0x000fe200028e064d */
[----:B0-----:R-:W-:Y:S01]  /*8ccc0*/  ISETP.LT.AND P6, PT, R163, R18, !P6 ;  /* 0x00000012a300720c */ /* 0x001fe200077c1270 */
[----:B------:R0:W-:Y:S01]  /*8ccd0*/  @P4 STG.E.U8 desc[UR6][R8.64], R35 ;  /* 0x0000002308004986 */ /* 0x0001e2000c101106 */
[----:B----4-:R-:W-:-:S04]  /*8cce0*/  IADD3 R10, P5, PT, R0, R75, RZ ;  /* 0x0000004b000a7210 */ /* 0x010fc80007fbe0ff */
[----:B--2---:R-:W2:Y:S01]  /*8ccf0*/  LDC R16, c[0x0][0x398] ;  /* 0x0000e600ff107b82 */ /* 0x004ea20000000800 */
[----:B------:R-:W-:Y:S01]  /*8cd00*/  IMAD.IADD R0, R0, 0x1, R39 ;  /* 0x0000000100007824 */ /* 0x000fe200078e0227 */
[----:B------:R4:W-:Y:S01]  /*8cd10*/  @P2 STG.E.U8 desc[UR6][R12.64], R41 ;  /* 0x000000290c002986 */ /* 0x0009e2000c101106 */
[----:B---3--:R-:W-:Y:S01]  /*8cd20*/  ISETP.LT.AND P2, PT, R101, R4, !P0 ;  /* 0x000000046500720c */ /* 0x008fe20004741270 */
[----:B------:R-:W-:Y:S01]  /*8cd30*/  IMAD.X R11, R6, 0x1, R7, P5 ;  /* 0x00000001060b7824 */ /* 0x000fe200028e0607 */
[----:B------:R-:W-:Y:S02]  /*8cd40*/  PRMT R3, R30, 0x9910, RZ ;  /* 0x000099101e037816 */ /* 0x000fe400000000ff */
[----:B------:R-:W-:Y:S01]  /*8cd50*/  SHF.R.S32.HI R6, RZ, 0x1f, R0 ;  /* 0x0000001fff067819 */ /* 0x000fe20000011400 */
[----:B------:R-:W3:Y:S01]  /*8cd60*/  LDC R17, c[0x0][0x398] ;  /* 0x0000e600ff117b82 */ /* 0x000ee20000000800 */
[----:B0-----:R-:W-:Y:S01]  /*8cd70*/  IADD3 R8, P5, PT, R0, R69, RZ ;  /* 0x0000004500087210 */ /* 0x001fe20007fbe0ff */
[----:B------:R0:W-:Y:S01]  /*8cd80*/  @P6 STG.E.U8 desc[UR6][R10.64], R43 ;  /* 0x0000002b0a006986 */ /* 0x0001e2000c101106 */
[----:B------:R-:W-:Y:S01]  /*8cd90*/  SHF.R.S32.HI R3, RZ, 0x8, R3 ;  /* 0x00000008ff037819 */ /* 0x000fe20000011403 */
[----:B------:R-:W-:Y:S01]  /*8cda0*/  VIADD R22, R132, 0x1d ;  /* 0x0000001d84167836 */ /* 0x000fe20000000000 */
[----:B-1----:R-:W-:Y:S01]  /*8cdb0*/  ISETP.LT.AND P6, PT, R165, R14, !P0 ;  /* 0x0000000ea500720c */ /* 0x002fe200047c1270 */
[----:B------:R-:W-:-:S02]  /*8cdc0*/  IMAD.X R9, R6, 0x1, R73, P5 ;  /* 0x0000000106097824 */ /* 0x000fc400028e0649 */
[----:B------:R-:W1:Y:S01]  /*8cdd0*/  LDC R14, c[0x0][0x398] ;  /* 0x0000e600ff0e7b82 */ /* 0x000e620000000800 */
[----:B------:R-:W-:Y:S02]  /*8cde0*/  ISETP.GE.AND P4, PT, R22, R15, PT ;  /* 0x0000000f1600720c */ /* 0x000fe40003f86270 */
[----:B------:R0:W-:Y:S01]  /*8cdf0*/  @P2 STG.E.U8 desc[UR6][R8.64], R3 ;  /* 0x0000000308002986 */ /* 0x0001e2000c101106 */
[----:B----4-:R-:W-:Y:S02]  /*8ce00*/  IADD3 R12, P2, PT, R0, R2, RZ ;  /* 0x00000002000c7210 */ /* 0x010fe40007f5e0ff */
[----:B------:R-:W-:Y:S02]  /*8ce10*/  PRMT R15, R35, 0x9910, RZ ;  /* 0x00009910230f7816 */ /* 0x000fe400000000ff */
[----:B------:R-:W-:Y:S01]  /*8ce20*/  ISETP.LT.AND P5, PT, R103, R20, !P0 ;  /* 0x000000146700720c */ /* 0x000fe200047a1270 */
[----:B------:R-:W4:Y:S01]  /*8ce30*/  LDC R18, c[0x0][0x398] ;  /* 0x0000e600ff127b82 */ /* 0x000f220000000800 */
[----:B--2---:R-:W-:Y:S01]  /*8ce40*/  ISETP.LT.AND P0, PT, R163, R16, !P0 ;  /* 0x00000010a300720c */ /* 0x004fe20004701270 */
[----:B------:R-:W-:Y:S01]  /*8ce50*/  IMAD.X R13, R6, 0x1, R71, P2 ;  /* 0x00000001060d7824 */ /* 0x000fe200010e0647 */
[----:B------:R-:W-:-:S05]  /*8ce60*/  SHF.R.S32.HI R15, RZ, 0x8, R15 ;  /* 0x00000008ff0f7819 */ /* 0x000fca000001140f */
[----:B------:R-:W2:Y:S01]  /*8ce70*/  LDC R16, c[0x0][0x398] ;  /* 0x0000e600ff107b82 */ /* 0x000ea20000000800 */
[C---:B0-----:R-:W-:Y:S01]  /*8ce80*/  IADD3 R10, P2, PT, R0.reuse, R5, RZ ;  /* 0x00000005000a7210 */ /* 0x041fe20007f5e0ff */
[----:B------:R0:W-:Y:S01]  /*8ce90*/  @P6 STG.E.U8 desc[UR6][R12.64], R15 ;  /* 0x0000000f0c006986 */ /* 0x0001e2000c101106 */
[----:B------:R-:W-:Y:S02]  /*8cea0*/  PRMT R4, R41, 0x9910, RZ ;  /* 0x0000991029047816 */ /* 0x000fe400000000ff */
[C---:B------:R-:W-:Y:S01]  /*8ceb0*/  IADD3 R8, P6, PT, R0.reuse, R75, RZ ;  /* 0x0000004b00087210 */ /* 0x040fe20007fde0ff */
[----:B------:R-:W-:Y:S01]  /*8cec0*/  IMAD.IADD R0, R0, 0x1, R39 ;  /* 0x0000000100007824 */ /* 0x000fe200078e0227 */
[----:B------:R-:W-:Y:S01]  /*8ced0*/  SHF.R.S32.HI R3, RZ, 0x8, R4 ;  /* 0x00000008ff037819 */ /* 0x000fe20000011404 */
[C---:B------:R-:W-:Y:S01]  /*8cee0*/  IMAD.X R11, R6.reuse, 0x1, R77, P2 ;  /* 0x00000001060b7824 */ /* 0x040fe200010e064d */
[----:B---3--:R-:W-:Y:S01]  /*8cef0*/  ISETP.LT.AND P2, PT, R101, R17, !P1 ;  /* 0x000000116500720c */ /* 0x008fe20004f41270 */
[----:B------:R-:W-:Y:S01]  /*8cf00*/  IMAD.X R9, R6, 0x1, R7, P6 ;  /* 0x0000000106097824 */ /* 0x000fe200030e0607 */
[----:B------:R-:W-:Y:S01]  /*8cf10*/  SHF.R.S32.HI R4, RZ, 0x1f, R0 ;  /* 0x0000001fff047819 */ /* 0x000fe20000011400 */
[----:B------:R-:W3:Y:S01]  /*8cf20*/  LDC R6, c[0x0][0x398] ;  /* 0x0000e600ff067b82 */ /* 0x000ee20000000800 */
[----:B------:R-:W-:-:S02]  /*8cf30*/  PRMT R17, R43, 0x9910, RZ ;  /* 0x000099102b117816 */ /* 0x000fc400000000ff */
[----:B0-----:R-:W-:Y:S01]  /*8cf40*/  IADD3 R12, P6, PT, R0, R69, RZ ;  /* 0x00000045000c7210 */ /* 0x001fe20007fde0ff */
[----:B------:R0:W-:Y:S01]  /*8cf50*/  @P5 STG.E.U8 desc[UR6][R10.64], R3 ;  /* 0x000000030a005986 */ /* 0x0001e2000c101106 */
[----:B-1----:R-:W-:Y:S02]  /*8cf60*/  ISETP.LT.AND P5, PT, R165, R14, !P1 ;  /* 0x0000000ea500720c */ /* 0x002fe40004fa1270 */
[----:B------:R-:W-:Y:S01]  /*8cf70*/  SHF.R.S32.HI R17, RZ, 0x8, R17 ;  /* 0x00000008ff117819 */ /* 0x000fe20000011411 */
[----:B------:R-:W-:Y:S01]  /*8cf80*/  IMAD.X R13, R4, 0x1, R73, P6 ;  /* 0x00000001040d7824 */ /* 0x000fe200030e0649 */
[----:B------:R-:W1:Y:S03]  /*8cf90*/  LDC R19, c[0x0][0x398] ;  /* 0x0000e600ff137b82 */ /* 0x000e660000000800 */
[----:B------:R2:W-:Y:S01]  /*8cfa0*/  @P0 STG.E.U8 desc[UR6][R8.64], R17 ;  /* 0x0000001108000986 */ /* 0x0005e2000c101106 */
[----:B0-----:R-:W-:-:S04]  /*8cfb0*/  IADD3 R10, P6, PT, R0, R2, RZ ;  /* 0x00000002000a7210 */ /* 0x001fc80007fde0ff */
[----:B------:R-:W0:Y:S01]  /*8cfc0*/  LDC R20, c[0x0][0x398] ;  /* 0x0000e600ff147b82 */ /* 0x000e220000000800 */
[----:B--2---:R-:W-:Y:S01]  /*8cfd0*/  ISETP.LT.AND P0, PT, R103, R16, !P1 ;  /* 0x000000106700720c */ /* 0x004fe20004f01270 */
[----:B------:R-:W-:Y:S02]  /*8cfe0*/  VIADD R16, R132, 0x1e ;  /* 0x0000001e84107836 */ /* 0x000fe40000000000 */
[----:B------:R-:W-:Y:S01]  /*8cff0*/  IMAD.X R11, R4, 0x1, R71, P6 ;  /* 0x00000001040b7824 */ /* 0x000fe200030e0647 */
[----:B----4-:R-:W-:Y:S01]  /*8d000*/  ISETP.LT.AND P1, PT, R163, R18, !P1 ;  /* 0x00000012a300720c */ /* 0x010fe20004f21270 */
[----:B------:R-:W-:Y:S01]  /*8d010*/  @P2 STG.E.U8 desc[UR6][R12.64], R32 ;  /* 0x000000200c002986 */ /* 0x000fe2000c101106 */
[----:B------:R-:W-:Y:S01]  /*8d020*/  IADD3 R14, P2, PT, R0, R5, RZ ;  /* 0x00000005000e7210 */ /* 0x000fe20007f5e0ff */
[----:B------:R-:W2:Y:S01]  /*8d030*/  LDC R17, c[0x0][0x398] ;  /* 0x0000e600ff117b82 */ /* 0x000ea20000000800 */
[----:B------:R-:W-:Y:S01]  /*8d040*/  ISETP.GE.AND P6, PT, R16, R63, PT ;  /* 0x0000003f1000720c */ /* 0x000fe20003fc6270 */
[----:B------:R4:W-:Y:S01]  /*8d050*/  @P5 STG.E.U8 desc[UR6][R10.64], R45 ;  /* 0x0000002d0a005986 */ /* 0x0009e2000c101106 */
[----:B------:R-:W-:Y:S01]  /*8d060*/  IADD3 R8, P5, PT, R0, R75, RZ ;  /* 0x0000004b00087210 */ /* 0x000fe20007fbe0ff */
[----:B------:R-:W-:-:S04]  /*8d070*/  IMAD.X R15, R4, 0x1, R77, P2 ;  /* 0x00000001040f7824 */ /* 0x000fc800010e064d */
[----:B------:R-:W0:Y:S01]  /*8d080*/  LDC R16, c[0x0][0x398] ;  /* 0x0000e600ff107b82 */ /* 0x000e220000000800 */
[----:B------:R-:W-:Y:S02]  /*8d090*/  IMAD.X R9, R4, 0x1, R7, P5 ;  /* 0x0000000104097824 */ /* 0x000fe400028e0607 */
[----:B------:R-:W-:Y:S01]  /*8d0a0*/  IMAD.IADD R0, R0, 0x1, R39 ;  /* 0x0000000100007824 */ /* 0x000fe200078e0227 */
[----:B------:R1:W-:Y:S01]  /*8d0b0*/  @P0 STG.E.U8 desc[UR6][R14.64], R47 ;  /* 0x0000002f0e000986 */ /* 0x0003e2000c101106 */
[----:B---3--:R-:W-:-:S03]  /*8d0c0*/  ISETP.LT.AND P5, PT, R101, R6, !P4 ;  /* 0x000000066500720c */ /* 0x008fc600067a1270 */
[----:B------:R3:W-:Y:S01]  /*8d0d0*/  @P1 STG.E.U8 desc[UR6][R8.64], R49 ;  /* 0x0000003108001986 */ /* 0x0007e2000c101106 */
[----:B------:R-:W-:Y:S01]  /*8d0e0*/  SHF.R.S32.HI R4, RZ, 0x1f, R0 ;  /* 0x0000001fff047819 */ /* 0x000fe20000011400 */
[----:B------:R-:W3:Y:S01]  /*8d0f0*/  LDC R6, c[0x0][0x398] ;  /* 0x0000e600ff067b82 */ /* 0x000ee20000000800 */
[----:B----4-:R-:W-:Y:S02]  /*8d100*/  IADD3 R10, P1, PT, R0, R69, RZ ;  /* 0x00000045000a7210 */ /* 0x010fe40007f3e0ff */
[----:B-1----:R-:W-:Y:S02]  /*8d110*/  ISETP.LT.AND P0, PT, R165, R19, !P4 ;  /* 0x00000013a500720c */ /* 0x002fe40006701270 */
[----:B------:R-:W-:Y:S01]  /*8d120*/  PRMT R3, R32, 0x9910, RZ ;  /* 0x0000991020037816 */ /* 0x000fe200000000ff */
[----:B------:R-:W-:Y:S01]  /*8d130*/  IMAD.X R11, R4, 0x1, R73, P1 ;  /* 0x00000001040b7824 */ /* 0x000fe200008e0649 */
[----:B------:R-:W-:Y:S01]  /*8d140*/  IADD3 R12, P1, PT, R0, R2, RZ ;  /* 0x00000002000c7210 */ /* 0x000fe20007f3e0ff */
[----:B------:R-:W1:Y:S01]  /*8d150*/  LDC R14, c[0x0][0x398] ;  /* 0x0000e600ff0e7b82 */ /* 0x000e620000000800 */
[----:B------:R-:W-:-:S02]  /*8d160*/  PRMT R15, R45, 0x9910, RZ ;  /* 0x000099102d0f7816 */ /* 0x000fc400000000ff */
[----:B------:R-:W-:-:S05]  /*8d170*/  SHF.R.S32.HI R3, RZ, 0x8, R3 ;  /* 0x00000008ff037819 */ /* 0x000fca0000011403 */
[----:B------:R-:W4:Y:S01]  /*8d180*/  LDC R18, c[0x0][0x398] ;  /* 0x0000e600ff127b82 */ /* 0x000f220000000800 */
[----:B------:R-:W-:Y:S01]  /*8d190*/  IMAD.X R13, R4, 0x1, R71, P1 ;  /* 0x00000001040d7824 */ /* 0x000fe200008e0647 */
[----:B------:R-:W-:Y:S02]  /*8d1a0*/  SHF.R.S32.HI R15, RZ, 0x8, R15 ;  /* 0x00000008ff0f7819 */ /* 0x000fe4000001140f */
[----:B------:R-:W-:Y:S01]  /*8d1b0*/  PRMT R47, R47, 0x9910, RZ ;  /* 0x000099102f2f7816 */ /* 0x000fe200000000ff */
[----:B------:R0:W-:Y:S02]  /*8d1c0*/  @P5 STG.E.U8 desc[UR6][R10.64], R3 ;  /* 0x000000030a005986 */ /* 0x0001e4000c101106 */
[----:B0-----:R-:W-:Y:S02]  /*8d1d0*/  ISETP.LT.AND P1, PT, R103, R16, !P4 ;  /* 0x000000106700720c */ /* 0x001fe40006721270 */
[----:B--2---:R-:W-:Y:S01]  /*8d1e0*/  ISETP.LT.AND P4, PT, R163, R17, !P4 ;  /* 0x00000011a300720c */ /* 0x004fe20006781270 */
[----:B------:R0:W-:Y:S01]  /*8d1f0*/  @P0 STG.E.U8 desc[UR6][R12.64], R15 ;  /* 0x0000000f0c000986 */ /* 0x0001e2000c101106 */
[C---:B---3--:R-:W-:Y:S01]  /*8d200*/  IADD3 R8, P0, PT, R0.reuse, R5, RZ ;  /* 0x0000000500087210 */ /* 0x048fe20007f1e0ff */
[----:B------:R-:W2:Y:S01]  /*8d210*/  LDC R19, c[0x0][0x398] ;  /* 0x0000e600ff137b82 */ /* 0x000ea20000000800 */
[----:B------:R-:W-:Y:S01]  /*8d220*/  PRMT R17, R49, 0x9910, RZ ;  /* 0x0000991031117816 */ /* 0x000fe200000000ff */
[----:B------:R-:W-:Y:S01]  /*8d230*/  IMAD.MOV.U32 R3, RZ, RZ, R47 ;  /* 0x000000ffff037224 */ /* 0x000fe200078e002f */
[C---:B------:R-:W-:Y:S01]  /*8d240*/  IADD3 R10, P5, PT, R0.reuse, R75, RZ ;  /* 0x0000004b000a7210 */ /* 0x040fe20007fbe0ff */
[----:B------:R-:W-:Y:S01]  /*8d250*/  IMAD.IADD R0, R0, 0x1, R39 ;  /* 0x0000000100007824 */ /* 0x000fe200078e0227 */
[----:B------:R-:W-:Y:S01]  /*8d260*/  SHF.R.S32.HI R17, RZ, 0x8, R17 ;  /* 0x00000008ff117819 */ /* 0x000fe20000011411 */
[C---:B------:R-:W-:Y:S01]  /*8d270*/  IMAD.X R9, R4.reuse, 0x1, R77, P0 ;  /* 0x0000000104097824 */ /* 0x040fe200000e064d */
[----:B------:R-:W-:Y:S01]  /*8d280*/  SHF.R.S32.HI R3, RZ, 0x8, R3 ;  /* 0x00000008ff037819 */ /* 0x000fe20000011403 */
[----:B------:R-:W-:Y:S01]  /*8d290*/  IMAD.X R11, R4, 0x1, R7, P5 ;  /* 0x00000001040b7824 */ /* 0x000fe200028e0607 */
[----:B------:R-:W-:Y:S01]  /*8d2a0*/  SHF.R.S32.HI R16, RZ, 0x1f, R0 ;  /* 0x0000001fff107819 */ /* 0x000fe20000011400 */
[----:B------:R-:W3:Y:S01]  /*8d2b0*/  LDC R21, c[0x0][0x398] ;  /* 0x0000e600ff157b82 */ /* 0x000ee20000000800 */
[----:B0-----:R-:W-:Y:S01]  /*8d2c0*/  IADD3 R12, P5, PT, R0, R69, RZ ;  /* 0x00000045000c7210 */ /* 0x001fe20007fbe0ff */
[----:B------:R0:W-:Y:S01]  /*8d2d0*/  @P1 STG.E.U8 desc[UR6][R8.64], R3 ;  /* 0x0000000308001986 */ /* 0x0001e2000c101106 */
[----:B------:R-:W-:-:S02]  /*8d2e0*/  ISETP.LT.AND P0, PT, R101, R6, !P6 ;  /* 0x000000066500720c */ /* 0x000fc40007701270 */
[----:B-1----:R-:W-:Y:S01]  /*8d2f0*/  ISETP.LT.AND P1, PT, R165, R14, !P6 ;  /* 0x0000000ea500720c */ /* 0x002fe20007721270 */
[----:B------:R1:W-:Y:S01]  /*8d300*/  @P4 STG.E.U8 desc[UR6][R10.64], R17 ;  /* 0x000000110a004986 */ /* 0x0003e2000c101106 */
[----:B----4-:R-:W-:Y:S01]  /*8d310*/  ISETP.LT.AND P4, PT, R103, R18, !P6 ;  /* 0x000000126700720c */ /* 0x010fe20007781270 */
[----:B------:R-:W-:Y:S01]  /*8d320*/  IMAD.X R13, R16, 0x1, R73, P5 ;  /* 0x00000001100d7824 */ /* 0x000fe200028e0649 */
[----:B------:R-:W4:Y:S01]  /*8d330*/  LDC R18, c[0x0][0x398] ;  /* 0x0000e600ff127b82 */ /* 0x000f220000000800 */
[C---:B------:R-:W-:Y:S01]  /*8d340*/  IADD3 R14, P5, PT, R0.reuse, R2, RZ ;  /* 0x00000002000e7210 */ /* 0x040fe20007fbe0ff */
[----:B------:R-:W-:-:S06]  /*8d350*/  IMAD.IADD R6, R0, 0x1, R39 ;  /* 0x0000000100067824 */ /* 0x000fcc00078e0227 */
[----:B------:R-:W3:Y:S01]  /*8d360*/  LDC R22, c[0x0][0x398] ;  /* 0x0000e600ff167b82 */ /* 0x000ee20000000800 */
[----:B------:R-:W-:Y:S01]  /*8d370*/  IMAD.X R15, R16, 0x1, R71, P5 ;  /* 0x00000001100f7824 */ /* 0x000fe200028e0647 */
[----:B------:R2:W-:Y:S01]  /*8d380*/  @P0 STG.E.U8 desc[UR6][R12.64], R34 ;  /* 0x000000220c000986 */ /* 0x0005e2000c101106 */
[C---:B0-----:R-:W-:Y:S02]  /*8d390*/  IADD3 R8, P0, PT, R0.reuse, R5, RZ ;  /* 0x0000000500087210 */ /* 0x041fe40007f1e0ff */
[----:B-1----:R-:W-:Y:S01]  /*8d3a0*/  IADD3 R10, P5, PT, R0, R75, RZ ;  /* 0x0000004b000a7210 */ /* 0x002fe20007fbe0ff */
[----:B------:R0:W-:Y:S01]  /*8d3b0*/  @P1 STG.E.U8 desc[UR6][R14.64], R51 ;  /* 0x000000330e001986 */ /* 0x0001e2000c101106 */
[----:B------:R-:W-:Y:S02]  /*8d3c0*/  IADD3 R4, P1, PT, R6, R69, RZ ;  /* 0x0000004506047210 */ /* 0x000fe40007f3e0ff */
[----:B------:R-:W-:Y:S01]  /*8d3d0*/  SHF.R.S32.HI R0, RZ, 0x1f, R6 ;  /* 0x0000001fff007819 */ /* 0x000fe20000011406 */
[----:B------:R-:W-:-:S02]  /*8d3e0*/  VIADD R132, R132, 0x1f ;  /* 0x0000001f84847836 */ /* 0x000fc40000000000 */
[C---:B------:R-:W-:Y:S02]  /*8d3f0*/  IMAD.X R9, R16.reuse, 0x1, R77, P0 ;  /* 0x0000000110097824 */ /* 0x040fe400000e064d */
[----:B------:R-:W-:Y:S01]  /*8d400*/  IMAD.X R11, R16, 0x1, R7, P5 ;  /* 0x00000001100b7824 */ /* 0x000fe200028e0607 */
[----:B------:R-:W-:Y:S01]  /*8d410*/  IADD3 R16, P5, PT, R6, R5, RZ ;  /* 0x0000000506107210 */ /* 0x000fe20007fbe0ff */
[----:B------:R-:W-:Y:S01]  /*8d420*/  IMAD.X R5, R0, 0x1, R73, P1 ;  /* 0x0000000100057824 */ /* 0x000fe200008e0649 */
[C---:B------:R-:W-:Y:S02]  /*8d430*/  IADD3 R2, P0, PT, R6.reuse, R2, RZ ;  /* 0x0000000206027210 */ /* 0x040fe40007f1e0ff */
[----:B------:R-:W-:Y:S02]  /*8d440*/  IADD3 R6, P1, PT, R6, R75, RZ ;  /* 0x0000004b06067210 */ /* 0x000fe40007f3e0ff */
[----:B------:R-:W-:Y:S02]  /*8d450*/  ISETP.GE.AND P2, PT, R132, R37, PT ;  /* 0x000000258400720c */ /* 0x000fe40003f46270 */
[----:B--2---:R-:W-:Y:S01]  /*8d460*/  ISETP.LT.AND P6, PT, R163, R19, !P6 ;  /* 0x00000013a300720c */ /* 0x004fe200077c1270 */
[C---:B------:R-:W-:Y:S01]  /*8d470*/  IMAD.X R17, R0.reuse, 0x1, R77, P5 ;  /* 0x0000000100117824 */ /* 0x040fe200028e064d */
[----:B----4-:R-:W-:Y:S01]  /*8d480*/  ISETP.LT.AND P5, PT, R101, R18, !P2 ;  /* 0x000000126500720c */ /* 0x010fe200057a1270 */
[C---:B------:R-:W-:Y:S01]  /*8d490*/  IMAD.X R7, R0.reuse, 0x1, R7, P1 ;  /* 0x0000000100077824 */ /* 0x040fe200008e0607 */
[----:B------:R-:W-:Y:S01]  /*8d4a0*/  ISETP.LT.AND P1, PT, R165, R20, !P2 ;  /* 0x00000014a500720c */ /* 0x000fe20005721270 */
[----:B------:R-:W-:Y:S01]  /*8d4b0*/  IMAD.X R3, R0, 0x1, R71, P0 ;  /* 0x0000000100037824 */ /* 0x000fe200000e0647 */
[----:B---3--:R-:W-:-:S02]  /*8d4c0*/  ISETP.LT.AND P0, PT, R103, R21, !P2 ;  /* 0x000000156700720c */ /* 0x008fc40005701270 */
[----:B------:R-:W-:Y:S02]  /*8d4d0*/  ISETP.LT.AND P2, PT, R163, R22, !P2 ;  /* 0x00000016a300720c */ /* 0x000fe40005741270 */
[----:B------:R-:W-:Y:S02]  /*8d4e0*/  PRMT R13, R34, 0x9910, RZ ;  /* 0x00009910220d7816 */ /* 0x000fe400000000ff */
[----:B------:R-:W-:Y:S02]  /*8d4f0*/  PRMT R0, R51, 0x9910, RZ ;  /* 0x0000991033007816 */ /* 0x000fe400000000ff */
[----:B------:R-:W-:Y:S01]  /*8d500*/  PRMT R12, R53, 0x9910, RZ ;  /* 0x00009910350c7816 */ /* 0x000fe200000000ff */
[----:B------:R1:W-:Y:S01]  /*8d510*/  @P4 STG.E.U8 desc[UR6][R8.64], R53 ;  /* 0x0000003508004986 */ /* 0x0003e2000c101106 */
[----:B0-----:R-:W-:Y:S02]  /*8d520*/  PRMT R15, R55, 0x9910, RZ ;  /* 0x00009910370f7816 */ /* 0x001fe400000000ff */
[----:B------:R-:W-:Y:S01]  /*8d530*/  SHF.R.S32.HI R13, RZ, 0x8, R13 ;  /* 0x00000008ff0d7819 */ /* 0x000fe2000001140d */
[----:B------:R0:W-:Y:S01]  /*8d540*/  @P6 STG.E.U8 desc[UR6][R10.64], R55 ;  /* 0x000000370a006986 */ /* 0x0001e2000c101106 */
[----:B------:R-:W-:-:S03]  /*8d550*/  SHF.R.S32.HI R15, RZ, 0x8, R15 ;  /* 0x00000008ff0f7819 */ /* 0x000fc6000001140f */
[----:B------:R2:W-:Y:S01]  /*8d560*/  @P5 STG.E.U8 desc[UR6][R4.64], R13 ;  /* 0x0000000d04005986 */ /* 0x0005e2000c101106 */
[----:B-1----:R-:W-:Y:S02]  /*8d570*/  SHF.R.S32.HI R9, RZ, 0x8, R0 ;  /* 0x00000008ff097819 */ /* 0x002fe40000011400 */
[----:B0-----:R-:W-:-:S03]  /*8d580*/  SHF.R.S32.HI R11, RZ, 0x8, R12 ;  /* 0x00000008ff0b7819 */ /* 0x001fc6000001140c */
[----:B------:R2:W-:Y:S04]  /*8d590*/  @P1 STG.E.U8 desc[UR6][R2.64], R9 ;  /* 0x0000000902001986 */ /* 0x0005e8000c101106 */
[----:B------:R2:W-:Y:S04]  /*8d5a0*/  @P0 STG.E.U8 desc[UR6][R16.64], R11 ;  /* 0x0000000b10000986 */ /* 0x0005e8000c101106 */
[----:B------:R2:W-:Y:S01]  /*8d5b0*/  @P2 STG.E.U8 desc[UR6][R6.64], R15 ;  /* 0x0000000f06002986 */ /* 0x0005e2000c101106 */
[----:B------:R-:W-:Y:S06]  /*8d5c0*/  BAR.SYNC.DEFER_BLOCKING 0x0 ;  /* 0x0000000000007b1d */ /* 0x000fec0000010000 */
[----:B------:R-:W-:Y:S05]  /*8d5d0*/  @P3 BRA `(.L_x_13) ;  /* 0x0000000000a03947 */ /* 0x000fea0003800000 */
[----:B--2---:R-:W0:Y:S01]  /*8d5e0*/  S2R R3, SR_CgaCtaId ;  /* 0x0000000000037919 */ /* 0x004e220000008800 */
[----:B------:R-:W-:Y:S01]  /*8d5f0*/  NOP ;  /* 0x0000000000007918 */ /* 0x000fe20000000000 */
[----:B------:R-:W-:Y:S01]  /*8d600*/  MOV R0, 0x50 ;  /* 0x0000005000007802 */ /* 0x000fe20000000f00 */
[----:B------:R-:W-:-:S03]  /*8d610*/  IMAD.MOV.U32 R7, RZ, RZ, 0x1 ;  /* 0x00000001ff077424 */ /* 0x000fc600078e00ff */
[----:B0-----:R-:W-:Y:S01]  /*8d620*/  LEA R9, R3, R0, 0x18 ;  /* 0x0000000003097211 */ /* 0x001fe200078ec0ff */
[----:B------:R-:W-:Y:S02]  /*8d630*/  IMAD.U32 R0, RZ, RZ, UR5 ;  /* 0x00000005ff007e24 */ /* 0x000fe4000f8e00ff */
[----:B------:R-:W-:Y:S02]  /*8d640*/  IMAD.MOV.U32 R3, RZ, RZ, 0xf ;  /* 0x0000000fff037424 */ /* 0x000fe400078e00ff */
[----:B------:R-:W0:Y:S01]  /*8d650*/  LDS R5, [R9] ;  /* 0x0000000009057984 */ /* 0x000e220000000800 */
[----:B------:R-:W-:-:S04]  /*8d660*/  LOP3.LUT R0, R0, 0xffff, RZ, 0xc0, !PT ;  /* 0x0000ffff00007812 */ /* 0x000fc800078ec0ff */
[----:B------:R-:W-:-:S05]  /*8d670*/  SHF.R.U32.HI R0, RZ, 0x5, R0 ;  /* 0x00000005ff007819 */ /* 0x000fca0000011600 */
[----:B------:R-:W-:Y:S01]  /*8d680*/  VIADD R2, R0, 0x10 ;  /* 0x0000001000027836 */ /* 0x000fe20000000000 */
[----:B------:R-:W-:-:S04]  /*8d690*/  SHF.L.U32 R0, R3, R0, RZ ;  /* 0x0000000003007219 */ /* 0x000fc800000006ff */
[----:B------:R-:W-:-:S04]  /*8d6a0*/  SHF.L.U32 R3, R7, R2, RZ ;  /* 0x0000000207037219 */ /* 0x000fc800000006ff */
[----:B------:R-:W-:-:S04]  /*8d6b0*/  LOP3.LUT R0, R3, R0, RZ, 0xfc, !PT ;  /* 0x0000000003007212 */ /* 0x000fc800078efcff */
[C---:B------:R-:W-:Y:S02]  /*8d6c0*/  LOP3.LUT R2, R0.reuse, 0xffff, RZ, 0xc0, !PT ;  /* 0x0000ffff00027812 */ /* 0x040fe400078ec0ff */
[----:B0-----:R-:W-:-:S04]  /*8d6d0*/  LOP3.LUT R3, R0, 0xffff, R5, 0x80, !PT ;  /* 0x0000ffff00037812 */ /* 0x001fc800078e8005 */
[----:B------:R-:W-:-:S13]  /*8d6e0*/  ISETP.NE.AND P0, PT, R3, R2, PT ;  /* 0x000000020300720c */ /* 0x000fda0003f05270 */
[----:B------:R-:W-:Y:S05]  /*8d6f0*/  @P0 BRA `(.L_x_14) ;  /* 0x0000000000500947 */ /* 0x000fea0003800000 */
[----:B------:R-:W-:Y:S02]  /*8d700*/  SHF.R.U32.HI R5, RZ, 0x10, R5 ;  /* 0x00000010ff057819 */ /* 0x000fe40000011605 */
[----:B------:R-:W-:-:S04]  /*8d710*/  SHF.R.U32.HI R2, RZ, 0x10, R0 ;  /* 0x00000010ff027819 */ /* 0x000fc80000011600 */
[----:B------:R-:W-:-:S04]  /*8d720*/  LOP3.LUT R5, R5, R2, RZ, 0xc0, !PT ;  /* 0x0000000205057212 */ /* 0x000fc800078ec0ff */
[----:B------:R-:W-:-:S13]  /*8d730*/  ISETP.NE.AND P0, PT, R5, R2, PT ;  /* 0x000000020500720c */ /* 0x000fda0003f05270 */
[----:B------:R-:W-:Y:S05]  /*8d740*/  @P0 BRA `(.L_x_15) ;  /* 0x0000000000300947 */ /* 0x000fea0003800000 */
[----:B------:R-:W-:Y:S01]  /*8d750*/  R2UR UR4, R0 ;  /* 0x00000000000472ca */ /* 0x000fe200000e0000 */
[----:B------:R-:W0:Y:S01]  /*8d760*/  S2R R3, SR_LANEID ;  /* 0x0000000000037919 */ /* 0x000e220000000000 */
[----:B------:R-:W-:-:S06]  /*8d770*/  VOTE.ANY R2, PT, PT ;  /* 0x0000000000027806 */ /* 0x000fcc00038e0100 */
[----:B------:R-:W0:Y:S05]  /*8d780*/  FLO.U32 R2, R2 ;  /* 0x0000000200027300 */ /* 0x000e2a00000e0000 */
[----:B------:R-:W-:-:S06]  /*8d790*/  ULOP3.LUT UR4, URZ, UR4, URZ, 0x33, !UPT ;  /* 0x00000004ff047292 */ /* 0x000fcc000f8e33ff */
[----:B------:R-:W-:-:S04]  /*8d7a0*/  IMAD.U32 R4, RZ, RZ, UR4 ;  /* 0x00000004ff047e24 */ /* 0x000fc8000f8e00ff */
[----:B------:R-:W1:Y:S02]  /*8d7b0*/  REDUX UR5, R4 ;  /* 0x00000000040573c4 */ /* 0x000e640000000000 */
[----:B------:R3:W-:Y:S01]  /*8d7c0*/  UTCATOMSWS.AND URZ, UR4 ;  /* 0x0000000400ff79e3 */ /* 0x0007e20008000000 */
[----:B0-----:R-:W-:Y:S01]  /*8d7d0*/  ISETP.EQ.U32.AND P0, PT, R2, R3, PT ;  /* 0x000000030200720c */ /* 0x001fe20003f02070 */
[----:B-1----:R-:W-:-:S12]  /*8d7e0*/  IMAD.U32 R0, RZ, RZ, UR5 ;  /* 0x00000005ff007e24 */ /* 0x002fd8000f8e00ff */
[----:B------:R3:W-:Y:S01]  /*8d7f0*/  @P0 ATOMS.AND RZ, [R9], R0 ;  /* 0x0000000009ff038c */ /* 0x0007e20002800000 */
[----:B------:R-:W-:Y:S05]  /*8d800*/  BRA `(.L_x_13) ;  /* 0x0000000000147947 */ /* 0x000fea0003800000 */
.L_x_15:
[----:B------:R-:W-:-:S07]  /*8d810*/  MOV R2, 0x8d830 ;  /* 0x0008d83000027802 */ /* 0x000fce0000000f00 */
[----:B------:R-:W-:Y:S05]  /*8d820*/  CALL.REL.NOINC `($__internal_0_$__cuda_sm10x_tcgen05_guardrail_trap_col_being_dealloced_not_returned_by_alloc) ;  /* 0x00000000002c7944 */ /* 0x000fea0003c00000 */
[----:B------:R-:W-:Y:S05]  /*8d830*/  BRA `(.L_x_13) ;  /* 0x0000000000087947 */ /* 0x000fea0003800000 */
.L_x_14:
[----:B------:R-:W-:-:S07]  /*8d840*/  MOV R2, 0x8d860 ;  /* 0x0008d86000027802 */ /* 0x000fce0000000f00 */
[----:B------:R-:W-:Y:S05]  /*8d850*/  CALL.REL.NOINC `($__internal_2_$__cuda_sm10x_tcgen05_guardrail_trap_unallocated_columns_being_dealloced) ;  /* 0x0000000000387944 */ /* 0x000fea0003c00000 */
.L_x_13:
[----:B------:R-:W-:Y:S01]  /*8d860*/  NOP ;  /* 0x0000000000007918 */ /* 0x000fe20000000000 */
[----:B---3--:R-:W-:Y:S05]  /*8d870*/  EXIT ;  /* 0x000000000000794d */ /* 0x008fea0003800000 */
.L_x_8:
[----:B------:R-:W0:Y:S02]  /*8d880*/  SYNCS.PHASECHK.TRANS64.TRYWAIT P4, [UR76], R42 ;  /* 0x0000002aff0075a7 */ /* 0x000e24000808114c */
[----:B0-----:R-:W-:Y:S05]  /*8d890*/  @!P4 BRA `(.L_x_8) ;  /* 0xfffffffc00f8c947 */ /* 0x001fea000383ffff */
[----:B------:R-:W-:Y:S05]  /*8d8a0*/  BRA `(.L_x_16) ;  /* 0xfffffcb800007947 */ /* 0x000fea000383ffff */
.L_x_12:
[----:B------:R-:W3:Y:S02]  /*8d8b0*/  SYNCS.PHASECHK.TRANS64.TRYWAIT P1, [UR76], R41 ;  /* 0x00000029ff0075a7 */ /* 0x000ee4000802114c */
[----:B---3--:R-:W-:Y:S05]  /*8d8c0*/  @!P1 BRA `(.L_x_12) ;  /* 0xfffffffc00f89947 */ /* 0x008fea000383ffff */
[----:B------:R-:W-:Y:S05]  /*8d8d0*/  BRA `(.L_x_11) ;  /* 0xffffffbc00a07947 */ /* 0x000fea000383ffff */
        .weak           $__internal_0_$__cuda_sm10x_tcgen05_guardrail_trap_col_being_dealloced_not_returned_by_alloc
        .type           $__internal_0_$__cuda_sm10x_tcgen05_guardrail_trap_col_being_dealloced_not_returned_by_alloc,@function
        .size           $__internal_0_$__cuda_sm10x_tcgen05_guardrail_trap_col_being_dealloced_not_returned_by_alloc,($__internal_1_$__cuda_sm10x_tcgen05_guardrail_trap_phase_invalid_during_alloc - $__internal_0_$__cuda_sm10x_tcgen05_guardrail_trap_col_being_dealloced_not_returned_by_alloc)
$__internal_0_$__cuda_sm10x_tcgen05_guardrail_trap_col_being_dealloced_not_returned_by_alloc:
[----:B------:R-:W-:Y:S05]  /*8d8e0*/  BPT.TRAP 0x1 ;  /* 0x000000040000795c */ /* 0x000fea0000300000 */
[----:B------:R-:W-:-:S04]  /*8d8f0*/  IMAD.MOV.U32 R3, RZ, RZ, 0x0 ;  /* 0x00000000ff037424 */ /* 0x000fc800078e00ff */
[----:B------:R-:W-:Y:S05]  /*8d900*/  RET.REL.NODEC R2 `(matmul_kernel) ;  /* 0xfffff72402bc7950 */ /* 0x000fea0003c3ffff */
        .weak           $__internal_1_$__cuda_sm10x_tcgen05_guardrail_trap_phase_invalid_during_alloc
        .type           $__internal_1_$__cuda_sm10x_tcgen05_guardrail_trap_phase_invalid_during_alloc,@function
        .size           $__internal_1_$__cuda_sm10x_tcgen05_guardrail_trap_phase_invalid_during_alloc,($__internal_2_$__cuda_sm10x_tcgen05_guardrail_trap_unallocated_columns_being_dealloced - $__internal_1_$__cuda_sm10x_tcgen05_guardrail_trap_phase_invalid_during_alloc)
$__internal_1_$__cuda_sm10x_tcgen05_guardrail_trap_phase_invalid_during_alloc:
[----:B------:R-:W-:Y:S05]  /*8d910*/  BPT.TRAP 0x1 ;  /* 0x000000040000795c */ /* 0x000fea0000300000 */
[----:B------:R-:W-:-:S04]  /*8d920*/  IMAD.MOV.U32 R3, RZ, RZ, 0x0 ;  /* 0x00000000ff037424 */ /* 0x000fc800078e00ff */
[----:B------:R-:W-:Y:S05]  /*8d930*/  RET.REL.NODEC R2 `(matmul_kernel) ;  /* 0xfffff72402b07950 */ /* 0x000fea0003c3ffff */
        .weak           $__internal_2_$__cuda_sm10x_tcgen05_guardrail_trap_unallocated_columns_being_dealloced
        .type           $__internal_2_$__cuda_sm10x_tcgen05_guardrail_trap_unallocated_columns_being_dealloced,@function
        .size           $__internal_2_$__cuda_sm10x_tcgen05_guardrail_trap_unallocated_columns_being_dealloced,(.L_x_20 - $__internal_2_$__cuda_sm10x_tcgen05_guardrail_trap_unallocated_columns_being_dealloced)
$__internal_2_$__cuda_sm10x_tcgen05_guardrail_trap_unallocated_columns_being_dealloced:
[----:B------:R-:W-:Y:S05]  /*8d940*/  BPT.TRAP 0x1 ;  /* 0x000000040000795c */ /* 0x000fea0000300000 */
[----:B------:R-:W-:-:S04]  /*8d950*/  IMAD.MOV.U32 R3, RZ, RZ, 0x0 ;  /* 0x00000000ff037424 */ /* 0x000fc800078e00ff */
[----:B------:R-:W-:Y:S05]  /*8d960*/  RET.REL.NODEC R2 `(matmul_kernel) ;  /* 0xfffff72402a47950 */ /* 0x000fea0003c3ffff */
.L_x_17:
[----:B------:R-:W-:-:S00]  /*8d970*/  BRA `(.L_x_17) ;  /* 0xfffffffc00fc7947 */ /* 0x000fc0000383ffff */
[----:B------:R-:W-:-:S00]  /*8d980*/  NOP ;  /* 0x0000000000007918 */ /* 0x000fc00000000000 */
[----:B------:R-:W-:-:S00]  /*8d990*/  NOP ;  /* 0x0000000000007918 */ /* 0x000fc00000000000 */
[----:B------:R-:W-:-:S00]  /*8d9a0*/  NOP ;  /* 0x0000000000007918 */ /* 0x000fc00000000000 */
[----:B------:R-:W-:-:S00]  /*8d9b0*/  NOP ;  /* 0x0000000000007918 */ /* 0x000fc00000000000 */
[----:B------:R-:W-:-:S00]  /*8d9c0*/  NOP ;  /* 0x0000000000007918 */ /* 0x000fc00000000000 */
[----:B------:R-:W-:-:S00]  /*8d9d0*/  NOP ;  /* 0x0000000000007918 */ /* 0x000fc00000000000 */
[----:B------:R-:W-:-:S00]  /*8d9e0*/  NOP ;  /* 0x0000000000007918 */ /* 0x000fc00000000000 */
[----:B------:R-:W-:-:S00]  /*8d9f0*/  NOP ;  /* 0x0000000000007918 */ /* 0x000fc00000000000 */
.L_x_20:


//--------------------- .nv.shared.matmul_kernel  --------------------------
	.section	.nv.shared.matmul_kernel,"aw",@nobits
	.sectionflags	@""
	.align	16
	.zero		1024


//--------------------- .nv.shared.reserved.0     --------------------------
	.section	.nv.shared.reserved.0,"aw",@nobits
	.align	8
	.weak		__nv_reservedSMEM_offset_0_alias
	.size		__nv_reservedSMEM_offset_0_alias, 0, 64
	.other		__nv_reservedSMEM_offset_0_alias,@"STO_CUDA_RESERVED_SHARED STV_DEFAULT"
__nv_reservedSMEM_offset_0_alias:
	.zero		0
.nv.shared.reserved.0:
	.zero		64
	.weak		__nv_reservedSMEM_allocation_phase
	.type		__nv_reservedSMEM_allocation_phase,@object
	.size		__nv_reservedSMEM_allocation_phase,(.L_0 - __nv_reservedSMEM_allocation_phase)
__nv_reservedSMEM_allocation_phase:
	.zero		1
.L_0:
	.zero		7
	.weak		__nv_reservedSMEM_devtool_atexit_pc
	.type		__nv_reservedSMEM_devtool_atexit_pc,@object
	.size		__nv_reservedSMEM_devtool_atexit_pc,(__nv_reservedSMEM_allocation_mask - __nv_reservedSMEM_devtool_atexit_pc)
__nv_reservedSMEM_devtool_atexit_pc:
	.zero		8
	.weak		__nv_reservedSMEM_allocation_mask
	.type		__nv_reservedSMEM_allocation_mask,@object
	.size		__nv_reservedSMEM_allocation_mask,(.L_2 - __nv_reservedSMEM_allocation_mask)
__nv_reservedSMEM_allocation_mask:
	.zero		4
.L_2:


//--------------------- .nv.constant0.matmul_kernel --------------------------
	.section	.nv.constant0.matmul_kernel,"a",@progbits
	.sectionflags	@""
	.align	4
.nv.constant0.matmul_kernel:
	.zero		976


//--------------------- SYMBOLS --------------------------

	.type		.nv.reservedSmem.offset0,@object
	.size		.nv.reservedSmem.offset0,0x4
	.type		.nv.reservedSmem.cap,@object
	.size		.nv.reservedSmem.cap,0x4
